	.target	sm_100a

	.elftype	@"ET_EXEC"


//--------------------- .note.nv.tkinfo           --------------------------
	.section	.note.nv.tkinfo,"",@"SHT_NOTE"
	.sectionflags	@"SHF_NOTE_NV_TKINFO"
	.tkinfo
        /*0018*/ 	.word	0x00000002
        /*0030*/ 	.string	""
        /*0030*/ 	.string	"ptxas"
        /*0030*/ 	.string	"Cuda compilation tools, release 13.0, V13.0.88"
        /*0030*/ 	.string	"Build cuda_13.0.r13.0/compiler.36424714_0"
        /*0030*/ 	.string	"-arch sm_100a -m 64 "



//--------------------- .note.nv.cuinfo           --------------------------
	.section	.note.nv.cuinfo,"",@"SHT_NOTE"
	.sectionflags	@"SHF_NOTE_NV_CUINFO"
        /*0018*/ 	.short	0x0002
        /*001a*/ 	.short	0x0064
        /*001c*/ 	.short	0x0082
	.zero		2


//--------------------- .nv.info                  --------------------------
	.section	.nv.info,"",@"SHT_CUDA_INFO"
	.align	4


	//----- nvinfo : EIATTR_REGCOUNT
	.align		4
        /*0000*/ 	.byte	0x04, 0x2f
        /*0002*/ 	.short	(.L_19 - .L_18)
	.align		4
.L_18:
        /*0004*/ 	.word	index@(_ZN7cutlass13device_kernelINS_4gemm6kernel13GemmUniversalIN4cute5tupleIJiiiiEEENS1_10collective13CollectiveMmaINS1_46MainloopSm100TmaUmmaWarpSpecializedBlockScaledILi11ELi2ELi2ENS5_IJNS4_1CILi4EEENSA_ILi1EEESC_EEEEENS5_IJNSA_ILi128EEESF_SF_EEENS5_IJNS_12float_e2m1_tENS_13float_ue4m3_tEEEENS5_IJNS5_IJlSC_lEEENS4_6LayoutINS5_IJNS5_IJNS5_IJNSA_ILi32EEESB_EEEiEEENS5_IJNS5_IJNSA_ILi16EEESB_EEEiEEENS5_IJSC_iEEEEEENS5_IJSR_NS5_IJNS5_IJNSA_ILi0EEESC_EEENSA_ILi512EEEEEENS5_IJSU_iEEEEEEEEEEESJ_S11_NS4_8TiledMMAINS4_8MMA_AtomIJNS4_17SM100_MMA_MXF4_SSISH_SH_fSI_Li128ELi128ELi16ELNS4_4UMMA5MajorE0ELS16_0ELNS15_7ScaleInE0ELS17_0EEEEEENSL_INS5_IJSC_SC_SC_EEENS5_IJSU_SU_SU_EEEEENS5_IJNS4_10UnderscoreES1D_S1D_EEEEENS5_IJNS4_13SM90_TMA_LOADES1G_EEENS5_IJNS4_14ComposedLayoutINS4_7SwizzleILi2ELi4ELi3EEENS4_18smem_ptr_flag_bitsILi4EEENSL_INS5_IJNSA_ILi8EEESF_EEENS5_IJSF_SC_EEEEEEENSL_INS5_IJNS5_IJNS5_IJSN_SC_EEESQ_EEESC_NS5_IJSC_NSA_ILi2EEEEEEEEENS5_IJNS5_IJNS5_IJSQ_SW_EEESV_EEESU_NS5_IJSB_SW_EEEEEEEEEEEvNS4_8identityENS5_IJNS4_23SM90_TMA_LOAD_MULTICASTES24_EEES22_vS23_EENS_8epilogue10collective18CollectiveEpilogueINS27_23Sm100TmaWarpSpecializedILi4ELi2ELi16ELb1ELb0EEEJNS5_IJNSA_ILi64EEESF_SF_EEENS5_IJNSL_IS2C_SC_EENSL_INS5_IJSP_S1U_EEENS5_IJSC_S2C_EEEEEEEENS_10bfloat16_tESK_S2J_SK_NS27_6fusion15FusionCallbacksIS2B_NS2K_17LinearCombinationIS2J_fS2J_fLNS_15FloatRoundStyleE2EEES2D_S2I_JEEENS4_5SM1004TMEM4LOAD26SM100_TMEM_LOAD_32dp32b16xES1G_NS1I_INS1J_ILi1ELi4ELi3EEENS1L_ILi16EEENSL_INS5_IJS1N_SP_EEENS5_IJSP_SC_EEEEEEENS4_39AutoVectorizingCopyWithAssumedAlignmentILi128EEENS4_14SM90_TMA_STOREES2Z_S31_S31_EEEvvEEEEvNT_6ParamsE)
        /*0008*/ 	.word	0x0000007a


	//----- nvinfo : EIATTR_FRAME_SIZE
	.align		4
.L_19:
        /*000c*/ 	.byte	0x04, 0x11
        /*000e*/ 	.short	(.L_21 - .L_20)
	.align		4
.L_20:
        /*0010*/ 	.word	index@($__internal_2_$__cuda_sm10x_tcgen05_guardrail_trap_unallocated_columns_being_dealloced)
        /*0014*/ 	.word	0x00000000


	//----- nvinfo : EIATTR_FRAME_SIZE
	.align		4
.L_21:
        /*0018*/ 	.byte	0x04, 0x11
        /*001a*/ 	.short	(.L_23 - .L_22)
	.align		4
.L_22:
        /*001c*/ 	.word	index@($__internal_1_$__cuda_sm10x_tcgen05_guardrail_trap_phase_invalid_during_alloc)
        /*0020*/ 	.word	0x00000000


	//----- nvinfo : EIATTR_FRAME_SIZE
	.align		4
.L_23:
        /*0024*/ 	.byte	0x04, 0x11
        /*0026*/ 	.short	(.L_25 - .L_24)
	.align		4
.L_24:
        /*0028*/ 	.word	index@($__internal_0_$__cuda_sm10x_tcgen05_guardrail_trap_col_being_dealloced_not_returned_by_alloc)
        /*002c*/ 	.word	0x00000000


	//----- nvinfo : EIATTR_FRAME_SIZE
	.align		4
.L_25:
        /*0030*/ 	.byte	0x04, 0x11
        /*0032*/ 	.short	(.L_27 - .L_26)
	.align		4
.L_26:
        /*0034*/ 	.word	index@(_ZN7cutlass13device_kernelINS_4gemm6kernel13GemmUniversalIN4cute5tupleIJiiiiEEENS1_10collective13CollectiveMmaINS1_46MainloopSm100TmaUmmaWarpSpecializedBlockScaledILi11ELi2ELi2ENS5_IJNS4_1CILi4EEENSA_ILi1EEESC_EEEEENS5_IJNSA_ILi128EEESF_SF_EEENS5_IJNS_12float_e2m1_tENS_13float_ue4m3_tEEEENS5_IJNS5_IJlSC_lEEENS4_6LayoutINS5_IJNS5_IJNS5_IJNSA_ILi32EEESB_EEEiEEENS5_IJNS5_IJNSA_ILi16EEESB_EEEiEEENS5_IJSC_iEEEEEENS5_IJSR_NS5_IJNS5_IJNSA_ILi0EEESC_EEENSA_ILi512EEEEEENS5_IJSU_iEEEEEEEEEEESJ_S11_NS4_8TiledMMAINS4_8MMA_AtomIJNS4_17SM100_MMA_MXF4_SSISH_SH_fSI_Li128ELi128ELi16ELNS4_4UMMA5MajorE0ELS16_0ELNS15_7ScaleInE0ELS17_0EEEEEENSL_INS5_IJSC_SC_SC_EEENS5_IJSU_SU_SU_EEEEENS5_IJNS4_10UnderscoreES1D_S1D_EEEEENS5_IJNS4_13SM90_TMA_LOADES1G_EEENS5_IJNS4_14ComposedLayoutINS4_7SwizzleILi2ELi4ELi3EEENS4_18smem_ptr_flag_bitsILi4EEENSL_INS5_IJNSA_ILi8EEESF_EEENS5_IJSF_SC_EEEEEEENSL_INS5_IJNS5_IJNS5_IJSN_SC_EEESQ_EEESC_NS5_IJSC_NSA_ILi2EEEEEEEEENS5_IJNS5_IJNS5_IJSQ_SW_EEESV_EEESU_NS5_IJSB_SW_EEEEEEEEEEEvNS4_8identityENS5_IJNS4_23SM90_TMA_LOAD_MULTICASTES24_EEES22_vS23_EENS_8epilogue10collective18CollectiveEpilogueINS27_23Sm100TmaWarpSpecializedILi4ELi2ELi16ELb1ELb0EEEJNS5_IJNSA_ILi64EEESF_SF_EEENS5_IJNSL_IS2C_SC_EENSL_INS5_IJSP_S1U_EEENS5_IJSC_S2C_EEEEEEEENS_10bfloat16_tESK_S2J_SK_NS27_6fusion15FusionCallbacksIS2B_NS2K_17LinearCombinationIS2J_fS2J_fLNS_15FloatRoundStyleE2EEES2D_S2I_JEEENS4_5SM1004TMEM4LOAD26SM100_TMEM_LOAD_32dp32b16xES1G_NS1I_INS1J_ILi1ELi4ELi3EEENS1L_ILi16EEENSL_INS5_IJS1N_SP_EEENS5_IJSP_SC_EEEEEEENS4_39AutoVectorizingCopyWithAssumedAlignmentILi128EEENS4_14SM90_TMA_STOREES2Z_S31_S31_EEEvvEEEEvNT_6ParamsE)
        /*0038*/ 	.word	0x00000000


	//----- nvinfo : EIATTR_MIN_STACK_SIZE
	.align		4
.L_27:
        /*003c*/ 	.byte	0x04, 0x12
        /*003e*/ 	.short	(.L_29 - .L_28)
	.align		4
.L_28:
        /*0040*/ 	.word	index@(_ZN7cutlass13device_kernelINS_4gemm6kernel13GemmUniversalIN4cute5tupleIJiiiiEEENS1_10collective13CollectiveMmaINS1_46MainloopSm100TmaUmmaWarpSpecializedBlockScaledILi11ELi2ELi2ENS5_IJNS4_1CILi4EEENSA_ILi1EEESC_EEEEENS5_IJNSA_ILi128EEESF_SF_EEENS5_IJNS_12float_e2m1_tENS_13float_ue4m3_tEEEENS5_IJNS5_IJlSC_lEEENS4_6LayoutINS5_IJNS5_IJNS5_IJNSA_ILi32EEESB_EEEiEEENS5_IJNS5_IJNSA_ILi16EEESB_EEEiEEENS5_IJSC_iEEEEEENS5_IJSR_NS5_IJNS5_IJNSA_ILi0EEESC_EEENSA_ILi512EEEEEENS5_IJSU_iEEEEEEEEEEESJ_S11_NS4_8TiledMMAINS4_8MMA_AtomIJNS4_17SM100_MMA_MXF4_SSISH_SH_fSI_Li128ELi128ELi16ELNS4_4UMMA5MajorE0ELS16_0ELNS15_7ScaleInE0ELS17_0EEEEEENSL_INS5_IJSC_SC_SC_EEENS5_IJSU_SU_SU_EEEEENS5_IJNS4_10UnderscoreES1D_S1D_EEEEENS5_IJNS4_13SM90_TMA_LOADES1G_EEENS5_IJNS4_14ComposedLayoutINS4_7SwizzleILi2ELi4ELi3EEENS4_18smem_ptr_flag_bitsILi4EEENSL_INS5_IJNSA_ILi8EEESF_EEENS5_IJSF_SC_EEEEEEENSL_INS5_IJNS5_IJNS5_IJSN_SC_EEESQ_EEESC_NS5_IJSC_NSA_ILi2EEEEEEEEENS5_IJNS5_IJNS5_IJSQ_SW_EEESV_EEESU_NS5_IJSB_SW_EEEEEEEEEEEvNS4_8identityENS5_IJNS4_23SM90_TMA_LOAD_MULTICASTES24_EEES22_vS23_EENS_8epilogue10collective18CollectiveEpilogueINS27_23Sm100TmaWarpSpecializedILi4ELi2ELi16ELb1ELb0EEEJNS5_IJNSA_ILi64EEESF_SF_EEENS5_IJNSL_IS2C_SC_EENSL_INS5_IJSP_S1U_EEENS5_IJSC_S2C_EEEEEEEENS_10bfloat16_tESK_S2J_SK_NS27_6fusion15FusionCallbacksIS2B_NS2K_17LinearCombinationIS2J_fS2J_fLNS_15FloatRoundStyleE2EEES2D_S2I_JEEENS4_5SM1004TMEM4LOAD26SM100_TMEM_LOAD_32dp32b16xES1G_NS1I_INS1J_ILi1ELi4ELi3EEENS1L_ILi16EEENSL_INS5_IJS1N_SP_EEENS5_IJSP_SC_EEEEEEENS4_39AutoVectorizingCopyWithAssumedAlignmentILi128EEENS4_14SM90_TMA_STOREES2Z_S31_S31_EEEvvEEEEvNT_6ParamsE)
        /*0044*/ 	.word	0x00000000
.L_29:


//--------------------- .nv.compat                --------------------------
	.section	.nv.compat,"",@"SHT_CUDA_COMPAT_INFO"
	.align	4
        /*0000*/ 	.byte	0x02, 0x09, 0x01, 0x00, 0x02, 0x02, 0x02, 0x00, 0x02, 0x05, 0x05, 0x00, 0x03, 0x07, 0x01, 0x01
        /*0010*/ 	.byte	0x02, 0x03, 0x01, 0x00, 0x02, 0x06, 0x01, 0x00, 0x04, 0x0b, 0x08, 0x00, 0x09, 0x00, 0x00, 0x00
        /*0020*/ 	.byte	0x00, 0x00, 0x00, 0x00


//--------------------- .nv.info._ZN7cutlass13device_kernelINS_4gemm6kernel13GemmUniversalIN4cute5tupleIJiiiiEEENS1_10collective13CollectiveMmaINS1_46MainloopSm100TmaUmmaWarpSpecializedBlockScaledILi11ELi2ELi2ENS5_IJNS4_1CILi4EEENSA_ILi1EEESC_EEEEENS5_IJNSA_ILi128EEESF_SF_EEENS5_IJNS_12float_e2m1_tENS_13float_ue4m3_tEEEENS5_IJNS5_IJlSC_lEEENS4_6LayoutINS5_IJNS5_IJNS5_IJNSA_ILi32EEESB_EEEiEEENS5_IJNS5_IJNSA_ILi16EEESB_EEEiEEENS5_IJSC_iEEEEEENS5_IJSR_NS5_IJNS5_IJNSA_ILi0EEESC_EEENSA_ILi512EEEEEENS5_IJSU_iEEEEEEEEEEESJ_S11_NS4_8TiledMMAINS4_8MMA_AtomIJNS4_17SM100_MMA_MXF4_SSISH_SH_fSI_Li128ELi128ELi16ELNS4_4UMMA5MajorE0ELS16_0ELNS15_7ScaleInE0ELS17_0EEEEEENSL_INS5_IJSC_SC_SC_EEENS5_IJSU_SU_SU_EEEEENS5_IJNS4_10UnderscoreES1D_S1D_EEEEENS5_IJNS4_13SM90_TMA_LOADES1G_EEENS5_IJNS4_14ComposedLayoutINS4_7SwizzleILi2ELi4ELi3EEENS4_18smem_ptr_flag_bitsILi4EEENSL_INS5_IJNSA_ILi8EEESF_EEENS5_IJSF_SC_EEEEEEENSL_INS5_IJNS5_IJNS5_IJSN_SC_EEESQ_EEESC_NS5_IJSC_NSA_ILi2EEEEEEEEENS5_IJNS5_IJNS5_IJSQ_SW_EEESV_EEESU_NS5_IJSB_SW_EEEEEEEEEEEvNS4_8identityENS5_IJNS4_23SM90_TMA_LOAD_MULTICASTES24_EEES22_vS23_EENS_8epilogue10collective18CollectiveEpilogueINS27_23Sm100TmaWarpSpecializedILi4ELi2ELi16ELb1ELb0EEEJNS5_IJNSA_ILi64EEESF_SF_EEENS5_IJNSL_IS2C_SC_EENSL_INS5_IJSP_S1U_EEENS5_IJSC_S2C_EEEEEEEENS_10bfloat16_tESK_S2J_SK_NS27_6fusion15FusionCallbacksIS2B_NS2K_17LinearCombinationIS2J_fS2J_fLNS_15FloatRoundStyleE2EEES2D_S2I_JEEENS4_5SM1004TMEM4LOAD26SM100_TMEM_LOAD_32dp32b16xES1G_NS1I_INS1J_ILi1ELi4ELi3EEENS1L_ILi16EEENSL_INS5_IJS1N_SP_EEENS5_IJSP_SC_EEEEEEENS4_39AutoVectorizingCopyWithAssumedAlignmentILi128EEENS4_14SM90_TMA_STOREES2Z_S31_S31_EEEvvEEEEvNT_6ParamsE --------------------------
	.section	.nv.info._ZN7cutlass13device_kernelINS_4gemm6kernel13GemmUniversalIN4cute5tupleIJiiiiEEENS1_10collective13CollectiveMmaINS1_46MainloopSm100TmaUmmaWarpSpecializedBlockScaledILi11ELi2ELi2ENS5_IJNS4_1CILi4EEENSA_ILi1EEESC_EEEEENS5_IJNSA_ILi128EEESF_SF_EEENS5_IJNS_12float_e2m1_tENS_13float_ue4m3_tEEEENS5_IJNS5_IJlSC_lEEENS4_6LayoutINS5_IJNS5_IJNS5_IJNSA_ILi32EEESB_EEEiEEENS5_IJNS5_IJNSA_ILi16EEESB_EEEiEEENS5_IJSC_iEEEEEENS5_IJSR_NS5_IJNS5_IJNSA_ILi0EEESC_EEENSA_ILi512EEEEEENS5_IJSU_iEEEEEEEEEEESJ_S11_NS4_8TiledMMAINS4_8MMA_AtomIJNS4_17SM100_MMA_MXF4_SSISH_SH_fSI_Li128ELi128ELi16ELNS4_4UMMA5MajorE0ELS16_0ELNS15_7ScaleInE0ELS17_0EEEEEENSL_INS5_IJSC_SC_SC_EEENS5_IJSU_SU_SU_EEEEENS5_IJNS4_10UnderscoreES1D_S1D_EEEEENS5_IJNS4_13SM90_TMA_LOADES1G_EEENS5_IJNS4_14ComposedLayoutINS4_7SwizzleILi2ELi4ELi3EEENS4_18smem_ptr_flag_bitsILi4EEENSL_INS5_IJNSA_ILi8EEESF_EEENS5_IJSF_SC_EEEEEEENSL_INS5_IJNS5_IJNS5_IJSN_SC_EEESQ_EEESC_NS5_IJSC_NSA_ILi2EEEEEEEEENS5_IJNS5_IJNS5_IJSQ_SW_EEESV_EEESU_NS5_IJSB_SW_EEEEEEEEEEEvNS4_8identityENS5_IJNS4_23SM90_TMA_LOAD_MULTICASTES24_EEES22_vS23_EENS_8epilogue10collective18CollectiveEpilogueINS27_23Sm100TmaWarpSpecializedILi4ELi2ELi16ELb1ELb0EEEJNS5_IJNSA_ILi64EEESF_SF_EEENS5_IJNSL_IS2C_SC_EENSL_INS5_IJSP_S1U_EEENS5_IJSC_S2C_EEEEEEEENS_10bfloat16_tESK_S2J_SK_NS27_6fusion15FusionCallbacksIS2B_NS2K_17LinearCombinationIS2J_fS2J_fLNS_15FloatRoundStyleE2EEES2D_S2I_JEEENS4_5SM1004TMEM4LOAD26SM100_TMEM_LOAD_32dp32b16xES1G_NS1I_INS1J_ILi1ELi4ELi3EEENS1L_ILi16EEENSL_INS5_IJS1N_SP_EEENS5_IJSP_SC_EEEEEEENS4_39AutoVectorizingCopyWithAssumedAlignmentILi128EEENS4_14SM90_TMA_STOREES2Z_S31_S31_EEEvvEEEEvNT_6ParamsE,"",@"SHT_CUDA_INFO"
	.sectionflags	@""
	.align	4


	//----- nvinfo : EIATTR_CUDA_API_VERSION
	.align		4
        /*0000*/ 	.byte	0x04, 0x37
        /*0002*/ 	.short	(.L_31 - .L_30)
.L_30:
        /*0004*/ 	.word	0x00000082


	//----- nvinfo : EIATTR_KPARAM_INFO
	.align		4
.L_31:
        /*0008*/ 	.byte	0x04, 0x17
        /*000a*/ 	.short	(.L_33 - .L_32)
.L_32:
        /*000c*/ 	.word	0x00000000
        /*0010*/ 	.short	0x0000
        /*0012*/ 	.short	0x0000
        /*0014*/ 	.byte	0x00, 0xf0, 0x01, 0x30


	//----- nvinfo : EIATTR_AT_ENTRY_FRAGMENTS
	.align		4
.L_33:
        /*0018*/ 	.byte	0x04, 0x4f
        /*001a*/ 	.short	(.L_35 - .L_34)


	//   ....[0]....
.L_34:
        /*001c*/ 	.word	0x00000006


	//----- nvinfo : EIATTR_RESERVED_SMEM_USED
	.align		4
.L_35:
        /*0020*/ 	.byte	0x01, 0x41
	.zero		2


	//----- nvinfo : EIATTR_SPARSE_MMA_MASK
	.align		4
        /*0024*/ 	.byte	0x03, 0x50
        /*0026*/ 	.short	0x0000


	//----- nvinfo : EIATTR_TCGEN05_1CTA_USED
	.align		4
        /*0028*/ 	.byte	0x01, 0x51
	.zero		2


	//----- nvinfo : EIATTR_MAXREG_COUNT
	.align		4
        /*002c*/ 	.byte	0x03, 0x1b
        /*002e*/ 	.short	0x00ff


	//----- nvinfo : EIATTR_NUM_BARRIERS
	.align		4
        /*0030*/ 	.byte	0x02, 0x4c
        /*0032*/ 	.byte	0x07
	.zero		1


	//----- nvinfo : EIATTR_EXTERNS
	.align		4
        /*0034*/ 	.byte	0x04, 0x0f
        /*0036*/ 	.short	(.L_37 - .L_36)


	//   ....[0]....
	.align		4
.L_36:
        /*0038*/ 	.word	index@(__assertfail)


	//----- nvinfo : EIATTR_MERCURY_ISA_VERSION
	.align		4
.L_37:
        /*003c*/ 	.byte	0x03, 0x5f
        /*003e*/ 	.short	0x0101


	//----- nvinfo : EIATTR_INT_WARP_WIDE_INSTR_OFFSETS
	.align		4
        /*0040*/ 	.byte	0x04, 0x31
        /*0042*/ 	.short	(.L_39 - .L_38)


	//   ....[0]....
.L_38:
        /*0044*/ 	.word	0x00002510


	//   ....[1]....
        /*0048*/ 	.word	0x000043c0


	//   ....[2]....
        /*004c*/ 	.word	0x000043f0


	//   ....[3]....
        /*0050*/ 	.word	0x00004440


	//   ....[4]....
        /*0054*/ 	.word	0x00004d30


	//   ....[5]....
        /*0058*/ 	.word	0x00004d50


	//   ....[6]....
        /*005c*/ 	.word	0x00004e30


	//   ....[7]....
        /*0060*/ 	.word	0x00004ef0


	//   ....[8]....
        /*0064*/ 	.word	0x00004f10


	//   ....[9]....
        /*0068*/ 	.word	0x00004ff0


	//   ....[10]....
        /*006c*/ 	.word	0x000050d0


	//   ....[11]....
        /*0070*/ 	.word	0x00005110


	//   ....[12]....
        /*0074*/ 	.word	0x000051d0


	//   ....[13]....
        /*0078*/ 	.word	0x000052b0


	//   ....[14]....
        /*007c*/ 	.word	0x000052d0


	//   ....[15]....
        /*0080*/ 	.word	0x000053c0


	//   ....[16]....
        /*0084*/ 	.word	0x000054a0


	//   ....[17]....
        /*0088*/ 	.word	0x000054e0


	//   ....[18]....
        /*008c*/ 	.word	0x000055a0


	//   ....[19]....
        /*0090*/ 	.word	0x00005680


	//   ....[20]....
        /*0094*/ 	.word	0x000056a0


	//   ....[21]....
        /*0098*/ 	.word	0x00005780


	//   ....[22]....
        /*009c*/ 	.word	0x00005860


	//   ....[23]....
        /*00a0*/ 	.word	0x000058d0


	//   ....[24]....
        /*00a4*/ 	.word	0x00005980


	//   ....[25]....
        /*00a8*/ 	.word	0x00005b20


	//   ....[26]....
        /*00ac*/ 	.word	0x00005b30


	//   ....[27]....
        /*00b0*/ 	.word	0x00005bf0


	//----- nvinfo : EIATTR_COOP_GROUP_MASK_REGIDS
	.align		4
.L_39:
        /*00b4*/ 	.byte	0x04, 0x29
        /*00b6*/ 	.short	(.L_41 - .L_40)


	//   ....[0]....
.L_40:
        /*00b8*/ 	.word	0xffffffff


	//   ....[1]....
        /*00bc*/ 	.word	0xffffffff


	//   ....[2]....
        /*00c0*/ 	.word	0xffffffff


	//   ....[3]....
        /*00c4*/ 	.word	0xffffffff


	//   ....[4]....
        /*00c8*/ 	.word	0xffffffff


	//   ....[5]....
        /*00cc*/ 	.word	0xffffffff


	//   ....[6]....
        /*00d0*/ 	.word	0xffffffff


	//   ....[7]....
        /*00d4*/ 	.word	0xffffffff


	//   ....[8]....
        /*00d8*/ 	.word	0xffffffff


	//   ....[9]....
        /*00dc*/ 	.word	0xffffffff


	//   ....[10]....
        /*00e0*/ 	.word	0xffffffff


	//   ....[11]....
        /*00e4*/ 	.word	0xffffffff


	//   ....[12]....
        /*00e8*/ 	.word	0xffffffff


	//   ....[13]....
        /*00ec*/ 	.word	0xffffffff


	//----- nvinfo : EIATTR_COOP_GROUP_INSTR_OFFSETS
	.align		4
.L_41:
        /*00f0*/ 	.byte	0x04, 0x28
        /*00f2*/ 	.short	(.L_43 - .L_42)


	//   ....[0]....
.L_42:
        /*00f4*/ 	.word	0x00000090


	//   ....[1]....
        /*00f8*/ 	.word	0x00000530


	//   ....[2]....
        /*00fc*/ 	.word	0x000007d0


	//   ....[3]....
        /*0100*/ 	.word	0x00000970


	//   ....[4]....
        /*0104*/ 	.word	0x00000a70


	//   ....[5]....
        /*0108*/ 	.word	0x00000be0


	//   ....[6]....
        /*010c*/ 	.word	0x00000d40


	//   ....[7]....
        /*0110*/ 	.word	0x00000f00


	//   ....[8]....
        /*0114*/ 	.word	0x000023f0


	//   ....[9]....
        /*0118*/ 	.word	0x000035d0


	//   ....[10]....
        /*011c*/ 	.word	0x000037e0


	//   ....[11]....
        /*0120*/ 	.word	0x00003810


	//   ....[12]....
        /*0124*/ 	.word	0x000042b0


	//   ....[13]....
        /*0128*/ 	.word	0x000044e0


	//----- nvinfo : EIATTR_VRC_CTA_INIT_COUNT
	.align		4
.L_43:
        /*012c*/ 	.byte	0x02, 0x4a
        /*012e*/ 	.byte	0x80
	.zero		1


	//----- nvinfo : EIATTR_SYSCALL_OFFSETS
	.align		4
        /*0130*/ 	.byte	0x04, 0x46
        /*0132*/ 	.short	(.L_45 - .L_44)


	//   ....[0]....
.L_44:
        /*0134*/ 	.word	0x00006710


	//   ....[1]....
        /*0138*/ 	.word	0x00006800


	//   ....[2]....
        /*013c*/ 	.word	0x000070f0


	//   ....[3]....
        /*0140*/ 	.word	0x00007260


	//   ....[4]....
        /*0144*/ 	.word	0x00007f80


	//   ....[5]....
        /*0148*/ 	.word	0x000080f0


	//   ....[6]....
        /*014c*/ 	.word	0x00008e00


	//   ....[7]....
        /*0150*/ 	.word	0x00008f70


	//   ....[8]....
        /*0154*/ 	.word	0x00009cb0


	//   ....[9]....
        /*0158*/ 	.word	0x00009e20


	//   ....[10]....
        /*015c*/ 	.word	0x0000ab70


	//   ....[11]....
        /*0160*/ 	.word	0x0000ace0


	//   ....[12]....
        /*0164*/ 	.word	0x0000ba40


	//   ....[13]....
        /*0168*/ 	.word	0x0000bbb0


	//   ....[14]....
        /*016c*/ 	.word	0x0000c900


	//   ....[15]....
        /*0170*/ 	.word	0x0000ca70


	//   ....[16]....
        /*0174*/ 	.word	0x0000d760


	//   ....[17]....
        /*0178*/ 	.word	0x0000d8d0


	//----- nvinfo : EIATTR_MBARRIER_INSTR_OFFSETS
	.align		4
.L_45:
        /*017c*/ 	.byte	0x04, 0x39
        /*017e*/ 	.short	(.L_47 - .L_46)


	//   ....[0]....
.L_46:
        /*0180*/ 	.word	0x00000650
        /*0184*/ 	.word	0x000000ff
        /*0188*/ 	.word	0x00000000
        /*018c*/ 	.short	0x0100
        /*018e*/ 	.byte	0x06
	.zero		1


	//   ....[1]....
        /*0190*/ 	.word	0x00000660
        /*0194*/ 	.word	0x000000ff
        /*0198*/ 	.word	0x00000058
        /*019c*/ 	.short	0x0100
        /*019e*/ 	.byte	0x06
	.zero		1


	//   ....[2]....
        /*01a0*/ 	.word	0x00000670
        /*01a4*/ 	.word	0x000000ff
        /*01a8*/ 	.word	0x00000008
        /*01ac*/ 	.short	0x0100
        /*01ae*/ 	.byte	0x06
	.zero		1


	//   ....[3]....
        /*01b0*/ 	.word	0x00000680
        /*01b4*/ 	.word	0x000000ff
        /*01b8*/ 	.word	0x00000060
        /*01bc*/ 	.short	0x0100
        /*01be*/ 	.byte	0x06
	.zero		1


	//   ....[4]....
        /*01c0*/ 	.word	0x00000690
        /*01c4*/ 	.word	0x000000ff
        /*01c8*/ 	.word	0x00000010
        /*01cc*/ 	.short	0x0100
        /*01ce*/ 	.byte	0x06
	.zero		1


	//   ....[5]....
        /*01d0*/ 	.word	0x000006a0
        /*01d4*/ 	.word	0x000000ff
        /*01d8*/ 	.word	0x00000068
        /*01dc*/ 	.short	0x0100
        /*01de*/ 	.byte	0x06
	.zero		1


	//   ....[6]....
        /*01e0*/ 	.word	0x000006b0
        /*01e4*/ 	.word	0x000000ff
        /*01e8*/ 	.word	0x00000018
        /*01ec*/ 	.short	0x0100
        /*01ee*/ 	.byte	0x06
	.zero		1


	//   ....[7]....
        /*01f0*/ 	.word	0x000006c0
        /*01f4*/ 	.word	0x000000ff
        /*01f8*/ 	.word	0x00000070
        /*01fc*/ 	.short	0x0100
        /*01fe*/ 	.byte	0x06
	.zero		1


	//   ....[8]....
        /*0200*/ 	.word	0x000006d0
        /*0204*/ 	.word	0x000000ff
        /*0208*/ 	.word	0x00000020
        /*020c*/ 	.short	0x0100
        /*020e*/ 	.byte	0x06
	.zero		1


	//   ....[9]....
        /*0210*/ 	.word	0x000006e0
        /*0214*/ 	.word	0x000000ff
        /*0218*/ 	.word	0x00000078
        /*021c*/ 	.short	0x0100
        /*021e*/ 	.byte	0x06
	.zero		1


	//   ....[10]....
        /*0220*/ 	.word	0x000006f0
        /*0224*/ 	.word	0x000000ff
        /*0228*/ 	.word	0x00000028
        /*022c*/ 	.short	0x0100
        /*022e*/ 	.byte	0x06
	.zero		1


	//   ....[11]....
        /*0230*/ 	.word	0x00000700
        /*0234*/ 	.word	0x000000ff
        /*0238*/ 	.word	0x00000080
        /*023c*/ 	.short	0x0100
        /*023e*/ 	.byte	0x06
	.zero		1


	//   ....[12]....
        /*0240*/ 	.word	0x00000710
        /*0244*/ 	.word	0x000000ff
        /*0248*/ 	.word	0x00000030
        /*024c*/ 	.short	0x0100
        /*024e*/ 	.byte	0x06
	.zero		1


	//   ....[13]....
        /*0250*/ 	.word	0x00000720
        /*0254*/ 	.word	0x000000ff
        /*0258*/ 	.word	0x00000088
        /*025c*/ 	.short	0x0100
        /*025e*/ 	.byte	0x06
	.zero		1


	//   ....[14]....
        /*0260*/ 	.word	0x00000730
        /*0264*/ 	.word	0x000000ff
        /*0268*/ 	.word	0x00000038
        /*026c*/ 	.short	0x0100
        /*026e*/ 	.byte	0x06
	.zero		1


	//   ....[15]....
        /*0270*/ 	.word	0x00000740
        /*0274*/ 	.word	0x000000ff
        /*0278*/ 	.word	0x00000090
        /*027c*/ 	.short	0x0100
        /*027e*/ 	.byte	0x06
	.zero		1


	//   ....[16]....
        /*0280*/ 	.word	0x00000750
        /*0284*/ 	.word	0x000000ff
        /*0288*/ 	.word	0x00000040
        /*028c*/ 	.short	0x0100
        /*028e*/ 	.byte	0x06
	.zero		1


	//   ....[17]....
        /*0290*/ 	.word	0x00000760
        /*0294*/ 	.word	0x000000ff
        /*0298*/ 	.word	0x00000098
        /*029c*/ 	.short	0x0100
        /*029e*/ 	.byte	0x06
	.zero		1


	//   ....[18]....
        /*02a0*/ 	.word	0x00000770
        /*02a4*/ 	.word	0x000000ff
        /*02a8*/ 	.word	0x00000048
        /*02ac*/ 	.short	0x0100
        /*02ae*/ 	.byte	0x06
	.zero		1


	//   ....[19]....
        /*02b0*/ 	.word	0x00000780
        /*02b4*/ 	.word	0x000000ff
        /*02b8*/ 	.word	0x000000a0
        /*02bc*/ 	.short	0x0100
        /*02be*/ 	.byte	0x06
	.zero		1


	//   ....[20]....
        /*02c0*/ 	.word	0x00000790
        /*02c4*/ 	.word	0x000000ff
        /*02c8*/ 	.word	0x00000050
        /*02cc*/ 	.short	0x0100
        /*02ce*/ 	.byte	0x06
	.zero		1


	//   ....[21]....
        /*02d0*/ 	.word	0x000007a0
        /*02d4*/ 	.word	0x000000ff
        /*02d8*/ 	.word	0x000000a8
        /*02dc*/ 	.short	0x0100
        /*02de*/ 	.byte	0x06
	.zero		1


	//   ....[22]....
        /*02e0*/ 	.word	0x000008e0
        /*02e4*/ 	.word	0x000000ff
        /*02e8*/ 	.word	0x000000b0
        /*02ec*/ 	.short	0x0100
        /*02ee*/ 	.byte	0x06
	.zero		1


	//   ....[23]....
        /*02f0*/ 	.word	0x000008f0
        /*02f4*/ 	.word	0x000000ff
        /*02f8*/ 	.word	0x000000d0
        /*02fc*/ 	.short	0x0100
        /*02fe*/ 	.byte	0x06
	.zero		1


	//   ....[24]....
        /*0300*/ 	.word	0x00000900
        /*0304*/ 	.word	0x000000ff
        /*0308*/ 	.word	0x000000b8
        /*030c*/ 	.short	0x0100
        /*030e*/ 	.byte	0x06
	.zero		1


	//   ....[25]....
        /*0310*/ 	.word	0x00000910
        /*0314*/ 	.word	0x000000ff
        /*0318*/ 	.word	0x000000d8
        /*031c*/ 	.short	0x0100
        /*031e*/ 	.byte	0x06
	.zero		1


	//   ....[26]....
        /*0320*/ 	.word	0x00000920
        /*0324*/ 	.word	0x000000ff
        /*0328*/ 	.word	0x000000c0
        /*032c*/ 	.short	0x0100
        /*032e*/ 	.byte	0x06
	.zero		1


	//   ....[27]....
        /*0330*/ 	.word	0x00000930
        /*0334*/ 	.word	0x000000ff
        /*0338*/ 	.word	0x000000e0
        /*033c*/ 	.short	0x0100
        /*033e*/ 	.byte	0x06
	.zero		1


	//   ....[28]....
        /*0340*/ 	.word	0x00000940
        /*0344*/ 	.word	0x000000ff
        /*0348*/ 	.word	0x000000c8
        /*034c*/ 	.short	0x0100
        /*034e*/ 	.byte	0x06
	.zero		1


	//   ....[29]....
        /*0350*/ 	.word	0x00000950
        /*0354*/ 	.word	0x000000ff
        /*0358*/ 	.word	0x000000e8
        /*035c*/ 	.short	0x0100
        /*035e*/ 	.byte	0x06
	.zero		1


	//   ....[30]....
        /*0360*/ 	.word	0x00000a40
        /*0364*/ 	.word	0x000000ff
        /*0368*/ 	.word	0x000000f0
        /*036c*/ 	.short	0x0100
        /*036e*/ 	.byte	0x05
	.zero		1


	//   ....[31]....
        /*0370*/ 	.word	0x00000a50
        /*0374*/ 	.word	0x000000ff
        /*0378*/ 	.word	0x000000f8
        /*037c*/ 	.short	0x0100
        /*037e*/ 	.byte	0x05
	.zero		1


	//   ....[32]....
        /*0380*/ 	.word	0x00000b90
        /*0384*/ 	.word	0x000000ff
        /*0388*/ 	.word	0x00000100
        /*038c*/ 	.short	0x0100
        /*038e*/ 	.byte	0x05
	.zero		1


	//   ....[33]....
        /*0390*/ 	.word	0x00000ba0
        /*0394*/ 	.word	0x000000ff
        /*0398*/ 	.word	0x00000110
        /*039c*/ 	.short	0x0100
        /*039e*/ 	.byte	0x05
	.zero		1


	//   ....[34]....
        /*03a0*/ 	.word	0x00000bb0
        /*03a4*/ 	.word	0x000000ff
        /*03a8*/ 	.word	0x00000108
        /*03ac*/ 	.short	0x0100
        /*03ae*/ 	.byte	0x05
	.zero		1


	//   ....[35]....
        /*03b0*/ 	.word	0x00000bc0
        /*03b4*/ 	.word	0x000000ff
        /*03b8*/ 	.word	0x00000118
        /*03bc*/ 	.short	0x0100
        /*03be*/ 	.byte	0x05
	.zero		1


	//   ....[36]....
        /*03c0*/ 	.word	0x00000cf0
        /*03c4*/ 	.word	0x000000ff
        /*03c8*/ 	.word	0x00000120
        /*03cc*/ 	.short	0x0100
        /*03ce*/ 	.byte	0x06
	.zero		1


	//   ....[37]....
        /*03d0*/ 	.word	0x00000d00
        /*03d4*/ 	.word	0x000000ff
        /*03d8*/ 	.word	0x00000130
        /*03dc*/ 	.short	0x0100
        /*03de*/ 	.byte	0x06
	.zero		1


	//   ....[38]....
        /*03e0*/ 	.word	0x00000d10
        /*03e4*/ 	.word	0x000000ff
        /*03e8*/ 	.word	0x00000128
        /*03ec*/ 	.short	0x0100
        /*03ee*/ 	.byte	0x06
	.zero		1


	//   ....[39]....
        /*03f0*/ 	.word	0x00000d20
        /*03f4*/ 	.word	0x000000ff
        /*03f8*/ 	.word	0x00000138
        /*03fc*/ 	.short	0x0100
        /*03fe*/ 	.byte	0x06
	.zero		1


	//   ....[40]....
        /*0400*/ 	.word	0x00000e10
        /*0404*/ 	.word	0x000000ff
        /*0408*/ 	.word	0x00000140
        /*040c*/ 	.short	0x0100
        /*040e*/ 	.byte	0x05
	.zero		1


	//   ....[41]....
        /*0410*/ 	.word	0x00000e20
        /*0414*/ 	.word	0x000000ff
        /*0418*/ 	.word	0x00000150
        /*041c*/ 	.short	0x0100
        /*041e*/ 	.byte	0x05
	.zero		1


	//   ....[42]....
        /*0420*/ 	.word	0x00000e30
        /*0424*/ 	.word	0x000000ff
        /*0428*/ 	.word	0x00000148
        /*042c*/ 	.short	0x0100
        /*042e*/ 	.byte	0x05
	.zero		1


	//   ....[43]....
        /*0430*/ 	.word	0x00000e40
        /*0434*/ 	.word	0x000000ff
        /*0438*/ 	.word	0x00000158
        /*043c*/ 	.short	0x0100
        /*043e*/ 	.byte	0x05
	.zero		1


	//   ....[44]....
        /*0440*/ 	.word	0x000019d0
        /*0444*/ 	.word	0x00000002
        /*0448*/ 	.word	0x00000150
        /*044c*/ 	.short	0x010a
        /*044e*/ 	.byte	0xff
	.zero		1


	//   ....[45]....
        /*0450*/ 	.word	0x00001a00
        /*0454*/ 	.word	0x00000002
        /*0458*/ 	.word	0x00000140
        /*045c*/ 	.short	0x0101
        /*045e*/ 	.byte	0xff
	.zero		1


	//   ....[46]....
        /*0460*/ 	.word	0x00001ad0
        /*0464*/ 	.word	0x000000ff
        /*0468*/ 	.word	0x00000058
        /*046c*/ 	.short	0x010a
        /*046e*/ 	.byte	0x08
	.zero		1


	//   ....[47]....
        /*0470*/ 	.word	0x00001b50
        /*0474*/ 	.word	0x000000ff
        /*0478*/ 	.word	0x00000058
        /*047c*/ 	.short	0x010a
        /*047e*/ 	.byte	0x21
	.zero		1


	//   ....[48]....
        /*0480*/ 	.word	0x00001c90
        /*0484*/ 	.word	0x000000ff
        /*0488*/ 	.word	0x00000058
        /*048c*/ 	.short	0x010a
        /*048e*/ 	.byte	0x08
	.zero		1


	//   ....[49]....
        /*0490*/ 	.word	0x00001f60
        /*0494*/ 	.word	0x000000ff
        /*0498*/ 	.word	0x000000f8
        /*049c*/ 	.short	0x0101
        /*049e*/ 	.byte	0x04
	.zero		1


	//   ....[50]....
        /*04a0*/ 	.word	0x00001f80
        /*04a4*/ 	.word	0x000000ff
        /*04a8*/ 	.word	0x00000058
        /*04ac*/ 	.short	0x010a
        /*04ae*/ 	.byte	0x08
	.zero		1


	//   ....[51]....
        /*04b0*/ 	.word	0x00002000
        /*04b4*/ 	.word	0x000000ff
        /*04b8*/ 	.word	0x00000058
        /*04bc*/ 	.short	0x010a
        /*04be*/ 	.byte	0x21
	.zero		1


	//   ....[52]....
        /*04c0*/ 	.word	0x00002140
        /*04c4*/ 	.word	0x000000ff
        /*04c8*/ 	.word	0x00000058
        /*04cc*/ 	.short	0x010a
        /*04ce*/ 	.byte	0x08
	.zero		1


	//   ....[53]....
        /*04d0*/ 	.word	0x00002420
        /*04d4*/ 	.word	0x00000002
        /*04d8*/ 	.word	0x00000100
        /*04dc*/ 	.short	0x010a
        /*04de*/ 	.byte	0xff
	.zero		1


	//   ....[54]....
        /*04e0*/ 	.word	0x000024e0
        /*04e4*/ 	.word	0x00000002
        /*04e8*/ 	.word	0x00000000
        /*04ec*/ 	.short	0x0101
        /*04ee*/ 	.byte	0xff
	.zero		1


	//   ....[55]....
        /*04f0*/ 	.word	0x00002a60
        /*04f4*/ 	.word	0x000000ff
        /*04f8*/ 	.word	0x00000000
        /*04fc*/ 	.short	0x010a
        /*04fe*/ 	.byte	0x05
	.zero		1


	//   ....[56]....
        /*0500*/ 	.word	0x00002af0
        /*0504*/ 	.word	0x000000ff
        /*0508*/ 	.word	0x00000000
        /*050c*/ 	.short	0x010a
        /*050e*/ 	.byte	0x05
	.zero		1


	//   ....[57]....
        /*0510*/ 	.word	0x00002b80
        /*0514*/ 	.word	0x000000ff
        /*0518*/ 	.word	0x00000000
        /*051c*/ 	.short	0x010a
        /*051e*/ 	.byte	0x05
	.zero		1


	//   ....[58]....
        /*0520*/ 	.word	0x00002c10
        /*0524*/ 	.word	0x000000ff
        /*0528*/ 	.word	0x00000000
        /*052c*/ 	.short	0x010a
        /*052e*/ 	.byte	0x05
	.zero		1


	//   ....[59]....
        /*0530*/ 	.word	0x00002ca0
        /*0534*/ 	.word	0x000000ff
        /*0538*/ 	.word	0x00000000
        /*053c*/ 	.short	0x010a
        /*053e*/ 	.byte	0x05
	.zero		1


	//   ....[60]....
        /*0540*/ 	.word	0x00002d30
        /*0544*/ 	.word	0x000000ff
        /*0548*/ 	.word	0x00000000
        /*054c*/ 	.short	0x010a
        /*054e*/ 	.byte	0x05
	.zero		1


	//   ....[61]....
        /*0550*/ 	.word	0x00002dc0
        /*0554*/ 	.word	0x000000ff
        /*0558*/ 	.word	0x00000000
        /*055c*/ 	.short	0x010a
        /*055e*/ 	.byte	0x05
	.zero		1


	//   ....[62]....
        /*0560*/ 	.word	0x00002e50
        /*0564*/ 	.word	0x000000ff
        /*0568*/ 	.word	0x00000000
        /*056c*/ 	.short	0x010a
        /*056e*/ 	.byte	0x05
	.zero		1


	//   ....[63]....
        /*0570*/ 	.word	0x00002ee0
        /*0574*/ 	.word	0x000000ff
        /*0578*/ 	.word	0x00000000
        /*057c*/ 	.short	0x010a
        /*057e*/ 	.byte	0x05
	.zero		1


	//   ....[64]....
        /*0580*/ 	.word	0x00002f70
        /*0584*/ 	.word	0x000000ff
        /*0588*/ 	.word	0x00000000
        /*058c*/ 	.short	0x010a
        /*058e*/ 	.byte	0x05
	.zero		1


	//   ....[65]....
        /*0590*/ 	.word	0x00003010
        /*0594*/ 	.word	0x00000000
        /*0598*/ 	.word	0x00000000
        /*059c*/ 	.short	0x010a
        /*059e*/ 	.byte	0xff
	.zero		1


	//   ....[66]....
        /*05a0*/ 	.word	0x00003130
        /*05a4*/ 	.word	0x00000000
        /*05a8*/ 	.word	0x00000140
        /*05ac*/ 	.short	0x010a
        /*05ae*/ 	.byte	0xff
	.zero		1


	//   ....[67]....
        /*05b0*/ 	.word	0x000031a0
        /*05b4*/ 	.word	0x00000000
        /*05b8*/ 	.word	0x00000000
        /*05bc*/ 	.short	0x0101
        /*05be*/ 	.byte	0xff
	.zero		1


	//   ....[68]....
        /*05c0*/ 	.word	0x000031c0
        /*05c4*/ 	.word	0x000000ff
        /*05c8*/ 	.word	0x00000110
        /*05cc*/ 	.short	0x010a
        /*05ce*/ 	.byte	0x05
	.zero		1


	//   ....[69]....
        /*05d0*/ 	.word	0x000032e0
        /*05d4*/ 	.word	0x00000000
        /*05d8*/ 	.word	0x00000100
        /*05dc*/ 	.short	0x010a
        /*05de*/ 	.byte	0xff
	.zero		1


	//   ....[70]....
        /*05e0*/ 	.word	0x000033e0
        /*05e4*/ 	.word	0x00000000
        /*05e8*/ 	.word	0x00000000
        /*05ec*/ 	.short	0x0101
        /*05ee*/ 	.byte	0xff
	.zero		1


	//   ....[71]....
        /*05f0*/ 	.word	0x00003470
        /*05f4*/ 	.word	0x000000ff
        /*05f8*/ 	.word	0x00000110
        /*05fc*/ 	.short	0x0106
        /*05fe*/ 	.byte	0x05
	.zero		1


	//   ....[72]....
        /*0600*/ 	.word	0x00003490
        /*0604*/ 	.word	0x000000ff
        /*0608*/ 	.word	0x00000110
        /*060c*/ 	.short	0x010a
        /*060e*/ 	.byte	0x05
	.zero		1


	//   ....[73]....
        /*0610*/ 	.word	0x00003520
        /*0614*/ 	.word	0x000000ff
        /*0618*/ 	.word	0x00000110
        /*061c*/ 	.short	0x0106
        /*061e*/ 	.byte	0x04
	.zero		1


	//   ....[74]....
        /*0620*/ 	.word	0x00003560
        /*0624*/ 	.word	0x00000000
        /*0628*/ 	.word	0x00000110
        /*062c*/ 	.short	0x010a
        /*062e*/ 	.byte	0xff
	.zero		1


	//   ....[75]....
        /*0630*/ 	.word	0x00003bf0
        /*0634*/ 	.word	0x00000000
        /*0638*/ 	.word	0x00000100
        /*063c*/ 	.short	0x010a
        /*063e*/ 	.byte	0xff
	.zero		1


	//   ....[76]....
        /*0640*/ 	.word	0x00003d00
        /*0644*/ 	.word	0x00000003
        /*0648*/ 	.word	0x00000000
        /*064c*/ 	.short	0x0101
        /*064e*/ 	.byte	0xff
	.zero		1


	//   ....[77]....
        /*0650*/ 	.word	0x00003d10
        /*0654*/ 	.word	0x000000ff
        /*0658*/ 	.word	0x00000000
        /*065c*/ 	.short	0x010a
        /*065e*/ 	.byte	0x0a
	.zero		1


	//   ....[78]....
        /*0660*/ 	.word	0x00003d30
        /*0664*/ 	.word	0x000000ff
        /*0668*/ 	.word	0x00000130
        /*066c*/ 	.short	0x010a
        /*066e*/ 	.byte	0x0b
	.zero		1


	//   ....[79]....
        /*0670*/ 	.word	0x00003e00
        /*0674*/ 	.word	0x000000ff
        /*0678*/ 	.word	0x00000000
        /*067c*/ 	.short	0x010a
        /*067e*/ 	.byte	0x0a
	.zero		1


	//   ....[80]....
        /*0680*/ 	.word	0x00003f30
        /*0684*/ 	.word	0x000000ff
        /*0688*/ 	.word	0x00000000
        /*068c*/ 	.short	0x010a
        /*068e*/ 	.byte	0x1e
	.zero		1


	//   ....[81]....
        /*0690*/ 	.word	0x00004200
        /*0694*/ 	.word	0x000000ff
        /*0698*/ 	.word	0x00000000
        /*069c*/ 	.short	0x010a
        /*069e*/ 	.byte	0x05
	.zero		1


	//   ....[82]....
        /*06a0*/ 	.word	0x00004290
        /*06a4*/ 	.word	0x000000ff
        /*06a8*/ 	.word	0x00000000
        /*06ac*/ 	.short	0x010a
        /*06ae*/ 	.byte	0x06
	.zero		1


	//   ....[83]....
        /*06b0*/ 	.word	0x000046f0
        /*06b4*/ 	.word	0x00000000
        /*06b8*/ 	.word	0x00000100
        /*06bc*/ 	.short	0x010a
        /*06be*/ 	.byte	0xff
	.zero		1


	//   ....[84]....
        /*06c0*/ 	.word	0x00004810
        /*06c4*/ 	.word	0x00000000
        /*06c8*/ 	.word	0x00000000
        /*06cc*/ 	.short	0x0101
        /*06ce*/ 	.byte	0xff
	.zero		1


	//   ....[85]....
        /*06d0*/ 	.word	0x00004b30
        /*06d4*/ 	.word	0x000000ff
        /*06d8*/ 	.word	0x000000f8
        /*06dc*/ 	.short	0x010a
        /*06de*/ 	.byte	0x06
	.zero		1


	//   ....[86]....
        /*06e0*/ 	.word	0x00004cb0
        /*06e4*/ 	.word	0x000000ff
        /*06e8*/ 	.word	0x000000d0
        /*06ec*/ 	.short	0x010a
        /*06ee*/ 	.byte	0x06
	.zero		1


	//   ....[87]....
        /*06f0*/ 	.word	0x00004ea0
        /*06f4*/ 	.word	0x000000ff
        /*06f8*/ 	.word	0x000000b0
        /*06fc*/ 	.short	0x010b
        /*06fe*/ 	.byte	0x06
	.zero		1


	//   ....[88]....
        /*0700*/ 	.word	0x00004eb0
        /*0704*/ 	.word	0x000000ff
        /*0708*/ 	.word	0x00000000
        /*070c*/ 	.short	0x0101
        /*070e*/ 	.byte	0x15
	.zero		1


	//   ....[89]....
        /*0710*/ 	.word	0x00004ec0
        /*0714*/ 	.word	0x000000ff
        /*0718*/ 	.word	0x000000d8
        /*071c*/ 	.short	0x010a
        /*071e*/ 	.byte	0x06
	.zero		1


	//   ....[90]....
        /*0720*/ 	.word	0x00005080
        /*0724*/ 	.word	0x000000ff
        /*0728*/ 	.word	0x000000b8
        /*072c*/ 	.short	0x010b
        /*072e*/ 	.byte	0x06
	.zero		1


	//   ....[91]....
        /*0730*/ 	.word	0x00005090
        /*0734*/ 	.word	0x000000ff
        /*0738*/ 	.word	0x00000000
        /*073c*/ 	.short	0x0101
        /*073e*/ 	.byte	0x0f
	.zero		1


	//   ....[92]....
        /*0740*/ 	.word	0x000050a0
        /*0744*/ 	.word	0x000000ff
        /*0748*/ 	.word	0x000000e0
        /*074c*/ 	.short	0x010a
        /*074e*/ 	.byte	0x06
	.zero		1


	//   ....[93]....
        /*0750*/ 	.word	0x00005260
        /*0754*/ 	.word	0x000000ff
        /*0758*/ 	.word	0x000000c0
        /*075c*/ 	.short	0x010b
        /*075e*/ 	.byte	0x06
	.zero		1


	//   ....[94]....
        /*0760*/ 	.word	0x00005270
        /*0764*/ 	.word	0x000000ff
        /*0768*/ 	.word	0x00000000
        /*076c*/ 	.short	0x0101
        /*076e*/ 	.byte	0x0e
	.zero		1


	//   ....[95]....
        /*0770*/ 	.word	0x00005280
        /*0774*/ 	.word	0x000000ff
        /*0778*/ 	.word	0x000000e8
        /*077c*/ 	.short	0x010a
        /*077e*/ 	.byte	0x06
	.zero		1


	//   ....[96]....
        /*0780*/ 	.word	0x00005450
        /*0784*/ 	.word	0x000000ff
        /*0788*/ 	.word	0x000000c8
        /*078c*/ 	.short	0x010b
        /*078e*/ 	.byte	0x06
	.zero		1


	//   ....[97]....
        /*0790*/ 	.word	0x00005460
        /*0794*/ 	.word	0x000000ff
        /*0798*/ 	.word	0x00000000
        /*079c*/ 	.short	0x0101
        /*079e*/ 	.byte	0x0d
	.zero		1


	//   ....[98]....
        /*07a0*/ 	.word	0x00005470
        /*07a4*/ 	.word	0x000000ff
        /*07a8*/ 	.word	0x000000d0
        /*07ac*/ 	.short	0x010a
        /*07ae*/ 	.byte	0x06
	.zero		1


	//   ....[99]....
        /*07b0*/ 	.word	0x00005630
        /*07b4*/ 	.word	0x000000ff
        /*07b8*/ 	.word	0x000000b0
        /*07bc*/ 	.short	0x010b
        /*07be*/ 	.byte	0x06
	.zero		1


	//   ....[100]....
        /*07c0*/ 	.word	0x00005640
        /*07c4*/ 	.word	0x000000ff
        /*07c8*/ 	.word	0x00000000
        /*07cc*/ 	.short	0x0101
        /*07ce*/ 	.byte	0x15
	.zero		1


	//   ....[101]....
        /*07d0*/ 	.word	0x00005650
        /*07d4*/ 	.word	0x000000ff
        /*07d8*/ 	.word	0x000000d8
        /*07dc*/ 	.short	0x010a
        /*07de*/ 	.byte	0x06
	.zero		1


	//   ....[102]....
        /*07e0*/ 	.word	0x00005800
        /*07e4*/ 	.word	0x000000ff
        /*07e8*/ 	.word	0x000000b8
        /*07ec*/ 	.short	0x010b
        /*07ee*/ 	.byte	0x06
	.zero		1


	//   ....[103]....
        /*07f0*/ 	.word	0x00005810
        /*07f4*/ 	.word	0x000000ff
        /*07f8*/ 	.word	0x00000000
        /*07fc*/ 	.short	0x0101
        /*07fe*/ 	.byte	0x0f
	.zero		1


	//   ....[104]....
        /*0800*/ 	.word	0x00005820
        /*0804*/ 	.word	0x000000ff
        /*0808*/ 	.word	0x000000e0
        /*080c*/ 	.short	0x010a
        /*080e*/ 	.byte	0x06
	.zero		1


	//   ....[105]....
        /*0810*/ 	.word	0x00005a00
        /*0814*/ 	.word	0x000000ff
        /*0818*/ 	.word	0x000000c0
        /*081c*/ 	.short	0x010b
        /*081e*/ 	.byte	0x06
	.zero		1


	//   ....[106]....
        /*0820*/ 	.word	0x00005a70
        /*0824*/ 	.word	0x000000ff
        /*0828*/ 	.word	0x00000000
        /*082c*/ 	.short	0x0101
        /*082e*/ 	.byte	0x0e
	.zero		1


	//   ....[107]....
        /*0830*/ 	.word	0x00005a80
        /*0834*/ 	.word	0x000000ff
        /*0838*/ 	.word	0x000000e8
        /*083c*/ 	.short	0x010a
        /*083e*/ 	.byte	0x06
	.zero		1


	//   ....[108]....
        /*0840*/ 	.word	0x00005cf0
        /*0844*/ 	.word	0x000000ff
        /*0848*/ 	.word	0x000000c8
        /*084c*/ 	.short	0x010b
        /*084e*/ 	.byte	0x06
	.zero		1


	//   ....[109]....
        /*0850*/ 	.word	0x00005d10
        /*0854*/ 	.word	0x000000ff
        /*0858*/ 	.word	0x00000000
        /*085c*/ 	.short	0x0101
        /*085e*/ 	.byte	0x0d
	.zero		1


	//   ....[110]....
        /*0860*/ 	.word	0x00005d50
        /*0864*/ 	.word	0x000000ff
        /*0868*/ 	.word	0x000000d0
        /*086c*/ 	.short	0x010a
        /*086e*/ 	.byte	0x06
	.zero		1


	//   ....[111]....
        /*0870*/ 	.word	0x00005d70
        /*0874*/ 	.word	0x000000ff
        /*0878*/ 	.word	0x000000d8
        /*087c*/ 	.short	0x010a
        /*087e*/ 	.byte	0x06
	.zero		1


	//   ....[112]....
        /*0880*/ 	.word	0x00005d90
        /*0884*/ 	.word	0x000000ff
        /*0888*/ 	.word	0x000000e0
        /*088c*/ 	.short	0x010a
        /*088e*/ 	.byte	0x06
	.zero		1


	//   ....[113]....
        /*0890*/ 	.word	0x00005de0
        /*0894*/ 	.word	0x00000002
        /*0898*/ 	.word	0x000000e8
        /*089c*/ 	.short	0x010a
        /*089e*/ 	.byte	0xff
	.zero		1


	//   ....[114]....
        /*08a0*/ 	.word	0x000060f0
        /*08a4*/ 	.word	0x00000000
        /*08a8*/ 	.word	0x00000100
        /*08ac*/ 	.short	0x010a
        /*08ae*/ 	.byte	0xff
	.zero		1


	//   ....[115]....
        /*08b0*/ 	.word	0x00006200
        /*08b4*/ 	.word	0x00000000
        /*08b8*/ 	.word	0x00000000
        /*08bc*/ 	.short	0x0101
        /*08be*/ 	.byte	0xff
	.zero		1


	//   ....[116]....
        /*08c0*/ 	.word	0x00006c40
        /*08c4*/ 	.word	0x000000ff
        /*08c8*/ 	.word	0x000000b0
        /*08cc*/ 	.short	0x010a
        /*08ce*/ 	.byte	0x33
	.zero		1


	//   ....[117]....
        /*08d0*/ 	.word	0x00006c50
        /*08d4*/ 	.word	0x0000003a
        /*08d8*/ 	.word	0x00000120
        /*08dc*/ 	.short	0x010a
        /*08de*/ 	.byte	0xff
	.zero		1


	//   ....[118]....
        /*08e0*/ 	.word	0x00006dc0
        /*08e4*/ 	.word	0x000000ff
        /*08e8*/ 	.word	0x000000b0
        /*08ec*/ 	.short	0x010a
        /*08ee*/ 	.byte	0x33
	.zero		1


	//   ....[119]....
        /*08f0*/ 	.word	0x00006ea0
        /*08f4*/ 	.word	0x0000003a
        /*08f8*/ 	.word	0x00000120
        /*08fc*/ 	.short	0x010a
        /*08fe*/ 	.byte	0xff
	.zero		1


	//   ....[120]....
        /*0900*/ 	.word	0x00007c90
        /*0904*/ 	.word	0x00000000
        /*0908*/ 	.word	0x00000000
        /*090c*/ 	.short	0x0101
        /*090e*/ 	.byte	0xff
	.zero		1


	//   ....[121]....
        /*0910*/ 	.word	0x00007ca0
        /*0914*/ 	.word	0x00000002
        /*0918*/ 	.word	0x000000b0
        /*091c*/ 	.short	0x010a
        /*091e*/ 	.byte	0xff
	.zero		1


	//   ....[122]....
        /*0920*/ 	.word	0x00007d60
        /*0924*/ 	.word	0x00000002
        /*0928*/ 	.word	0x000000b0
        /*092c*/ 	.short	0x010a
        /*092e*/ 	.byte	0xff
	.zero		1


	//   ....[123]....
        /*0930*/ 	.word	0x00008b40
        /*0934*/ 	.word	0x0000006a
        /*0938*/ 	.word	0x00000000
        /*093c*/ 	.short	0x0101
        /*093e*/ 	.byte	0xff
	.zero		1


	//   ....[124]....
        /*0940*/ 	.word	0x00008b60
        /*0944*/ 	.word	0x00000000
        /*0948*/ 	.word	0x000000b0
        /*094c*/ 	.short	0x010a
        /*094e*/ 	.byte	0xff
	.zero		1


	//   ....[125]....
        /*0950*/ 	.word	0x00008c10
        /*0954*/ 	.word	0x00000000
        /*0958*/ 	.word	0x000000b0
        /*095c*/ 	.short	0x010a
        /*095e*/ 	.byte	0xff
	.zero		1


	//   ....[126]....
        /*0960*/ 	.word	0x00009970
        /*0964*/ 	.word	0x0000006a
        /*0968*/ 	.word	0x00000000
        /*096c*/ 	.short	0x0101
        /*096e*/ 	.byte	0xff
	.zero		1


	//   ....[127]....
        /*0970*/ 	.word	0x00009990
        /*0974*/ 	.word	0x00000000
        /*0978*/ 	.word	0x000000b0
        /*097c*/ 	.short	0x010a
        /*097e*/ 	.byte	0xff
	.zero		1


	//   ....[128]....
        /*0980*/ 	.word	0x00009a50
        /*0984*/ 	.word	0x00000000
        /*0988*/ 	.word	0x000000b0
        /*098c*/ 	.short	0x010a
        /*098e*/ 	.byte	0xff
	.zero		1


	//   ....[129]....
        /*0990*/ 	.word	0x0000a860
        /*0994*/ 	.word	0x0000006b
        /*0998*/ 	.word	0x00000000
        /*099c*/ 	.short	0x0101
        /*099e*/ 	.byte	0xff
	.zero		1


	//   ....[130]....
        /*09a0*/ 	.word	0x0000a880
        /*09a4*/ 	.word	0x00000000
        /*09a8*/ 	.word	0x000000b0
        /*09ac*/ 	.short	0x010a
        /*09ae*/ 	.byte	0xff
	.zero		1


	//   ....[131]....
        /*09b0*/ 	.word	0x0000a930
        /*09b4*/ 	.word	0x00000000
        /*09b8*/ 	.word	0x000000b0
        /*09bc*/ 	.short	0x010a
        /*09be*/ 	.byte	0xff
	.zero		1


	//   ....[132]....
        /*09c0*/ 	.word	0x0000b700
        /*09c4*/ 	.word	0x0000006b
        /*09c8*/ 	.word	0x00000000
        /*09cc*/ 	.short	0x0101
        /*09ce*/ 	.byte	0xff
	.zero		1


	//   ....[133]....
        /*09d0*/ 	.word	0x0000b720
        /*09d4*/ 	.word	0x00000000
        /*09d8*/ 	.word	0x000000b0
        /*09dc*/ 	.short	0x010a
        /*09de*/ 	.byte	0xff
	.zero		1


	//   ....[134]....
        /*09e0*/ 	.word	0x0000b7d0
        /*09e4*/ 	.word	0x00000000
        /*09e8*/ 	.word	0x000000b0
        /*09ec*/ 	.short	0x010a
        /*09ee*/ 	.byte	0xff
	.zero		1


	//   ....[135]....
        /*09f0*/ 	.word	0x0000c5f0
        /*09f4*/ 	.word	0x0000006b
        /*09f8*/ 	.word	0x00000000
        /*09fc*/ 	.short	0x0101
        /*09fe*/ 	.byte	0xff
	.zero		1


	//   ....[136]....
        /*0a00*/ 	.word	0x0000c610
        /*0a04*/ 	.word	0x00000000
        /*0a08*/ 	.word	0x000000b0
        /*0a0c*/ 	.short	0x010a
        /*0a0e*/ 	.byte	0xff
	.zero		1


	//   ....[137]....
        /*0a10*/ 	.word	0x0000c6c0
        /*0a14*/ 	.word	0x00000000
        /*0a18*/ 	.word	0x000000b0
        /*0a1c*/ 	.short	0x010a
        /*0a1e*/ 	.byte	0xff
	.zero		1


	//   ....[138]....
        /*0a20*/ 	.word	0x0000d470
        /*0a24*/ 	.word	0x0000006b
        /*0a28*/ 	.word	0x00000000
        /*0a2c*/ 	.short	0x0101
        /*0a2e*/ 	.byte	0xff
	.zero		1


	//   ....[139]....
        /*0a30*/ 	.word	0x0000d490
        /*0a34*/ 	.word	0x00000000
        /*0a38*/ 	.word	0x000000b0
        /*0a3c*/ 	.short	0x010a
        /*0a3e*/ 	.byte	0xff
	.zero		1


	//   ....[140]....
        /*0a40*/ 	.word	0x0000d540
        /*0a44*/ 	.word	0x00000000
        /*0a48*/ 	.word	0x000000b0
        /*0a4c*/ 	.short	0x010a
        /*0a4e*/ 	.byte	0xff
	.zero		1


	//   ....[141]....
        /*0a50*/ 	.word	0x0000ddb0
        /*0a54*/ 	.word	0x000000ff
        /*0a58*/ 	.word	0x00000000
        /*0a5c*/ 	.short	0x0101
        /*0a5e*/ 	.byte	0x04
	.zero		1


	//   ....[142]....
        /*0a60*/ 	.word	0x0000e330
        /*0a64*/ 	.word	0x00000000
        /*0a68*/ 	.word	0x00000000
        /*0a6c*/ 	.short	0x0101
        /*0a6e*/ 	.byte	0xff
	.zero		1


	//   ....[143]....
        /*0a70*/ 	.word	0x0000e5c0
        /*0a74*/ 	.word	0x000000ff
        /*0a78*/ 	.word	0x00000000
        /*0a7c*/ 	.short	0x0101
        /*0a7e*/ 	.byte	0x04
	.zero		1


	//   ....[144]....
        /*0a80*/ 	.word	0x0000e5e0
        /*0a84*/ 	.word	0x00000002
        /*0a88*/ 	.word	0x00000150
        /*0a8c*/ 	.short	0x010a
        /*0a8e*/ 	.byte	0xff
	.zero		1


	//   ....[145]....
        /*0a90*/ 	.word	0x0000e640
        /*0a94*/ 	.word	0x00000002
        /*0a98*/ 	.word	0x00000058
        /*0a9c*/ 	.short	0x010a
        /*0a9e*/ 	.byte	0xff
	.zero		1


	//   ....[146]....
        /*0aa0*/ 	.word	0x0000e6a0
        /*0aa4*/ 	.word	0x00000002
        /*0aa8*/ 	.word	0x00000058
        /*0aac*/ 	.short	0x010a
        /*0aae*/ 	.byte	0xff
	.zero		1


	//   ....[147]....
        /*0ab0*/ 	.word	0x0000e6f0
        /*0ab4*/ 	.word	0x00000002
        /*0ab8*/ 	.word	0x00000100
        /*0abc*/ 	.short	0x010a
        /*0abe*/ 	.byte	0xff
	.zero		1


	//   ....[148]....
        /*0ac0*/ 	.word	0x0000e750
        /*0ac4*/ 	.word	0x00000000
        /*0ac8*/ 	.word	0x00000000
        /*0acc*/ 	.short	0x010a
        /*0ace*/ 	.byte	0xff
	.zero		1


	//   ....[149]....
        /*0ad0*/ 	.word	0x0000e7b0
        /*0ad4*/ 	.word	0x00000000
        /*0ad8*/ 	.word	0x00000000
        /*0adc*/ 	.short	0x010a
        /*0ade*/ 	.byte	0xff
	.zero		1


	//   ....[150]....
        /*0ae0*/ 	.word	0x0000e810
        /*0ae4*/ 	.word	0x00000000
        /*0ae8*/ 	.word	0x00000000
        /*0aec*/ 	.short	0x010a
        /*0aee*/ 	.byte	0xff
	.zero		1


	//   ....[151]....
        /*0af0*/ 	.word	0x0000e870
        /*0af4*/ 	.word	0x00000000
        /*0af8*/ 	.word	0x00000000
        /*0afc*/ 	.short	0x010a
        /*0afe*/ 	.byte	0xff
	.zero		1


	//   ....[152]....
        /*0b00*/ 	.word	0x0000e8d0
        /*0b04*/ 	.word	0x00000000
        /*0b08*/ 	.word	0x00000000
        /*0b0c*/ 	.short	0x010a
        /*0b0e*/ 	.byte	0xff
	.zero		1


	//   ....[153]....
        /*0b10*/ 	.word	0x0000e930
        /*0b14*/ 	.word	0x00000000
        /*0b18*/ 	.word	0x00000000
        /*0b1c*/ 	.short	0x010a
        /*0b1e*/ 	.byte	0xff
	.zero		1


	//   ....[154]....
        /*0b20*/ 	.word	0x0000e990
        /*0b24*/ 	.word	0x00000000
        /*0b28*/ 	.word	0x00000000
        /*0b2c*/ 	.short	0x010a
        /*0b2e*/ 	.byte	0xff
	.zero		1


	//   ....[155]....
        /*0b30*/ 	.word	0x0000e9f0
        /*0b34*/ 	.word	0x00000000
        /*0b38*/ 	.word	0x00000000
        /*0b3c*/ 	.short	0x010a
        /*0b3e*/ 	.byte	0xff
	.zero		1


	//   ....[156]....
        /*0b40*/ 	.word	0x0000ea50
        /*0b44*/ 	.word	0x00000000
        /*0b48*/ 	.word	0x00000000
        /*0b4c*/ 	.short	0x010a
        /*0b4e*/ 	.byte	0xff
	.zero		1


	//   ....[157]....
        /*0b50*/ 	.word	0x0000eab0
        /*0b54*/ 	.word	0x00000000
        /*0b58*/ 	.word	0x00000000
        /*0b5c*/ 	.short	0x010a
        /*0b5e*/ 	.byte	0xff
	.zero		1


	//   ....[158]....
        /*0b60*/ 	.word	0x0000eb00
        /*0b64*/ 	.word	0x00000000
        /*0b68*/ 	.word	0x00000140
        /*0b6c*/ 	.short	0x010a
        /*0b6e*/ 	.byte	0xff
	.zero		1


	//   ....[159]....
        /*0b70*/ 	.word	0x0000eb60
        /*0b74*/ 	.word	0x00000000
        /*0b78*/ 	.word	0x00000110
        /*0b7c*/ 	.short	0x010a
        /*0b7e*/ 	.byte	0xff
	.zero		1


	//   ....[160]....
        /*0b80*/ 	.word	0x0000ebb0
        /*0b84*/ 	.word	0x00000000
        /*0b88*/ 	.word	0x00000100
        /*0b8c*/ 	.short	0x010a
        /*0b8e*/ 	.byte	0xff
	.zero		1


	//   ....[161]....
        /*0b90*/ 	.word	0x0000ec10
        /*0b94*/ 	.word	0x00000000
        /*0b98*/ 	.word	0x00000110
        /*0b9c*/ 	.short	0x010a
        /*0b9e*/ 	.byte	0xff
	.zero		1


	//   ....[162]....
        /*0ba0*/ 	.word	0x0000ec60
        /*0ba4*/ 	.word	0x00000000
        /*0ba8*/ 	.word	0x00000100
        /*0bac*/ 	.short	0x010a
        /*0bae*/ 	.byte	0xff
	.zero		1


	//   ....[163]....
        /*0bb0*/ 	.word	0x0000ecc0
        /*0bb4*/ 	.word	0x00000002
        /*0bb8*/ 	.word	0x00000130
        /*0bbc*/ 	.short	0x010a
        /*0bbe*/ 	.byte	0xff
	.zero		1


	//   ....[164]....
        /*0bc0*/ 	.word	0x0000ed20
        /*0bc4*/ 	.word	0x00000000
        /*0bc8*/ 	.word	0x00000000
        /*0bcc*/ 	.short	0x010a
        /*0bce*/ 	.byte	0xff
	.zero		1


	//   ....[165]....
        /*0bd0*/ 	.word	0x0000ed80
        /*0bd4*/ 	.word	0x00000000
        /*0bd8*/ 	.word	0x00000000
        /*0bdc*/ 	.short	0x010a
        /*0bde*/ 	.byte	0xff
	.zero		1


	//   ....[166]....
        /*0be0*/ 	.word	0x0000ede0
        /*0be4*/ 	.word	0x00000000
        /*0be8*/ 	.word	0x00000000
        /*0bec*/ 	.short	0x010a
        /*0bee*/ 	.byte	0xff
	.zero		1


	//   ....[167]....
        /*0bf0*/ 	.word	0x0000ee30
        /*0bf4*/ 	.word	0x00000000
        /*0bf8*/ 	.word	0x00000100
        /*0bfc*/ 	.short	0x010a
        /*0bfe*/ 	.byte	0xff
	.zero		1


	//   ....[168]....
        /*0c00*/ 	.word	0x0000ee90
        /*0c04*/ 	.word	0x00000000
        /*0c08*/ 	.word	0x000000f8
        /*0c0c*/ 	.short	0x010a
        /*0c0e*/ 	.byte	0xff
	.zero		1


	//   ....[169]....
        /*0c10*/ 	.word	0x0000eef0
        /*0c14*/ 	.word	0x00000000
        /*0c18*/ 	.word	0x000000d0
        /*0c1c*/ 	.short	0x010a
        /*0c1e*/ 	.byte	0xff
	.zero		1


	//   ....[170]....
        /*0c20*/ 	.word	0x0000ef50
        /*0c24*/ 	.word	0x00000000
        /*0c28*/ 	.word	0x000000d8
        /*0c2c*/ 	.short	0x010a
        /*0c2e*/ 	.byte	0xff
	.zero		1


	//   ....[171]....
        /*0c30*/ 	.word	0x0000efb0
        /*0c34*/ 	.word	0x00000000
        /*0c38*/ 	.word	0x000000e0
        /*0c3c*/ 	.short	0x010a
        /*0c3e*/ 	.byte	0xff
	.zero		1


	//   ....[172]....
        /*0c40*/ 	.word	0x0000f010
        /*0c44*/ 	.word	0x00000000
        /*0c48*/ 	.word	0x000000e8
        /*0c4c*/ 	.short	0x010a
        /*0c4e*/ 	.byte	0xff
	.zero		1


	//   ....[173]....
        /*0c50*/ 	.word	0x0000f070
        /*0c54*/ 	.word	0x00000000
        /*0c58*/ 	.word	0x000000d0
        /*0c5c*/ 	.short	0x010a
        /*0c5e*/ 	.byte	0xff
	.zero		1


	//   ....[174]....
        /*0c60*/ 	.word	0x0000f0d0
        /*0c64*/ 	.word	0x00000000
        /*0c68*/ 	.word	0x000000d8
        /*0c6c*/ 	.short	0x010a
        /*0c6e*/ 	.byte	0xff
	.zero		1


	//   ....[175]....
        /*0c70*/ 	.word	0x0000f130
        /*0c74*/ 	.word	0x00000000
        /*0c78*/ 	.word	0x000000e0
        /*0c7c*/ 	.short	0x010a
        /*0c7e*/ 	.byte	0xff
	.zero		1


	//   ....[176]....
        /*0c80*/ 	.word	0x0000f190
        /*0c84*/ 	.word	0x00000000
        /*0c88*/ 	.word	0x000000e8
        /*0c8c*/ 	.short	0x010a
        /*0c8e*/ 	.byte	0xff
	.zero		1


	//   ....[177]....
        /*0c90*/ 	.word	0x0000f1f0
        /*0c94*/ 	.word	0x00000000
        /*0c98*/ 	.word	0x000000d0
        /*0c9c*/ 	.short	0x010a
        /*0c9e*/ 	.byte	0xff
	.zero		1


	//   ....[178]....
        /*0ca0*/ 	.word	0x0000f250
        /*0ca4*/ 	.word	0x00000000
        /*0ca8*/ 	.word	0x000000d8
        /*0cac*/ 	.short	0x010a
        /*0cae*/ 	.byte	0xff
	.zero		1


	//   ....[179]....
        /*0cb0*/ 	.word	0x0000f2b0
        /*0cb4*/ 	.word	0x00000002
        /*0cb8*/ 	.word	0x000000e0
        /*0cbc*/ 	.short	0x010a
        /*0cbe*/ 	.byte	0xff
	.zero		1


	//   ....[180]....
        /*0cc0*/ 	.word	0x0000f300
        /*0cc4*/ 	.word	0x00000000
        /*0cc8*/ 	.word	0x00000100
        /*0ccc*/ 	.short	0x010a
        /*0cce*/ 	.byte	0xff
	.zero		1


	//   ....[181]....
        /*0cd0*/ 	.word	0x0000f360
        /*0cd4*/ 	.word	0x00000004
        /*0cd8*/ 	.word	0x000000b0
        /*0cdc*/ 	.short	0x010a
        /*0cde*/ 	.byte	0xff
	.zero		1


	//   ....[182]....
        /*0ce0*/ 	.word	0x0000f3b0
        /*0ce4*/ 	.word	0x0000003a
        /*0ce8*/ 	.word	0x00000120
        /*0cec*/ 	.short	0x010a
        /*0cee*/ 	.byte	0xff
	.zero		1


	//   ....[183]....
        /*0cf0*/ 	.word	0x0000f400
        /*0cf4*/ 	.word	0x00000002
        /*0cf8*/ 	.word	0x000000b0
        /*0cfc*/ 	.short	0x010a
        /*0cfe*/ 	.byte	0xff
	.zero		1


	//   ....[184]....
        /*0d00*/ 	.word	0x0000f450
        /*0d04*/ 	.word	0x00000000
        /*0d08*/ 	.word	0x000000b0
        /*0d0c*/ 	.short	0x010a
        /*0d0e*/ 	.byte	0xff
	.zero		1


	//   ....[185]....
        /*0d10*/ 	.word	0x0000f4a0
        /*0d14*/ 	.word	0x00000000
        /*0d18*/ 	.word	0x000000b0
        /*0d1c*/ 	.short	0x010a
        /*0d1e*/ 	.byte	0xff
	.zero		1


	//   ....[186]....
        /*0d20*/ 	.word	0x0000f4f0
        /*0d24*/ 	.word	0x00000000
        /*0d28*/ 	.word	0x000000b0
        /*0d2c*/ 	.short	0x010a
        /*0d2e*/ 	.byte	0xff
	.zero		1


	//   ....[187]....
        /*0d30*/ 	.word	0x0000f540
        /*0d34*/ 	.word	0x00000000
        /*0d38*/ 	.word	0x000000b0
        /*0d3c*/ 	.short	0x010a
        /*0d3e*/ 	.byte	0xff
	.zero		1


	//   ....[188]....
        /*0d40*/ 	.word	0x0000f590
        /*0d44*/ 	.word	0x00000000
        /*0d48*/ 	.word	0x000000b0
        /*0d4c*/ 	.short	0x010a
        /*0d4e*/ 	.byte	0xff
	.zero		1


	//   ....[189]....
        /*0d50*/ 	.word	0x0000f5e0
        /*0d54*/ 	.word	0x00000000
        /*0d58*/ 	.word	0x000000b0
        /*0d5c*/ 	.short	0x010a
        /*0d5e*/ 	.byte	0xff
	.zero		1


	//----- nvinfo : EIATTR_NUM_MBARRIERS
	.align		4
.L_47:
        /*0d60*/ 	.byte	0x03, 0x38
        /*0d62*/ 	.short	0x002c


	//----- nvinfo : EIATTR_EXIT_INSTR_OFFSETS
	.align		4
        /*0d64*/ 	.byte	0x04, 0x1c
        /*0d66*/ 	.short	(.L_49 - .L_48)


	//   ....[0]....
.L_48:
        /*0d68*/ 	.word	0x00003040


	//   ....[1]....
        /*0d6c*/ 	.word	0x00003530


	//   ....[2]....
        /*0d70*/ 	.word	0x00003590


	//   ....[3]....
        /*0d74*/ 	.word	0x000044f0


	//   ....[4]....
        /*0d78*/ 	.word	0x00005e10


	//   ....[5]....
        /*0d7c*/ 	.word	0x00005e50


	//   ....[6]....
        /*0d80*/ 	.word	0x0000e4b0


	//   ....[7]....
        /*0d84*/ 	.word	0x0000e530


	//   ....[8]....
        /*0d88*/ 	.word	0x0000e560


	//   ....[9]....
        /*0d8c*/ 	.word	0x0000e5d0


	//----- nvinfo : EIATTR_MAX_THREADS
	.align		4
.L_49:
        /*0d90*/ 	.byte	0x04, 0x05
        /*0d92*/ 	.short	(.L_51 - .L_50)
.L_50:
        /*0d94*/ 	.word	0x00000100
        /*0d98*/ 	.word	0x00000001
        /*0d9c*/ 	.word	0x00000001


	//----- nvinfo : EIATTR_CRS_STACK_SIZE
	.align		4
.L_51:
        /*0da0*/ 	.byte	0x04, 0x1e
        /*0da2*/ 	.short	(.L_53 - .L_52)
.L_52:
        /*0da4*/ 	.word	0x00000000


	//----- nvinfo : EIATTR_CBANK_PARAM_SIZE
	.align		4
.L_53:
        /*0da8*/ 	.byte	0x03, 0x19
        /*0daa*/ 	.short	0x0c00


	//----- nvinfo : EIATTR_PARAM_CBANK
	.align		4
        /*0dac*/ 	.byte	0x04, 0x0a
        /*0dae*/ 	.short	(.L_55 - .L_54)
	.align		4
.L_54:
        /*0db0*/ 	.word	index@(.nv.constant0._ZN7cutlass13device_kernelINS_4gemm6kernel13GemmUniversalIN4cute5tupleIJiiiiEEENS1_10collective13CollectiveMmaINS1_46MainloopSm100TmaUmmaWarpSpecializedBlockScaledILi11ELi2ELi2ENS5_IJNS4_1CILi4EEENSA_ILi1EEESC_EEEEENS5_IJNSA_ILi128EEESF_SF_EEENS5_IJNS_12float_e2m1_tENS_13float_ue4m3_tEEEENS5_IJNS5_IJlSC_lEEENS4_6LayoutINS5_IJNS5_IJNS5_IJNSA_ILi32EEESB_EEEiEEENS5_IJNS5_IJNSA_ILi16EEESB_EEEiEEENS5_IJSC_iEEEEEENS5_IJSR_NS5_IJNS5_IJNSA_ILi0EEESC_EEENSA_ILi512EEEEEENS5_IJSU_iEEEEEEEEEEESJ_S11_NS4_8TiledMMAINS4_8MMA_AtomIJNS4_17SM100_MMA_MXF4_SSISH_SH_fSI_Li128ELi128ELi16ELNS4_4UMMA5MajorE0ELS16_0ELNS15_7ScaleInE0ELS17_0EEEEEENSL_INS5_IJSC_SC_SC_EEENS5_IJSU_SU_SU_EEEEENS5_IJNS4_10UnderscoreES1D_S1D_EEEEENS5_IJNS4_13SM90_TMA_LOADES1G_EEENS5_IJNS4_14ComposedLayoutINS4_7SwizzleILi2ELi4ELi3EEENS4_18smem_ptr_flag_bitsILi4EEENSL_INS5_IJNSA_ILi8EEESF_EEENS5_IJSF_SC_EEEEEEENSL_INS5_IJNS5_IJNS5_IJSN_SC_EEESQ_EEESC_NS5_IJSC_NSA_ILi2EEEEEEEEENS5_IJNS5_IJNS5_IJSQ_SW_EEESV_EEESU_NS5_IJSB_SW_EEEEEEEEEEEvNS4_8identityENS5_IJNS4_23SM90_TMA_LOAD_MULTICASTES24_EEES22_vS23_EENS_8epilogue10collective18CollectiveEpilogueINS27_23Sm100TmaWarpSpecializedILi4ELi2ELi16ELb1ELb0EEEJNS5_IJNSA_ILi64EEESF_SF_EEENS5_IJNSL_IS2C_SC_EENSL_INS5_IJSP_S1U_EEENS5_IJSC_S2C_EEEEEEEENS_10bfloat16_tESK_S2J_SK_NS27_6fusion15FusionCallbacksIS2B_NS2K_17LinearCombinationIS2J_fS2J_fLNS_15FloatRoundStyleE2EEES2D_S2I_JEEENS4_5SM1004TMEM4LOAD26SM100_TMEM_LOAD_32dp32b16xES1G_NS1I_INS1J_ILi1ELi4ELi3EEENS1L_ILi16EEENSL_INS5_IJS1N_SP_EEENS5_IJSP_SC_EEEEEEENS4_39AutoVectorizingCopyWithAssumedAlignmentILi128EEENS4_14SM90_TMA_STOREES2Z_S31_S31_EEEvvEEEEvNT_6ParamsE)
        /*0db4*/ 	.short	0x0380
        /*0db6*/ 	.short	0x0c00


	//----- nvinfo : EIATTR_SW_WAR
	.align		4
.L_55:
        /*0db8*/ 	.byte	0x04, 0x36
        /*0dba*/ 	.short	(.L_57 - .L_56)
.L_56:
        /*0dbc*/ 	.word	0x00000008
.L_57:


//--------------------- .nv.callgraph             --------------------------
	.section	.nv.callgraph,"",@"SHT_CUDA_CALLGRAPH"
	.align	4
	.sectionentsize	8
	.align		4
        /*0000*/ 	.word	0x00000000
	.align		4
        /*0004*/ 	.word	0xffffffff
	.align		4
        /*0008*/ 	.word	index@(_ZN7cutlass13device_kernelINS_4gemm6kernel13GemmUniversalIN4cute5tupleIJiiiiEEENS1_10collective13CollectiveMmaINS1_46MainloopSm100TmaUmmaWarpSpecializedBlockScaledILi11ELi2ELi2ENS5_IJNS4_1CILi4EEENSA_ILi1EEESC_EEEEENS5_IJNSA_ILi128EEESF_SF_EEENS5_IJNS_12float_e2m1_tENS_13float_ue4m3_tEEEENS5_IJNS5_IJlSC_lEEENS4_6LayoutINS5_IJNS5_IJNS5_IJNSA_ILi32EEESB_EEEiEEENS5_IJNS5_IJNSA_ILi16EEESB_EEEiEEENS5_IJSC_iEEEEEENS5_IJSR_NS5_IJNS5_IJNSA_ILi0EEESC_EEENSA_ILi512EEEEEENS5_IJSU_iEEEEEEEEEEESJ_S11_NS4_8TiledMMAINS4_8MMA_AtomIJNS4_17SM100_MMA_MXF4_SSISH_SH_fSI_Li128ELi128ELi16ELNS4_4UMMA5MajorE0ELS16_0ELNS15_7ScaleInE0ELS17_0EEEEEENSL_INS5_IJSC_SC_SC_EEENS5_IJSU_SU_SU_EEEEENS5_IJNS4_10UnderscoreES1D_S1D_EEEEENS5_IJNS4_13SM90_TMA_LOADES1G_EEENS5_IJNS4_14ComposedLayoutINS4_7SwizzleILi2ELi4ELi3EEENS4_18smem_ptr_flag_bitsILi4EEENSL_INS5_IJNSA_ILi8EEESF_EEENS5_IJSF_SC_EEEEEEENSL_INS5_IJNS5_IJNS5_IJSN_SC_EEESQ_EEESC_NS5_IJSC_NSA_ILi2EEEEEEEEENS5_IJNS5_IJNS5_IJSQ_SW_EEESV_EEESU_NS5_IJSB_SW_EEEEEEEEEEEvNS4_8identityENS5_IJNS4_23SM90_TMA_LOAD_MULTICASTES24_EEES22_vS23_EENS_8epilogue10collective18CollectiveEpilogueINS27_23Sm100TmaWarpSpecializedILi4ELi2ELi16ELb1ELb0EEEJNS5_IJNSA_ILi64EEESF_SF_EEENS5_IJNSL_IS2C_SC_EENSL_INS5_IJSP_S1U_EEENS5_IJSC_S2C_EEEEEEEENS_10bfloat16_tESK_S2J_SK_NS27_6fusion15FusionCallbacksIS2B_NS2K_17LinearCombinationIS2J_fS2J_fLNS_15FloatRoundStyleE2EEES2D_S2I_JEEENS4_5SM1004TMEM4LOAD26SM100_TMEM_LOAD_32dp32b16xES1G_NS1I_INS1J_ILi1ELi4ELi3EEENS1L_ILi16EEENSL_INS5_IJS1N_SP_EEENS5_IJSP_SC_EEEEEEENS4_39AutoVectorizingCopyWithAssumedAlignmentILi128EEENS4_14SM90_TMA_STOREES2Z_S31_S31_EEEvvEEEEvNT_6ParamsE)
	.align		4
        /*000c*/ 	.word	index@(__assertfail)
	.align		4
        /*0010*/ 	.word	0x00000000
	.align		4
        /*0014*/ 	.word	0xfffffffe
	.align		4
        /*0018*/ 	.word	0x00000000
	.align		4
        /*001c*/ 	.word	0xfffffffd
	.align		4
        /*0020*/ 	.word	0x00000000
	.align		4
        /*0024*/ 	.word	0xfffffffc


//--------------------- .nv.constant4             --------------------------
	.section	.nv.constant4,"a",@progbits
	.align	8
	.align		8
.nv.constant4:
        /*0000*/ 	.dword	__assertfail
	.align		8
        /*0008*/ 	.dword	__unnamed_1
	.align		8
        /*0010*/ 	.dword	__unnamed_2
	.align		8
        /*0018*/ 	.dword	_ZN40_INTERNAL_ceb7ef7e_4_k_cu_add48498_185724cuda3std3__45__cpo5beginE
	.align		8
        /*0020*/ 	.dword	_ZN40_INTERNAL_ceb7ef7e_4_k_cu_add48498_185724cuda3std3__45__cpo3endE
	.align		8
        /*0028*/ 	.dword	_ZN40_INTERNAL_ceb7ef7e_4_k_cu_add48498_185724cuda3std3__45__cpo6cbeginE
	.align		8
        /*0030*/ 	.dword	_ZN40_INTERNAL_ceb7ef7e_4_k_cu_add48498_185724cuda3std3__45__cpo4cendE
	.align		8
        /*0038*/ 	.dword	_ZN40_INTERNAL_ceb7ef7e_4_k_cu_add48498_185724cuda3std3__442_GLOBAL__N__ceb7ef7e_4_k_cu_add48498_185726ignoreE
	.align		8
        /*0040*/ 	.dword	_ZN40_INTERNAL_ceb7ef7e_4_k_cu_add48498_185724cuda3std3__419piecewise_constructE
	.align		8
        /*0048*/ 	.dword	_ZN40_INTERNAL_ceb7ef7e_4_k_cu_add48498_185724cuda3std3__48in_placeE
	.align		8
        /*0050*/ 	.dword	_ZN40_INTERNAL_ceb7ef7e_4_k_cu_add48498_185724cuda3std6ranges3__45__cpo4swapE
	.align		8
        /*0058*/ 	.dword	_ZN40_INTERNAL_ceb7ef7e_4_k_cu_add48498_185724cuda3std6ranges3__45__cpo9iter_moveE
	.align		8
        /*0060*/ 	.dword	_ZN40_INTERNAL_ceb7ef7e_4_k_cu_add48498_185724cute7productE
	.align		8
        /*0068*/ 	.dword	_ZN40_INTERNAL_ceb7ef7e_4_k_cu_add48498_185724cute1_E
	.align		8
        /*0070*/ 	.dword	$str$25
	.align		8
        /*0078*/ 	.dword	$str$26
	.align		8
        /*0080*/ 	.dword	$str$29
	.align		8
        /*0088*/ 	.dword	$str$30


//--------------------- .text._ZN7cutlass13device_kernelINS_4gemm6kernel13GemmUniversalIN4cute5tupleIJiiiiEEENS1_10collective13CollectiveMmaINS1_46MainloopSm100TmaUmmaWarpSpecializedBlockScaledILi11ELi2ELi2ENS5_IJNS4_1CILi4EEENSA_ILi1EEESC_EEEEENS5_IJNSA_ILi128EEESF_SF_EEENS5_IJNS_12float_e2m1_tENS_13float_ue4m3_tEEEENS5_IJNS5_IJlSC_lEEENS4_6LayoutINS5_IJNS5_IJNS5_IJNSA_ILi32EEESB_EEEiEEENS5_IJNS5_IJNSA_ILi16EEESB_EEEiEEENS5_IJSC_iEEEEEENS5_IJSR_NS5_IJNS5_IJNSA_ILi0EEESC_EEENSA_ILi512EEEEEENS5_IJSU_iEEEEEEEEEEESJ_S11_NS4_8TiledMMAINS4_8MMA_AtomIJNS4_17SM100_MMA_MXF4_SSISH_SH_fSI_Li128ELi128ELi16ELNS4_4UMMA5MajorE0ELS16_0ELNS15_7ScaleInE0ELS17_0EEEEEENSL_INS5_IJSC_SC_SC_EEENS5_IJSU_SU_SU_EEEEENS5_IJNS4_10UnderscoreES1D_S1D_EEEEENS5_IJNS4_13SM90_TMA_LOADES1G_EEENS5_IJNS4_14ComposedLayoutINS4_7SwizzleILi2ELi4ELi3EEENS4_18smem_ptr_flag_bitsILi4EEENSL_INS5_IJNSA_ILi8EEESF_EEENS5_IJSF_SC_EEEEEEENSL_INS5_IJNS5_IJNS5_IJSN_SC_EEESQ_EEESC_NS5_IJSC_NSA_ILi2EEEEEEEEENS5_IJNS5_IJNS5_IJSQ_SW_EEESV_EEESU_NS5_IJSB_SW_EEEEEEEEEEEvNS4_8identityENS5_IJNS4_23SM90_TMA_LOAD_MULTICASTES24_EEES22_vS23_EENS_8epilogue10collective18CollectiveEpilogueINS27_23Sm100TmaWarpSpecializedILi4ELi2ELi16ELb1ELb0EEEJNS5_IJNSA_ILi64EEESF_SF_EEENS5_IJNSL_IS2C_SC_EENSL_INS5_IJSP_S1U_EEENS5_IJSC_S2C_EEEEEEEENS_10bfloat16_tESK_S2J_SK_NS27_6fusion15FusionCallbacksIS2B_NS2K_17LinearCombinationIS2J_fS2J_fLNS_15FloatRoundStyleE2EEES2D_S2I_JEEENS4_5SM1004TMEM4LOAD26SM100_TMEM_LOAD_32dp32b16xES1G_NS1I_INS1J_ILi1ELi4ELi3EEENS1L_ILi16EEENSL_INS5_IJS1N_SP_EEENS5_IJSP_SC_EEEEEEENS4_39AutoVectorizingCopyWithAssumedAlignmentILi128EEENS4_14SM90_TMA_STOREES2Z_S31_S31_EEEvvEEEEvNT_6ParamsE --------------------------
	.section	.text._ZN7cutlass13device_kernelINS_4gemm6kernel13GemmUniversalIN4cute5tupleIJiiiiEEENS1_10collective13CollectiveMmaINS1_46MainloopSm100TmaUmmaWarpSpecializedBlockScaledILi11ELi2ELi2ENS5_IJNS4_1CILi4EEENSA_ILi1EEESC_EEEEENS5_IJNSA_ILi128EEESF_SF_EEENS5_IJNS_12float_e2m1_tENS_13float_ue4m3_tEEEENS5_IJNS5_IJlSC_lEEENS4_6LayoutINS5_IJNS5_IJNS5_IJNSA_ILi32EEESB_EEEiEEENS5_IJNS5_IJNSA_ILi16EEESB_EEEiEEENS5_IJSC_iEEEEEENS5_IJSR_NS5_IJNS5_IJNSA_ILi0EEESC_EEENSA_ILi512EEEEEENS5_IJSU_iEEEEEEEEEEESJ_S11_NS4_8TiledMMAINS4_8MMA_AtomIJNS4_17SM100_MMA_MXF4_SSISH_SH_fSI_Li128ELi128ELi16ELNS4_4UMMA5MajorE0ELS16_0ELNS15_7ScaleInE0ELS17_0EEEEEENSL_INS5_IJSC_SC_SC_EEENS5_IJSU_SU_SU_EEEEENS5_IJNS4_10UnderscoreES1D_S1D_EEEEENS5_IJNS4_13SM90_TMA_LOADES1G_EEENS5_IJNS4_14ComposedLayoutINS4_7SwizzleILi2ELi4ELi3EEENS4_18smem_ptr_flag_bitsILi4EEENSL_INS5_IJNSA_ILi8EEESF_EEENS5_IJSF_SC_EEEEEEENSL_INS5_IJNS5_IJNS5_IJSN_SC_EEESQ_EEESC_NS5_IJSC_NSA_ILi2EEEEEEEEENS5_IJNS5_IJNS5_IJSQ_SW_EEESV_EEESU_NS5_IJSB_SW_EEEEEEEEEEEvNS4_8identityENS5_IJNS4_23SM90_TMA_LOAD_MULTICASTES24_EEES22_vS23_EENS_8epilogue10collective18CollectiveEpilogueINS27_23Sm100TmaWarpSpecializedILi4ELi2ELi16ELb1ELb0EEEJNS5_IJNSA_ILi64EEESF_SF_EEENS5_IJNSL_IS2C_SC_EENSL_INS5_IJSP_S1U_EEENS5_IJSC_S2C_EEEEEEEENS_10bfloat16_tESK_S2J_SK_NS27_6fusion15FusionCallbacksIS2B_NS2K_17LinearCombinationIS2J_fS2J_fLNS_15FloatRoundStyleE2EEES2D_S2I_JEEENS4_5SM1004TMEM4LOAD26SM100_TMEM_LOAD_32dp32b16xES1G_NS1I_INS1J_ILi1ELi4ELi3EEENS1L_ILi16EEENSL_INS5_IJS1N_SP_EEENS5_IJSP_SC_EEEEEEENS4_39AutoVectorizingCopyWithAssumedAlignmentILi128EEENS4_14SM90_TMA_STOREES2Z_S31_S31_EEEvvEEEEvNT_6ParamsE,"ax",@progbits
	.align	128
.text._ZN7cutlass13device_kernelINS_4gemm6kernel13GemmUniversalIN4cute5tupleIJiiiiEEENS1_10collective13CollectiveMmaINS1_46MainloopSm100TmaUmmaWarpSpecializedBlockScaledILi11ELi2ELi2ENS5_IJNS4_1CILi4EEENSA_ILi1EEESC_EEEEENS5_IJNSA_ILi128EEESF_SF_EEENS5_IJNS_12float_e2m1_tENS_13float_ue4m3_tEEEENS5_IJNS5_IJlSC_lEEENS4_6LayoutINS5_IJNS5_IJNS5_IJNSA_ILi32EEESB_EEEiEEENS5_IJNS5_IJNSA_ILi16EEESB_EEEiEEENS5_IJSC_iEEEEEENS5_IJSR_NS5_IJNS5_IJNSA_ILi0EEESC_EEENSA_ILi512EEEEEENS5_IJSU_iEEEEEEEEEEESJ_S11_NS4_8TiledMMAINS4_8MMA_AtomIJNS4_17SM100_MMA_MXF4_SSISH_SH_fSI_Li128ELi128ELi16ELNS4_4UMMA5MajorE0ELS16_0ELNS15_7ScaleInE0ELS17_0EEEEEENSL_INS5_IJSC_SC_SC_EEENS5_IJSU_SU_SU_EEEEENS5_IJNS4_10UnderscoreES1D_S1D_EEEEENS5_IJNS4_13SM90_TMA_LOADES1G_EEENS5_IJNS4_14ComposedLayoutINS4_7SwizzleILi2ELi4ELi3EEENS4_18smem_ptr_flag_bitsILi4EEENSL_INS5_IJNSA_ILi8EEESF_EEENS5_IJSF_SC_EEEEEEENSL_INS5_IJNS5_IJNS5_IJSN_SC_EEESQ_EEESC_NS5_IJSC_NSA_ILi2EEEEEEEEENS5_IJNS5_IJNS5_IJSQ_SW_EEESV_EEESU_NS5_IJSB_SW_EEEEEEEEEEEvNS4_8identityENS5_IJNS4_23SM90_TMA_LOAD_MULTICASTES24_EEES22_vS23_EENS_8epilogue10collective18CollectiveEpilogueINS27_23Sm100TmaWarpSpecializedILi4ELi2ELi16ELb1ELb0EEEJNS5_IJNSA_ILi64EEESF_SF_EEENS5_IJNSL_IS2C_SC_EENSL_INS5_IJSP_S1U_EEENS5_IJSC_S2C_EEEEEEEENS_10bfloat16_tESK_S2J_SK_NS27_6fusion15FusionCallbacksIS2B_NS2K_17LinearCombinationIS2J_fS2J_fLNS_15FloatRoundStyleE2EEES2D_S2I_JEEENS4_5SM1004TMEM4LOAD26SM100_TMEM_LOAD_32dp32b16xES1G_NS1I_INS1J_ILi1ELi4ELi3EEENS1L_ILi16EEENSL_INS5_IJS1N_SP_EEENS5_IJSP_SC_EEEEEEENS4_39AutoVectorizingCopyWithAssumedAlignmentILi128EEENS4_14SM90_TMA_STOREES2Z_S31_S31_EEEvvEEEEvNT_6ParamsE:
        .type           _ZN7cutlass13device_kernelINS_4gemm6kernel13GemmUniversalIN4cute5tupleIJiiiiEEENS1_10collective13CollectiveMmaINS1_46MainloopSm100TmaUmmaWarpSpecializedBlockScaledILi11ELi2ELi2ENS5_IJNS4_1CILi4EEENSA_ILi1EEESC_EEEEENS5_IJNSA_ILi128EEESF_SF_EEENS5_IJNS_12float_e2m1_tENS_13float_ue4m3_tEEEENS5_IJNS5_IJlSC_lEEENS4_6LayoutINS5_IJNS5_IJNS5_IJNSA_ILi32EEESB_EEEiEEENS5_IJNS5_IJNSA_ILi16EEESB_EEEiEEENS5_IJSC_iEEEEEENS5_IJSR_NS5_IJNS5_IJNSA_ILi0EEESC_EEENSA_ILi512EEEEEENS5_IJSU_iEEEEEEEEEEESJ_S11_NS4_8TiledMMAINS4_8MMA_AtomIJNS4_17SM100_MMA_MXF4_SSISH_SH_fSI_Li128ELi128ELi16ELNS4_4UMMA5MajorE0ELS16_0ELNS15_7ScaleInE0ELS17_0EEEEEENSL_INS5_IJSC_SC_SC_EEENS5_IJSU_SU_SU_EEEEENS5_IJNS4_10UnderscoreES1D_S1D_EEEEENS5_IJNS4_13SM90_TMA_LOADES1G_EEENS5_IJNS4_14ComposedLayoutINS4_7SwizzleILi2ELi4ELi3EEENS4_18smem_ptr_flag_bitsILi4EEENSL_INS5_IJNSA_ILi8EEESF_EEENS5_IJSF_SC_EEEEEEENSL_INS5_IJNS5_IJNS5_IJSN_SC_EEESQ_EEESC_NS5_IJSC_NSA_ILi2EEEEEEEEENS5_IJNS5_IJNS5_IJSQ_SW_EEESV_EEESU_NS5_IJSB_SW_EEEEEEEEEEEvNS4_8identityENS5_IJNS4_23SM90_TMA_LOAD_MULTICASTES24_EEES22_vS23_EENS_8epilogue10collective18CollectiveEpilogueINS27_23Sm100TmaWarpSpecializedILi4ELi2ELi16ELb1ELb0EEEJNS5_IJNSA_ILi64EEESF_SF_EEENS5_IJNSL_IS2C_SC_EENSL_INS5_IJSP_S1U_EEENS5_IJSC_S2C_EEEEEEEENS_10bfloat16_tESK_S2J_SK_NS27_6fusion15FusionCallbacksIS2B_NS2K_17LinearCombinationIS2J_fS2J_fLNS_15FloatRoundStyleE2EEES2D_S2I_JEEENS4_5SM1004TMEM4LOAD26SM100_TMEM_LOAD_32dp32b16xES1G_NS1I_INS1J_ILi1ELi4ELi3EEENS1L_ILi16EEENSL_INS5_IJS1N_SP_EEENS5_IJSP_SC_EEEEEEENS4_39AutoVectorizingCopyWithAssumedAlignmentILi128EEENS4_14SM90_TMA_STOREES2Z_S31_S31_EEEvvEEEEvNT_6ParamsE,@function
        .size           _ZN7cutlass13device_kernelINS_4gemm6kernel13GemmUniversalIN4cute5tupleIJiiiiEEENS1_10collective13CollectiveMmaINS1_46MainloopSm100TmaUmmaWarpSpecializedBlockScaledILi11ELi2ELi2ENS5_IJNS4_1CILi4EEENSA_ILi1EEESC_EEEEENS5_IJNSA_ILi128EEESF_SF_EEENS5_IJNS_12float_e2m1_tENS_13float_ue4m3_tEEEENS5_IJNS5_IJlSC_lEEENS4_6LayoutINS5_IJNS5_IJNS5_IJNSA_ILi32EEESB_EEEiEEENS5_IJNS5_IJNSA_ILi16EEESB_EEEiEEENS5_IJSC_iEEEEEENS5_IJSR_NS5_IJNS5_IJNSA_ILi0EEESC_EEENSA_ILi512EEEEEENS5_IJSU_iEEEEEEEEEEESJ_S11_NS4_8TiledMMAINS4_8MMA_AtomIJNS4_17SM100_MMA_MXF4_SSISH_SH_fSI_Li128ELi128ELi16ELNS4_4UMMA5MajorE0ELS16_0ELNS15_7ScaleInE0ELS17_0EEEEEENSL_INS5_IJSC_SC_SC_EEENS5_IJSU_SU_SU_EEEEENS5_IJNS4_10UnderscoreES1D_S1D_EEEEENS5_IJNS4_13SM90_TMA_LOADES1G_EEENS5_IJNS4_14ComposedLayoutINS4_7SwizzleILi2ELi4ELi3EEENS4_18smem_ptr_flag_bitsILi4EEENSL_INS5_IJNSA_ILi8EEESF_EEENS5_IJSF_SC_EEEEEEENSL_INS5_IJNS5_IJNS5_IJSN_SC_EEESQ_EEESC_NS5_IJSC_NSA_ILi2EEEEEEEEENS5_IJNS5_IJNS5_IJSQ_SW_EEESV_EEESU_NS5_IJSB_SW_EEEEEEEEEEEvNS4_8identityENS5_IJNS4_23SM90_TMA_LOAD_MULTICASTES24_EEES22_vS23_EENS_8epilogue10collective18CollectiveEpilogueINS27_23Sm100TmaWarpSpecializedILi4ELi2ELi16ELb1ELb0EEEJNS5_IJNSA_ILi64EEESF_SF_EEENS5_IJNSL_IS2C_SC_EENSL_INS5_IJSP_S1U_EEENS5_IJSC_S2C_EEEEEEEENS_10bfloat16_tESK_S2J_SK_NS27_6fusion15FusionCallbacksIS2B_NS2K_17LinearCombinationIS2J_fS2J_fLNS_15FloatRoundStyleE2EEES2D_S2I_JEEENS4_5SM1004TMEM4LOAD26SM100_TMEM_LOAD_32dp32b16xES1G_NS1I_INS1J_ILi1ELi4ELi3EEENS1L_ILi16EEENSL_INS5_IJS1N_SP_EEENS5_IJSP_SC_EEEEEEENS4_39AutoVectorizingCopyWithAssumedAlignmentILi128EEENS4_14SM90_TMA_STOREES2Z_S31_S31_EEEvvEEEEvNT_6ParamsE,(.L_x_263 - _ZN7cutlass13device_kernelINS_4gemm6kernel13GemmUniversalIN4cute5tupleIJiiiiEEENS1_10collective13CollectiveMmaINS1_46MainloopSm100TmaUmmaWarpSpecializedBlockScaledILi11ELi2ELi2ENS5_IJNS4_1CILi4EEENSA_ILi1EEESC_EEEEENS5_IJNSA_ILi128EEESF_SF_EEENS5_IJNS_12float_e2m1_tENS_13float_ue4m3_tEEEENS5_IJNS5_IJlSC_lEEENS4_6LayoutINS5_IJNS5_IJNS5_IJNSA_ILi32EEESB_EEEiEEENS5_IJNS5_IJNSA_ILi16EEESB_EEEiEEENS5_IJSC_iEEEEEENS5_IJSR_NS5_IJNS5_IJNSA_ILi0EEESC_EEENSA_ILi512EEEEEENS5_IJSU_iEEEEEEEEEEESJ_S11_NS4_8TiledMMAINS4_8MMA_AtomIJNS4_17SM100_MMA_MXF4_SSISH_SH_fSI_Li128ELi128ELi16ELNS4_4UMMA5MajorE0ELS16_0ELNS15_7ScaleInE0ELS17_0EEEEEENSL_INS5_IJSC_SC_SC_EEENS5_IJSU_SU_SU_EEEEENS5_IJNS4_10UnderscoreES1D_S1D_EEEEENS5_IJNS4_13SM90_TMA_LOADES1G_EEENS5_IJNS4_14ComposedLayoutINS4_7SwizzleILi2ELi4ELi3EEENS4_18smem_ptr_flag_bitsILi4EEENSL_INS5_IJNSA_ILi8EEESF_EEENS5_IJSF_SC_EEEEEEENSL_INS5_IJNS5_IJNS5_IJSN_SC_EEESQ_EEESC_NS5_IJSC_NSA_ILi2EEEEEEEEENS5_IJNS5_IJNS5_IJSQ_SW_EEESV_EEESU_NS5_IJSB_SW_EEEEEEEEEEEvNS4_8identityENS5_IJNS4_23SM90_TMA_LOAD_MULTICASTES24_EEES22_vS23_EENS_8epilogue10collective18CollectiveEpilogueINS27_23Sm100TmaWarpSpecializedILi4ELi2ELi16ELb1ELb0EEEJNS5_IJNSA_ILi64EEESF_SF_EEENS5_IJNSL_IS2C_SC_EENSL_INS5_IJSP_S1U_EEENS5_IJSC_S2C_EEEEEEEENS_10bfloat16_tESK_S2J_SK_NS27_6fusion15FusionCallbacksIS2B_NS2K_17LinearCombinationIS2J_fS2J_fLNS_15FloatRoundStyleE2EEES2D_S2I_JEEENS4_5SM1004TMEM4LOAD26SM100_TMEM_LOAD_32dp32b16xES1G_NS1I_INS1J_ILi1ELi4ELi3EEENS1L_ILi16EEENSL_INS5_IJS1N_SP_EEENS5_IJSP_SC_EEEEEEENS4_39AutoVectorizingCopyWithAssumedAlignmentILi128EEENS4_14SM90_TMA_STOREES2Z_S31_S31_EEEvvEEEEvNT_6ParamsE)
        .other          _ZN7cutlass13device_kernelINS_4gemm6kernel13GemmUniversalIN4cute5tupleIJiiiiEEENS1_10collective13CollectiveMmaINS1_46MainloopSm100TmaUmmaWarpSpecializedBlockScaledILi11ELi2ELi2ENS5_IJNS4_1CILi4EEENSA_ILi1EEESC_EEEEENS5_IJNSA_ILi128EEESF_SF_EEENS5_IJNS_12float_e2m1_tENS_13float_ue4m3_tEEEENS5_IJNS5_IJlSC_lEEENS4_6LayoutINS5_IJNS5_IJNS5_IJNSA_ILi32EEESB_EEEiEEENS5_IJNS5_IJNSA_ILi16EEESB_EEEiEEENS5_IJSC_iEEEEEENS5_IJSR_NS5_IJNS5_IJNSA_ILi0EEESC_EEENSA_ILi512EEEEEENS5_IJSU_iEEEEEEEEEEESJ_S11_NS4_8TiledMMAINS4_8MMA_AtomIJNS4_17SM100_MMA_MXF4_SSISH_SH_fSI_Li128ELi128ELi16ELNS4_4UMMA5MajorE0ELS16_0ELNS15_7ScaleInE0ELS17_0EEEEEENSL_INS5_IJSC_SC_SC_EEENS5_IJSU_SU_SU_EEEEENS5_IJNS4_10UnderscoreES1D_S1D_EEEEENS5_IJNS4_13SM90_TMA_LOADES1G_EEENS5_IJNS4_14ComposedLayoutINS4_7SwizzleILi2ELi4ELi3EEENS4_18smem_ptr_flag_bitsILi4EEENSL_INS5_IJNSA_ILi8EEESF_EEENS5_IJSF_SC_EEEEEEENSL_INS5_IJNS5_IJNS5_IJSN_SC_EEESQ_EEESC_NS5_IJSC_NSA_ILi2EEEEEEEEENS5_IJNS5_IJNS5_IJSQ_SW_EEESV_EEESU_NS5_IJSB_SW_EEEEEEEEEEEvNS4_8identityENS5_IJNS4_23SM90_TMA_LOAD_MULTICASTES24_EEES22_vS23_EENS_8epilogue10collective18CollectiveEpilogueINS27_23Sm100TmaWarpSpecializedILi4ELi2ELi16ELb1ELb0EEEJNS5_IJNSA_ILi64EEESF_SF_EEENS5_IJNSL_IS2C_SC_EENSL_INS5_IJSP_S1U_EEENS5_IJSC_S2C_EEEEEEEENS_10bfloat16_tESK_S2J_SK_NS27_6fusion15FusionCallbacksIS2B_NS2K_17LinearCombinationIS2J_fS2J_fLNS_15FloatRoundStyleE2EEES2D_S2I_JEEENS4_5SM1004TMEM4LOAD26SM100_TMEM_LOAD_32dp32b16xES1G_NS1I_INS1J_ILi1ELi4ELi3EEENS1L_ILi16EEENSL_INS5_IJS1N_SP_EEENS5_IJSP_SC_EEEEEEENS4_39AutoVectorizingCopyWithAssumedAlignmentILi128EEENS4_14SM90_TMA_STOREES2Z_S31_S31_EEEvvEEEEvNT_6ParamsE,@"STO_CUDA_ENTRY STV_DEFAULT"
_ZN7cutlass13device_kernelINS_4gemm6kernel13GemmUniversalIN4cute5tupleIJiiiiEEENS1_10collective13CollectiveMmaINS1_46MainloopSm100TmaUmmaWarpSpecializedBlockScaledILi11ELi2ELi2ENS5_IJNS4_1CILi4EEENSA_ILi1EEESC_EEEEENS5_IJNSA_ILi128EEESF_SF_EEENS5_IJNS_12float_e2m1_tENS_13float_ue4m3_tEEEENS5_IJNS5_IJlSC_lEEENS4_6LayoutINS5_IJNS5_IJNS5_IJNSA_ILi32EEESB_EEEiEEENS5_IJNS5_IJNSA_ILi16EEESB_EEEiEEENS5_IJSC_iEEEEEENS5_IJSR_NS5_IJNS5_IJNSA_ILi0EEESC_EEENSA_ILi512EEEEEENS5_IJSU_iEEEEEEEEEEESJ_S11_NS4_8TiledMMAINS4_8MMA_AtomIJNS4_17SM100_MMA_MXF4_SSISH_SH_fSI_Li128ELi128ELi16ELNS4_4UMMA5MajorE0ELS16_0ELNS15_7ScaleInE0ELS17_0EEEEEENSL_INS5_IJSC_SC_SC_EEENS5_IJSU_SU_SU_EEEEENS5_IJNS4_10UnderscoreES1D_S1D_EEEEENS5_IJNS4_13SM90_TMA_LOADES1G_EEENS5_IJNS4_14ComposedLayoutINS4_7SwizzleILi2ELi4ELi3EEENS4_18smem_ptr_flag_bitsILi4EEENSL_INS5_IJNSA_ILi8EEESF_EEENS5_IJSF_SC_EEEEEEENSL_INS5_IJNS5_IJNS5_IJSN_SC_EEESQ_EEESC_NS5_IJSC_NSA_ILi2EEEEEEEEENS5_IJNS5_IJNS5_IJSQ_SW_EEESV_EEESU_NS5_IJSB_SW_EEEEEEEEEEEvNS4_8identityENS5_IJNS4_23SM90_TMA_LOAD_MULTICASTES24_EEES22_vS23_EENS_8epilogue10collective18CollectiveEpilogueINS27_23Sm100TmaWarpSpecializedILi4ELi2ELi16ELb1ELb0EEEJNS5_IJNSA_ILi64EEESF_SF_EEENS5_IJNSL_IS2C_SC_EENSL_INS5_IJSP_S1U_EEENS5_IJSC_S2C_EEEEEEEENS_10bfloat16_tESK_S2J_SK_NS27_6fusion15FusionCallbacksIS2B_NS2K_17LinearCombinationIS2J_fS2J_fLNS_15FloatRoundStyleE2EEES2D_S2I_JEEENS4_5SM1004TMEM4LOAD26SM100_TMEM_LOAD_32dp32b16xES1G_NS1I_INS1J_ILi1ELi4ELi3EEENS1L_ILi16EEENSL_INS5_IJS1N_SP_EEENS5_IJSP_SC_EEEEEEENS4_39AutoVectorizingCopyWithAssumedAlignmentILi128EEENS4_14SM90_TMA_STOREES2Z_S31_S31_EEEvvEEEEvNT_6ParamsE:
[----:B------:R-:W1:Y:S01]  /*0000*/  LDC R1, c[0x0][0x37c] ;  /* 0x0000df00ff017b82 */ /* 0x000e620000000800 */
[----:B------:R-:W2:Y:S01]  /*0010*/  S2R R3, SR_TID.X ;  /* 0x0000000000037919 */ /* 0x000ea20000002100 */
[----:B------:R-:W3:Y:S01]  /*0020*/  LDCU.64 UR4, c[0x0][0xc90] ;  /* 0x00019200ff0477ac */ /* 0x000ee20008000a00 */
[----:B------:R-:W-:Y:S02]  /*0030*/  PRMT R86, RZ, 0x7610, R86 ;  /* 0x00007610ff567816 */ /* 0x000fe40000000056 */
[----:B------:R-:W-:Y:S01]  /*0040*/  ELECT P5, URZ, PT ;  /* 0x0000000000ff782f */ /* 0x000fe200038a0000 */
[----:B------:R-:W4:Y:S01]  /*0050*/  LDCU.64 UR46, c[0x0][0x358] ;  /* 0x00006b00ff2e77ac */ /* 0x000f220008000a00 */
[----:B---3--:R-:W-:-:S04]  /*0060*/  UISETP.NE.U32.AND UP0, UPT, UR4, URZ, UPT ;  /* 0x000000ff0400728c */ /* 0x008fc8000bf05070 */
[----:B------:R-:W-:Y:S01]  /*0070*/  UISETP.NE.AND.EX UP0, UPT, UR5, URZ, UPT, UP0 ;  /* 0x000000ff0500728c */ /* 0x000fe2000bf05300 */
[----:B--2---:R-:W-:-:S05]  /*0080*/  SHF.R.U32.HI R99, RZ, 0x5, R3 ;  /* 0x00000005ff637819 */ /* 0x004fca0000011603 */
[----:B------:R-:W2:Y:S02]  /*0090*/  SHFL.IDX PT, R0, R99, RZ, 0x1f ;  /* 0x00001fff63007589 */ /* 0x000ea400000e0000 */
[----:B--2---:R-:W-:Y:S01]  /*00a0*/  R2UR UR11, R0 ;  /* 0x00000000000b72ca */ /* 0x004fe200000e0000 */
[----:B-1--4-:R-:W-:-:S14]  /*00b0*/  BRA.U UP0, `(.L_x_0) ;  /* 0x00000001002c7547 */ /* 0x012fdc000b800000 */
[----:B------:R-:W1:Y:S02]  /*00c0*/  LDCU.64 UR6, c[0x0][0xc88] ;  /* 0x00019100ff0677ac */ /* 0x000e640008000a00 */
[----:B-1----:R-:W-:-:S04]  /*00d0*/  UISETP.NE.U32.AND UP0, UPT, UR6, URZ, UPT ;  /* 0x000000ff0600728c */ /* 0x002fc8000bf05070 */
[----:B------:R-:W-:-:S09]  /*00e0*/  UISETP.NE.AND.EX UP0, UPT, UR7, URZ, UPT, UP0 ;  /* 0x000000ff0700728c */ /* 0x000fd2000bf05300 */
[----:B------:R-:W-:Y:S05]  /*00f0*/  BRA.U !UP0, `(.L_x_1) ;  /* 0x0000000108107547 */ /* 0x000fea000b800000 */
[----:B------:R-:W1:Y:S02]  /*0100*/  LDC.64 R4, c[0x0][0xc88] ;  /* 0x00032200ff047b82 */ /* 0x000e640000000a00 */
[----:B-1----:R1:W5:Y:S01]  /*0110*/  LDG.E R53, desc[UR46][R4.64] ;  /* 0x0000002e04357981 */ /* 0x002362000c1e1900 */
[----:B------:R-:W-:Y:S01]  /*0120*/  HFMA2 R86, -RZ, RZ, 0, 5.9604644775390625e-08 ;  /* 0x00000001ff567431 */ /* 0x000fe200000001ff */
[----:B------:R-:W-:Y:S05]  /*0130*/  BRA `(.L_x_0) ;  /* 0x00000000000c7947 */ /* 0x000fea0003800000 */
.L_x_1:
[----:B------:R-:W1:Y:S01]  /*0140*/  LDCU UR6, c[0x0][0xc80] ;  /* 0x00019000ff0677ac */ /* 0x000e620008000800 */
[----:B------:R-:W-:Y:S01]  /*0150*/  HFMA2 R86, -RZ, RZ, 0, 5.9604644775390625e-08 ;  /* 0x00000001ff567431 */ /* 0x000fe200000001ff */
[----:B-1----:R-:W-:-:S07]  /*0160*/  MOV R53, UR6 ;  /* 0x0000000600357c02 */ /* 0x002fce0008000f00 */
.L_x_0:
[----:B------:R-:W2:Y:S02]  /*0170*/  LDCU.64 UR6, c[0x0][0xcb0] ;  /* 0x00019600ff0677ac */ /* 0x000ea40008000a00 */
[----:B--2---:R-:W-:-:S04]  /*0180*/  UISETP.NE.U32.AND UP0, UPT, UR6, URZ, UPT ;  /* 0x000000ff0600728c */ /* 0x004fc8000bf05070 */
[----:B------:R-:W-:-:S09]  /*0190*/  UISETP.NE.AND.EX UP0, UPT, UR7, URZ, UPT, UP0 ;  /* 0x000000ff0700728c */ /* 0x000fd2000bf05300 */
[----:B------:R-:W-:Y:S05]  /*01a0*/  BRA.U UP0, `(.L_x_2) ;  /* 0x0000000100247547 */ /* 0x000fea000b800000 */
[----:B------:R-:W2:Y:S02]  /*01b0*/  LDCU.64 UR6, c[0x0][0xca8] ;  /* 0x00019500ff0677ac */ /* 0x000ea40008000a00 */
[----:B--2---:R-:W-:-:S04]  /*01c0*/  UISETP.NE.U32.AND UP0, UPT, UR6, URZ, UPT ;  /* 0x000000ff0600728c */ /* 0x004fc8000bf05070 */
[----:B------:R-:W-:-:S09]  /*01d0*/  UISETP.NE.AND.EX UP0, UPT, UR7, URZ, UPT, UP0 ;  /* 0x000000ff0700728c */ /* 0x000fd2000bf05300 */
[----:B------:R-:W-:Y:S05]  /*01e0*/  BRA.U !UP0, `(.L_x_3) ;  /* 0x00000001080c7547 */ /* 0x000fea000b800000 */
[----:B-1----:R-:W1:Y:S02]  /*01f0*/  LDC.64 R4, c[0x0][0xca8] ;  /* 0x00032a00ff047b82 */ /* 0x002e640000000a00 */
[----:B-1----:R2:W5:Y:S01]  /*0200*/  LDG.E R52, desc[UR46][R4.64] ;  /* 0x0000002e04347981 */ /* 0x002562000c1e1900 */
[----:B------:R-:W-:Y:S05]  /*0210*/  BRA `(.L_x_2) ;  /* 0x0000000000087947 */ /* 0x000fea0003800000 */
.L_x_3:
[----:B------:R-:W2:Y:S02]  /*0220*/  LDCU UR6, c[0x0][0xca0] ;  /* 0x00019400ff0677ac */ /* 0x000ea40008000800 */
[----:B--2---:R-:W-:Y:S02]  /*0230*/  MOV R52, UR6 ;  /* 0x0000000600347c02 */ /* 0x004fe40008000f00 */
.L_x_2:
[----:B------:R-:W-:Y:S01]  /*0240*/  IMAD.U32 R0, RZ, RZ, UR11 ;  /* 0x0000000bff007e24 */ /* 0x000fe2000f8e00ff */
[----:B------:R-:W-:Y:S04]  /*0250*/  BSSY.RECONVERGENT B0, `(.L_x_4) ;  /* 0x0000012000007945 */ /* 0x000fe80003800200 */
[C---:B------:R-:W-:Y:S02]  /*0260*/  ISETP.NE.OR P1, PT, R0.reuse, 0x1, !P5 ;  /* 0x000000010000780c */ /* 0x040fe40006f25670 */
[----:B------:R-:W-:-:S11]  /*0270*/  ISETP.NE.OR P0, PT, R0, 0x3, !P5 ;  /* 0x000000030000780c */ /* 0x000fd60006f05670 */
[----:B------:R-:W-:Y:S05]  /*0280*/  @P1 BRA `(.L_x_5) ;  /* 0x0000000000381947 */ /* 0x000fea0003800000 */
[----:B------:R-:W3:Y:S02]  /*0290*/  LDCU.64 UR6, c[0x0][0x348] ;  /* 0x00006900ff0677ac */ /* 0x000ee40008000a00 */
[----:B---3--:R-:W-:Y:S02]  /*02a0*/  UIADD3 UR14, UP3, UPT, UR6, 0x80, URZ ;  /* 0x00000080060e7890 */ /* 0x008fe4000ff7e0ff */
[----:B------:R-:W-:Y:S02]  /*02b0*/  UIADD3 UR12, UP2, UPT, UR6, 0x180, URZ ;  /* 0x00000180060c7890 */ /* 0x000fe4000ff5e0ff */
[----:B------:R-:W-:Y:S02]  /*02c0*/  UIADD3 UR8, UP1, UPT, UR6, 0x280, URZ ;  /* 0x0000028006087890 */ /* 0x000fe4000ff3e0ff */
[----:B------:R-:W-:Y:S02]  /*02d0*/  UIADD3 UR6, UP0, UPT, UR6, 0x380, URZ ;  /* 0x0000038006067890 */ /* 0x000fe4000ff1e0ff */
[----:B------:R-:W-:-:S02]  /*02e0*/  UIADD3.X UR15, UPT, UPT, URZ, UR7, URZ, UP3, !UPT ;  /* 0x00000007ff0f7290 */ /* 0x000fc40009ffe4ff */
[----:B------:R-:W-:Y:S02]  /*02f0*/  UIADD3.X UR13, UPT, UPT, URZ, UR7, URZ, UP2, !UPT ;  /* 0x00000007ff0d7290 */ /* 0x000fe400097fe4ff */
[----:B------:R-:W-:Y:S02]  /*0300*/  UIADD3.X UR9, UPT, UPT, URZ, UR7, URZ, UP1, !UPT ;  /* 0x00000007ff097290 */ /* 0x000fe40008ffe4ff */
[----:B------:R-:W-:-:S03]  /*0310*/  UIADD3.X UR7, UPT, UPT, URZ, UR7, URZ, UP0, !UPT ;  /* 0x00000007ff077290 */ /* 0x000fc600087fe4ff */
[----:B------:R3:W-:Y:S02]  /*0320*/  UTMACCTL.PF [UR14] ;  /* 0x000000000e0079b9 */ /* 0x0007e40008040000 */
[----:B------:R3:W-:Y:S02]  /*0330*/  UTMACCTL.PF [UR12] ;  /* 0x000000000c0079b9 */ /* 0x0007e40008040000 */
[----:B------:R3:W-:Y:S02]  /*0340*/  UTMACCTL.PF [UR8] ;  /* 0x00000000080079b9 */ /* 0x0007e40008040000 */
[----:B------:R3:W-:Y:S02]  /*0350*/  UTMACCTL.PF [UR6] ;  /* 0x00000000060079b9 */ /* 0x0007e40008040000 */
[----:B---3--:R-:W-:Y:S01]  /*0360*/  NOP ;  /* 0x0000000000007918 */ /* 0x008fe20000000000 */
.L_x_5:
[----:B------:R-:W-:Y:S05]  /*0370*/  BSYNC.RECONVERGENT B0 ;  /* 0x0000000000007941 */ /* 0x000fea0003800200 */
.L_x_4:
[----:B------:R-:W-:Y:S04]  /*0380*/  BSSY.RECONVERGENT B0, `(.L_x_6) ;  /* 0x000000a000007945 */ /* 0x000fe80003800200 */
[----:B------:R-:W-:Y:S05]  /*0390*/  @P0 BRA `(.L_x_7) ;  /* 0x0000000000200947 */ /* 0x000fea0003800000 */
[----:B------:R-:W3:Y:S02]  /*03a0*/  LDCU.64 UR6, c[0x0][0x348] ;  /* 0x00006900ff0677ac */ /* 0x000ee40008000a00 */
[----:B---3--:R-:W-:Y:S02]  /*03b0*/  UIADD3 UR8, UP1, UPT, UR6, 0x980, URZ ;  /* 0x0000098006087890 */ /* 0x008fe4000ff3e0ff */
[----:B------:R-:W-:Y:S02]  /*03c0*/  UIADD3 UR6, UP0, UPT, UR6, 0xa80, URZ ;  /* 0x00000a8006067890 */ /* 0x000fe4000ff1e0ff */
[----:B------:R-:W-:Y:S02]  /*03d0*/  UIADD3.X UR9, UPT, UPT, URZ, UR7, URZ, UP1, !UPT ;  /* 0x00000007ff097290 */ /* 0x000fe40008ffe4ff */
[----:B------:R-:W-:-:S07]  /*03e0*/  UIADD3.X UR7, UPT, UPT, URZ, UR7, URZ, UP0, !UPT ;  /* 0x00000007ff077290 */ /* 0x000fce00087fe4ff */
[----:B------:R3:W-:Y:S02]  /*03f0*/  UTMACCTL.PF [UR8] ;  /* 0x00000000080079b9 */ /* 0x0007e40008040000 */
[----:B------:R3:W-:Y:S02]  /*0400*/  UTMACCTL.PF [UR6] ;  /* 0x00000000060079b9 */ /* 0x0007e40008040000 */
[----:B---3--:R-:W-:Y:S01]  /*0410*/  NOP ;  /* 0x0000000000007918 */ /* 0x008fe20000000000 */
.L_x_7:
[----:B------:R-:W-:Y:S05]  /*0420*/  BSYNC.RECONVERGENT B0 ;  /* 0x0000000000007941 */ /* 0x000fea0003800200 */
.L_x_6:
[----:B------:R-:W3:Y:S01]  /*0430*/  LDCU.64 UR6, c[0x0][0xc88] ;  /* 0x00019100ff0677ac */ /* 0x000ee20008000a00 */
[----:B------:R-:W-:Y:S02]  /*0440*/  UISETP.EQ.U32.AND UP1, UPT, UR4, URZ, UPT ;  /* 0x000000ff0400728c */ /* 0x000fe4000bf22070 */
[----:B------:R-:W-:Y:S02]  /*0450*/  UPLOP3.LUT UP6, UPT, UPT, UPT, UPT, 0x80, 0x8 ;  /* 0x000000000008789c */ /* 0x000fe40003fcf070 */
[----:B---3--:R-:W-:-:S04]  /*0460*/  UISETP.NE.U32.AND UP0, UPT, UR6, URZ, UPT ;  /* 0x000000ff0600728c */ /* 0x008fc8000bf05070 */
[----:B------:R-:W-:-:S04]  /*0470*/  UISETP.NE.AND.EX UP0, UPT, UR7, URZ, UPT, UP0 ;  /* 0x000000ff0700728c */ /* 0x000fc8000bf05300 */
[----:B------:R-:W-:-:S04]  /*0480*/  UISETP.EQ.OR.EX UP2, UPT, UR5, URZ, !UP0, UP1 ;  /* 0x000000ff0500728c */ /* 0x000fc8000c742710 */
[----:B------:R-:W-:-:S05]  /*0490*/  UP2UR UR50, UPR, URZ, 0x4 ;  /* 0x00000004ff327883 */ /* 0x000fca0008000000 */
[----:B------:R-:W-:Y:S07]  /*04a0*/  BRA.U !UP2, `(.L_x_8) ;  /* 0x000000010a207547 */ /* 0x000fee000b800000 */
[----:B------:R-:W-:Y:S01]  /*04b0*/  UISETP.NE.U32.AND UP2, UPT, UR4, URZ, UPT ;  /* 0x000000ff0400728c */ /* 0x000fe2000bf45070 */
[----:B-----5:R-:W-:Y:S01]  /*04c0*/  FSETP.NEU.AND P0, PT, R53, RZ, PT ;  /* 0x000000ff3500720b */ /* 0x020fe20003f0d000 */
[----:B------:R-:W-:Y:S02]  /*04d0*/  USEL UR4, URZ, 0xffffffff, UP0 ;  /* 0xffffffffff047887 */ /* 0x000fe40008000000 */
[----:B------:R-:W-:-:S10]  /*04e0*/  UISETP.NE.AND.EX UP2, UPT, UR5, URZ, UPT, UP2 ;  /* 0x000000ff0500728c */ /* 0x000fd4000bf45320 */
[----:B------:R-:W-:Y:S01]  /*04f0*/  VOTEU.ANY UP1, P0 ;  /* 0x0000000000ff7886 */ /* 0x000fe20000020100 */
[----:B------:R-:W-:-:S04]  /*0500*/  @!UP2 USEL UR4, URZ, 0xffffffff, UP1 ;  /* 0xffffffffff04a887 */ /* 0x000fc80008800000 */
[----:B------:R-:W-:-:S04]  /*0510*/  ULOP3.LUT UR4, UR4, 0x1, URZ, 0xc0, !UPT ;  /* 0x0000000104047892 */ /* 0x000fc8000f8ec0ff */
[----:B------:R-:W-:-:S11]  /*0520*/  UISETP.NE.U32.AND UP6, UPT, UR4, 0x1, UPT ;  /* 0x000000010400788c */ /* 0x000fd6000bfc5070 */
.L_x_8:
[----:B------:R-:W3:Y:S02]  /*0530*/  SHFL.IDX PT, R2, R99, RZ, 0x1f ;  /* 0x00001fff63027589 */ /* 0x000ee400000e0000 */
[----:B---3--:R-:W-:-:S13]  /*0540*/  ISETP.NE.AND P0, PT, R2, RZ, PT ;  /* 0x000000ff0200720c */ /* 0x008fda0003f05270 */
[----:B------:R-:W-:Y:S05]  /*0550*/  @P0 BRA `(.L_x_9) ;  /* 0x00000000009c0947 */ /* 0x000fea0003800000 */
[----:B------:R-:W-:Y:S01]  /*0560*/  ELECT P0, URZ, PT ;  /* 0x0000000000ff782f */ /* 0x000fe20003800000 */
[----:B------:R-:W-:-:S12]  /*0570*/  BSSY.RECONVERGENT B0, `(.L_x_9) ;  /* 0x0000025000007945 */ /* 0x000fd80003800200 */
[----:B------:R-:W-:Y:S05]  /*0580*/  @!P0 BRA `(.L_x_10) ;  /* 0x00000000008c8947 */ /* 0x000fea0003800000 */
[----:B------:R-:W3:Y:S01]  /*0590*/  S2UR UR6, SR_CgaCtaId ;  /* 0x00000000000679c3 */ /* 0x000ee20000008800 */
[----:B------:R-:W-:Y:S01]  /*05a0*/  UMOV UR7, 0x400 ;  /* 0x0000040000077882 */ /* 0x000fe20000000000 */
[----:B------:R-:W-:Y:S01]  /*05b0*/  UMOV UR5, 0x1 ;  /* 0x0000000100057882 */ /* 0x000fe20000000000 */
[----:B------:R-:W-:Y:S01]  /*05c0*/  UMOV UR4, 0x4 ;  /* 0x0000000400047882 */ /* 0x000fe20000000000 */
[----:B------:R-:W-:-:S04]  /*05d0*/  UIADD3 UR8, UPT, UPT, -UR5, 0x100000, URZ ;  /* 0x0010000005087890 */ /* 0x000fc8000fffe1ff */
[----:B------:R-:W-:Y:S02]  /*05e0*/  USHF.L.U32 UR9, UR8, 0xb, URZ ;  /* 0x0000000b08097899 */ /* 0x000fe400080006ff */
[----:B------:R-:W-:Y:S02]  /*05f0*/  USHF.L.U32 UR8, UR8, 0x1, URZ ;  /* 0x0000000108087899 */ /* 0x000fe400080006ff */
[----:B------:R-:W-:-:S04]  /*0600*/  UIADD3 UR4, UPT, UPT, -UR4, 0x100000, URZ ;  /* 0x0010000004047890 */ /* 0x000fc8000fffe1ff */
[----:B------:R-:W-:Y:S02]  /*0610*/  USHF.L.U32 UR5, UR4, 0xb, URZ ;  /* 0x0000000b04057899 */ /* 0x000fe400080006ff */
[----:B------:R-:W-:Y:S02]  /*0620*/  USHF.L.U32 UR4, UR4, 0x1, URZ ;  /* 0x0000000104047899 */ /* 0x000fe400080006ff */
[----:B---3--:R-:W-:Y:S01]  /*0630*/  ULEA UR6, UR6, UR7, 0x18 ;  /* 0x0000000706067291 */ /* 0x008fe2000f8ec0ff */
[----:B------:R-:W3:Y:S11]  /*0640*/  FENCE.VIEW.ASYNC.S ;  /* 0x00000000000073c6 */ /* 0x000ef60000000000 */
[----:B---3--:R3:W4:Y:S01]  /*0650*/  SYNCS.EXCH.64 URZ, [UR6], UR8 ;  /* 0x0000000806ff75b2 */ /* 0x0087220008000100 */
[----:B------:R3:W1:Y:S01]  /*0660*/  SYNCS.EXCH.64 URZ, [UR6+0x58], UR4 ;  /* 0x0000580406ff75b2 */ /* 0x0006620008000100 */
        /* <DEDUP_REMOVED lines=19> */
[----:B------:R3:W1:Y:S02]  /*07a0*/  SYNCS.EXCH.64 URZ, [UR6+0xa8], UR4 ;  /* 0x0000a80406ff75b2 */ /* 0x0006640008000100 */
[----:B---3--:R-:W-:Y:S01]  /*07b0*/  NOP ;  /* 0x0000000000007918 */ /* 0x008fe20000000000 */
.L_x_10:
[----:B------:R-:W-:Y:S05]  /*07c0*/  BSYNC.RECONVERGENT B0 ;  /* 0x0000000000007941 */ /* 0x000fea0003800200 */
.L_x_9:
[----:B------:R-:W3:Y:S01]  /*07d0*/  SHFL.IDX PT, R2, R99, RZ, 0x1f ;  /* 0x00001fff63027589 */ /* 0x000ee200000e0000 */
[----:B------:R-:W-:Y:S01]  /*07e0*/  NOP ;  /* 0x0000000000007918 */ /* 0x000fe20000000000 */
[----:B---3--:R-:W-:-:S13]  /*07f0*/  ISETP.NE.AND P0, PT, R2, 0x1, PT ;  /* 0x000000010200780c */ /* 0x008fda0003f05270 */
[----:B------:R-:W-:Y:S05]  /*0800*/  @P0 BRA `(.L_x_11) ;  /* 0x0000000000580947 */ /* 0x000fea0003800000 */
        /* <DEDUP_REMOVED lines=9> */
[----:B------:R-:W-:Y:S01]  /*08a0*/  USHF.L.U32 UR4, UR4, 0x1, URZ ;  /* 0x0000000104047899 */ /* 0x000fe200080006ff */
[----:B------:R-:W-:Y:S01]  /*08b0*/  ELECT P0, URZ, PT ;  /* 0x0000000000ff782f */ /* 0x000fe20003800000 */
[----:B---3--:R-:W-:Y:S01]  /*08c0*/  ULEA UR6, UR6, UR7, 0x18 ;  /* 0x0000000706067291 */ /* 0x008fe2000f8ec0ff */
[----:B------:R-:W3:Y:S11]  /*08d0*/  FENCE.VIEW.ASYNC.S ;  /* 0x00000000000073c6 */ /* 0x000ef60000000000 */
[----:B---3--:R3:W1:Y:S01]  /*08e0*/  SYNCS.EXCH.64 URZ, [UR6+0xb0], UR8 ;  /* 0x0000b00806ff75b2 */ /* 0x0086620008000100 */
[----:B------:R3:W1:Y:S01]  /*08f0*/  SYNCS.EXCH.64 URZ, [UR6+0xd0], UR4 ;  /* 0x0000d00406ff75b2 */ /* 0x0006620008000100 */
[----:B------:R3:W1:Y:S01]  /*0900*/  SYNCS.EXCH.64 URZ, [UR6+0xb8], UR8 ;  /* 0x0000b80806ff75b2 */ /* 0x0006620008000100 */
[----:B------:R3:W1:Y:S01]  /*0910*/  SYNCS.EXCH.64 URZ, [UR6+0xd8], UR4 ;  /* 0x0000d80406ff75b2 */ /* 0x0006620008000100 */
[----:B------:R3:W1:Y:S01]  /*0920*/  SYNCS.EXCH.64 URZ, [UR6+0xc0], UR8 ;  /* 0x0000c00806ff75b2 */ /* 0x0006620008000100 */
[----:B------:R3:W1:Y:S01]  /*0930*/  SYNCS.EXCH.64 URZ, [UR6+0xe0], UR4 ;  /* 0x0000e00406ff75b2 */ /* 0x0006620008000100 */
[----:B------:R3:W1:Y:S01]  /*0940*/  SYNCS.EXCH.64 URZ, [UR6+0xc8], UR8 ;  /* 0x0000c80806ff75b2 */ /* 0x0006620008000100 */
[----:B------:R3:W1:Y:S01]  /*0950*/  SYNCS.EXCH.64 URZ, [UR6+0xe8], UR4 ;  /* 0x0000e80406ff75b2 */ /* 0x0006620008000100 */
[----:B------:R-:W-:Y:S01]  /*0960*/  NOP ;  /* 0x0000000000007918 */ /* 0x000fe20000000000 */
.L_x_11:
[----:B------:R-:W2:Y:S01]  /*0970*/  SHFL.IDX PT, R2, R99, RZ, 0x1f ;  /* 0x00001fff63027589 */ /* 0x000ea200000e0000 */
[----:B------:R-:W-:Y:S01]  /*0980*/  NOP ;  /* 0x0000000000007918 */ /* 0x000fe20000000000 */
[----:B--2---:R-:W-:-:S13]  /*0990*/  ISETP.NE.AND P0, PT, R2, 0x3, PT ;  /* 0x000000030200780c */ /* 0x004fda0003f05270 */
[----:B------:R-:W-:Y:S05]  /*09a0*/  @P0 BRA `(.L_x_12) ;  /* 0x0000000000300947 */ /* 0x000fea0003800000 */
[----:B---3--:R-:W2:Y:S01]  /*09b0*/  S2UR UR5, SR_CgaCtaId ;  /* 0x00000000000579c3 */ /* 0x008ea20000008800 */
[----:B------:R-:W-:Y:S01]  /*09c0*/  UMOV UR6, 0x400 ;  /* 0x0000040000067882 */ /* 0x000fe20000000000 */
[----:B------:R-:W-:Y:S01]  /*09d0*/  UMOV UR4, 0x20 ;  /* 0x0000002000047882 */ /* 0x000fe20000000000 */
[----:B------:R-:W-:Y:S01]  /*09e0*/  ELECT P0, URZ, PT ;  /* 0x0000000000ff782f */ /* 0x000fe20003800000 */
[----:B--2---:R-:W-:Y:S02]  /*09f0*/  ULEA UR5, UR5, UR6, 0x18 ;  /* 0x0000000605057291 */ /* 0x004fe4000f8ec0ff */
[----:B------:R-:W-:-:S04]  /*0a00*/  UIADD3 UR6, UPT, UPT, -UR4, 0x100000, URZ ;  /* 0x0010000004067890 */ /* 0x000fc8000fffe1ff */
[----:B------:R-:W-:Y:S02]  /*0a10*/  USHF.L.U32 UR7, UR6, 0xb, URZ ;  /* 0x0000000b06077899 */ /* 0x000fe400080006ff */
[----:B------:R-:W-:Y:S01]  /*0a20*/  USHF.L.U32 UR6, UR6, 0x1, URZ ;  /* 0x0000000106067899 */ /* 0x000fe200080006ff */
[----:B------:R-:W2:Y:S11]  /*0a30*/  FENCE.VIEW.ASYNC.S ;  /* 0x00000000000073c6 */ /* 0x000eb60000000000 */
[----:B--2---:R2:W3:Y:S01]  /*0a40*/  SYNCS.EXCH.64 URZ, [UR5+0xf0], UR6 ;  /* 0x0000f00605ff75b2 */ /* 0x0044e20008000100 */
[----:B------:R2:W1:Y:S01]  /*0a50*/  SYNCS.EXCH.64 URZ, [UR5+0xf8], UR6 ;  /* 0x0000f80605ff75b2 */ /* 0x0004620008000100 */
[----:B------:R-:W-:Y:S01]  /*0a60*/  NOP ;  /* 0x0000000000007918 */ /* 0x000fe20000000000 */
.L_x_12:
[----:B------:R-:W4:Y:S01]  /*0a70*/  SHFL.IDX PT, R2, R99, RZ, 0x1f ;  /* 0x00001fff63027589 */ /* 0x000f2200000e0000 */
[----:B------:R-:W-:Y:S01]  /*0a80*/  NOP ;  /* 0x0000000000007918 */ /* 0x000fe20000000000 */
[----:B----4-:R-:W-:-:S13]  /*0a90*/  ISETP.NE.AND P0, PT, R2, 0x4, PT ;  /* 0x000000040200780c */ /* 0x010fda0003f05270 */
[----:B------:R-:W-:Y:S05]  /*0aa0*/  @P0 BRA `(.L_x_13) ;  /* 0x00000000004c0947 */ /* 0x000fea0003800000 */
[----:B--23--:R-:W2:Y:S01]  /*0ab0*/  S2UR UR5, SR_CgaCtaId ;  /* 0x00000000000579c3 */ /* 0x00cea20000008800 */
[----:B------:R-:W-:Y:S01]  /*0ac0*/  UMOV UR7, 0x3a0 ;  /* 0x000003a000077882 */ /* 0x000fe20000000000 */
[----:B------:R-:W-:Y:S01]  /*0ad0*/  UMOV UR6, 0x400 ;  /* 0x0000040000067882 */ /* 0x000fe20000000000 */
[----:B------:R-:W-:Y:S01]  /*0ae0*/  USEL UR7, UR7, 0x320, UP6 ;  /* 0x0000032007077887 */ /* 0x000fe2000b000000 */
[----:B------:R-:W-:Y:S01]  /*0af0*/  UMOV UR4, 0x1 ;  /* 0x0000000100047882 */ /* 0x000fe20000000000 */
[----:B------:R-:W-:Y:S01]  /*0b00*/  ELECT P0, URZ, PT ;  /* 0x0000000000ff782f */ /* 0x000fe20003800000 */
[----:B------:R-:W-:-:S04]  /*0b10*/  UIADD3 UR8, UPT, UPT, -UR4, 0x100000, URZ ;  /* 0x0010000004087890 */ /* 0x000fc8000fffe1ff */
[----:B------:R-:W-:Y:S02]  /*0b20*/  USHF.L.U32 UR9, UR8, 0xb, URZ ;  /* 0x0000000b08097899 */ /* 0x000fe400080006ff */
[----:B------:R-:W-:Y:S02]  /*0b30*/  USHF.L.U32 UR8, UR8, 0x1, URZ ;  /* 0x0000000108087899 */ /* 0x000fe400080006ff */
[----:B--2---:R-:W-:Y:S02]  /*0b40*/  ULEA UR5, UR5, UR6, 0x18 ;  /* 0x0000000605057291 */ /* 0x004fe4000f8ec0ff */
[----:B------:R-:W-:-:S04]  /*0b50*/  UIADD3 UR6, UPT, UPT, -UR7, 0x100000, URZ ;  /* 0x0010000007067890 */ /* 0x000fc8000fffe1ff */
[----:B------:R-:W-:Y:S02]  /*0b60*/  USHF.L.U32 UR7, UR6, 0xb, URZ ;  /* 0x0000000b06077899 */ /* 0x000fe400080006ff */
[----:B------:R-:W-:Y:S01]  /*0b70*/  USHF.L.U32 UR6, UR6, 0x1, URZ ;  /* 0x0000000106067899 */ /* 0x000fe200080006ff */
[----:B------:R-:W2:Y:S03]  /*0b80*/  FENCE.VIEW.ASYNC.S ;  /* 0x00000000000073c6 */ /* 0x000ea60000000000 */
[----:B--2---:R4:W2:Y:S08]  /*0b90*/  SYNCS.EXCH.64 URZ, [UR5+0x100], UR8 ;  /* 0x0001000805ff75b2 */ /* 0x0048b00008000100 */
[----:B------:R4:W3:Y:S01]  /*0ba0*/  SYNCS.EXCH.64 URZ, [UR5+0x110], UR6 ;  /* 0x0001100605ff75b2 */ /* 0x0008e20008000100 */
[----:B------:R4:W1:Y:S01]  /*0bb0*/  SYNCS.EXCH.64 URZ, [UR5+0x108], UR8 ;  /* 0x0001080805ff75b2 */ /* 0x0008620008000100 */
[----:B------:R4:W1:Y:S02]  /*0bc0*/  SYNCS.EXCH.64 URZ, [UR5+0x118], UR6 ;  /* 0x0001180605ff75b2 */ /* 0x0008640008000100 */
[----:B----4-:R-:W-:Y:S01]  /*0bd0*/  NOP ;  /* 0x0000000000007918 */ /* 0x010fe20000000000 */
.L_x_13:
[----:B------:R-:W4:Y:S01]  /*0be0*/  SHFL.IDX PT, R2, R99, RZ, 0x1f ;  /* 0x00001fff63027589 */ /* 0x000f2200000e0000 */
[----:B------:R-:W-:Y:S01]  /*0bf0*/  NOP ;  /* 0x0000000000007918 */ /* 0x000fe20000000000 */
[----:B----4-:R-:W-:-:S13]  /*0c00*/  ISETP.NE.AND P0, PT, R2, 0x5, PT ;  /* 0x000000050200780c */ /* 0x010fda0003f05270 */
[----:B------:R-:W-:Y:S05]  /*0c10*/  @P0 BRA `(.L_x_14) ;  /* 0x0000000000480947 */ /* 0x000fea0003800000 */
[----:B--23--:R-:W2:Y:S01]  /*0c20*/  S2UR UR6, SR_CgaCtaId ;  /* 0x00000000000679c3 */ /* 0x00cea20000008800 */
        /* <DEDUP_REMOVED lines=10> */
[----:B--2---:R-:W-:Y:S01]  /*0cd0*/  ULEA UR6, UR6, UR7, 0x18 ;  /* 0x0000000706067291 */ /* 0x004fe2000f8ec0ff */
[----:B------:R-:W2:Y:S11]  /*0ce0*/  FENCE.VIEW.ASYNC.S ;  /* 0x00000000000073c6 */ /* 0x000eb60000000000 */
[----:B--2---:R4:W2:Y:S01]  /*0cf0*/  SYNCS.EXCH.64 URZ, [UR6+0x120], UR8 ;  /* 0x0001200806ff75b2 */ /* 0x0048a20008000100 */
[----:B------:R4:W3:Y:S01]  /*0d00*/  SYNCS.EXCH.64 URZ, [UR6+0x130], UR4 ;  /* 0x0001300406ff75b2 */ /* 0x0008e20008000100 */
[----:B------:R4:W1:Y:S01]  /*0d10*/  SYNCS.EXCH.64 URZ, [UR6+0x128], UR8 ;  /* 0x0001280806ff75b2 */ /* 0x0008620008000100 */
[----:B------:R4:W1:Y:S02]  /*0d20*/  SYNCS.EXCH.64 URZ, [UR6+0x138], UR4 ;  /* 0x0001380406ff75b2 */ /* 0x0008640008000100 */
[----:B----4-:R-:W-:Y:S01]  /*0d30*/  NOP ;  /* 0x0000000000007918 */ /* 0x010fe20000000000 */
.L_x_14:
[----:B------:R-:W4:Y:S01]  /*0d40*/  SHFL.IDX PT, R2, R99, RZ, 0x1f ;  /* 0x00001fff63027589 */ /* 0x000f2200000e0000 */
[----:B------:R-:W1:Y:S01]  /*0d50*/  S2UR UR37, SR_CgaCtaId ;  /* 0x00000000002579c3 */ /* 0x000e620000008800 */
[----:B------:R-:W-:Y:S01]  /*0d60*/  NOP ;  /* 0x0000000000007918 */ /* 0x000fe20000000000 */
[----:B----4-:R-:W-:-:S13]  /*0d70*/  ISETP.NE.AND P0, PT, R2, 0x3, PT ;  /* 0x000000030200780c */ /* 0x010fda0003f05270 */
[----:B-1----:R-:W-:Y:S05]  /*0d80*/  @P0 BRA `(.L_x_15) ;  /* 0x0000000000340947 */ /* 0x002fea0003800000 */
[----:B--23--:R-:W-:Y:S01]  /*0d90*/  UMOV UR5, 0x400 ;  /* 0x0000040000057882 */ /* 0x00cfe20000000000 */
[----:B------:R-:W-:Y:S01]  /*0da0*/  UMOV UR4, 0x20 ;  /* 0x0000002000047882 */ /* 0x000fe20000000000 */
[----:B------:R-:W-:Y:S02]  /*0db0*/  ULEA UR5, UR37, UR5, 0x18 ;  /* 0x0000000525057291 */ /* 0x000fe4000f8ec0ff */
[----:B------:R-:W-:-:S04]  /*0dc0*/  UIADD3 UR6, UPT, UPT, -UR4, 0x100000, URZ ;  /* 0x0010000004067890 */ /* 0x000fc8000fffe1ff */
[----:B------:R-:W-:Y:S02]  /*0dd0*/  USHF.L.U32 UR7, UR6, 0xb, URZ ;  /* 0x0000000b06077899 */ /* 0x000fe400080006ff */
[----:B------:R-:W-:Y:S01]  /*0de0*/  USHF.L.U32 UR6, UR6, 0x1, URZ ;  /* 0x0000000106067899 */ /* 0x000fe200080006ff */
[----:B------:R-:W-:Y:S01]  /*0df0*/  ELECT P0, URZ, PT ;  /* 0x0000000000ff782f */ /* 0x000fe20003800000 */
[----:B------:R-:W1:Y:S10]  /*0e00*/  FENCE.VIEW.ASYNC.S ;  /* 0x00000000000073c6 */ /* 0x000e740000000000 */
[----:B-1----:R1:W4:Y:S01]  /*0e10*/  SYNCS.EXCH.64 URZ, [UR5+0x140], UR6 ;  /* 0x0001400605ff75b2 */ /* 0x0023220008000100 */
[----:B------:R1:W2:Y:S01]  /*0e20*/  SYNCS.EXCH.64 URZ, [UR5+0x150], UR6 ;  /* 0x0001500605ff75b2 */ /* 0x0002a20008000100 */
[----:B------:R1:W3:Y:S01]  /*0e30*/  SYNCS.EXCH.64 URZ, [UR5+0x148], UR6 ;  /* 0x0001480605ff75b2 */ /* 0x0002e20008000100 */
[----:B------:R1:W1:Y:S01]  /*0e40*/  SYNCS.EXCH.64 URZ, [UR5+0x158], UR6 ;  /* 0x0001580605ff75b2 */ /* 0x0002620008000100 */
[----:B------:R-:W-:Y:S01]  /*0e50*/  NOP ;  /* 0x0000000000007918 */ /* 0x000fe20000000000 */
.L_x_15:
[----:B---3--:R-:W3:Y:S01]  /*0e60*/  LDCU UR4, c[0x0][0x36c] ;  /* 0x00006d80ff0477ac */ /* 0x008ee20008000800 */
[----:B------:R-:W-:Y:S01]  /*0e70*/  ISETP.NE.OR P5, PT, R0, 0x2, !P5 ;  /* 0x000000020000780c */ /* 0x000fe20006fa5670 */
[----:B------:R-:W-:Y:S01]  /*0e80*/  NOP ;  /* 0x0000000000007918 */ /* 0x000fe20000000000 */
[----:B------:R-:W-:Y:S01]  /*0e90*/  LOP3.LUT R2, R3, 0x1f, RZ, 0xc0, !PT ;  /* 0x0000001f03027812 */ /* 0x000fe200078ec0ff */
[----:B------:R-:W-:Y:S02]  /*0ea0*/  UISETP.NE.AND UP4, UPT, UR11, 0x2, UPT ;  /* 0x000000020b00788c */ /* 0x000fe4000bf85270 */
[----:B------:R-:W-:Y:S02]  /*0eb0*/  UISETP.NE.AND UP3, UPT, UR11, URZ, UPT ;  /* 0x000000ff0b00728c */ /* 0x000fe4000bf65270 */
[----:B---3--:R-:W-:-:S09]  /*0ec0*/  UISETP.EQ.U32.AND UP1, UPT, UR4, 0x1, UPT ;  /* 0x000000010400788c */ /* 0x008fd2000bf22070 */
[----:B------:R-:W-:Y:S05]  /*0ed0*/  BRA.U !UP1, `(.L_x_16) ;  /* 0x0000000109087547 */ /* 0x000fea000b800000 */
[----:B-12-4-:R-:W-:Y:S01]  /*0ee0*/  UCGABAR_ARV ;  /* 0x00000000000079c7 */ /* 0x016fe20008000000 */
[----:B------:R-:W-:Y:S05]  /*0ef0*/  BRA `(.L_x_17) ;  /* 0x0000000000047947 */ /* 0x000fea0003800000 */
.L_x_16:
[----:B-12-4-:R-:W-:Y:S01]  /*0f00*/  NOP ;  /* 0x0000000000007918 */ /* 0x016fe20000000000 */
.L_x_17:
[----:B------:R-:W1:Y:S01]  /*0f10*/  S2UR UR20, SR_CTAID.X ;  /* 0x00000000001479c3 */ /* 0x000e620000002500 */
[----:B------:R-:W-:-:S05]  /*0f20*/  CS2R.32 R43, SR_CgaSize ;  /* 0x00000000002b7805 */ /* 0x000fca0000008a00 */
[----:B------:R-:W-:-:S05]  /*0f30*/  IMAD R43, R43, -0xa0, RZ ;  /* 0xffffff602b2b7824 */ /* 0x000fca00078e02ff */
[----:B------:R-:W-:-:S14]  /*0f40*/  R2UR UR5, R43 ;  /* 0x000000002b0572ca */ /* 0x000fdc00000e0000 */
[----:B------:R-:W2:Y:S01]  /*0f50*/  LDCU UR5, c[0x0][UR5+0x2b0] ;  /* 0x00005600050577ac */ /* 0x000ea20008000800 */
[----:B------:R-:W-:-:S05]  /*0f60*/  CS2R.32 R43, SR_CgaSize ;  /* 0x00000000002b7805 */ /* 0x000fca0000008a00 */
[----:B------:R-:W-:-:S05]  /*0f70*/  IMAD R43, R43, -0xa0, RZ ;  /* 0xffffff602b2b7824 */ /* 0x000fca00078e02ff */
[----:B------:R-:W-:-:S14]  /*0f80*/  R2UR UR4, R43 ;  /* 0x000000002b0472ca */ /* 0x000fdc00000e0000 */
[----:B------:R-:W3:Y:S01]  /*0f90*/  LDCU UR4, c[0x0][UR4+0x2b4] ;  /* 0x00005680040477ac */ /* 0x000ee20008000800 */
[----:B------:R-:W4:Y:S01]  /*0fa0*/  S2UR UR12, SR_CTAID.Y ;  /* 0x00000000000c79c3 */ /* 0x000f220000002600 */
[----:B------:R-:W-:Y:S02]  /*0fb0*/  USHF.L.U32 UR15, UR37, 0xb, URZ ;  /* 0x0000000b250f7899 */ /* 0x000fe400080006ff */
[----:B------:R-:W-:Y:S02]  /*0fc0*/  USHF.L.U32 UR14, UR37, 0x8, URZ ;  /* 0x00000008250e7899 */ /* 0x000fe400080006ff */
[----:B------:R-:W-:Y:S01]  /*0fd0*/  USHF.L.U32 UR10, UR37, 0x7, URZ ;  /* 0x00000007250a7899 */ /* 0x000fe200080006ff */
[----:B------:R-:W3:Y:S02]  /*0fe0*/  LDCU UR18, c[0x0][0xf24] ;  /* 0x0001e480ff1277ac */ /* 0x000ee40008000800 */
[----:B------:R-:W3:Y:S01]  /*0ff0*/  LDC R43, c[0x0][0xf24] ;  /* 0x0003c900ff2b7b82 */ /* 0x000ee20000000800 */
[----:B------:R-:W3:Y:S01]  /*1000*/  LDCU UR13, c[0x0][0xf30] ;  /* 0x0001e600ff0d77ac */ /* 0x000ee20008000800 */
[----:B------:R-:W-:Y:S01]  /*1010*/  ULOP3.LUT UR15, UR15, 0x1800, URZ, 0xc0, !UPT ;  /* 0x000018000f0f7892 */ /* 0x000fe2000f8ec0ff */
[----:B-1----:R-:W-:Y:S01]  /*1020*/  I2FP.F32.U32 R4, UR20 ;  /* 0x0000001400047c45 */ /* 0x002fe20008201000 */
[----:B------:R-:W-:-:S02]  /*1030*/  ULOP3.LUT UR14, UR14, 0x300, URZ, 0xc0, !UPT ;  /* 0x000003000e0e7892 */ /* 0x000fc4000f8ec0ff */
[----:B------:R-:W-:Y:S02]  /*1040*/  ULOP3.LUT UR10, UR10, 0x80, URZ, 0xc0, !UPT ;  /* 0x000000800a0a7892 */ /* 0x000fe4000f8ec0ff */
[----:B--2---:R-:W-:Y:S01]  /*1050*/  FMUL R4, R4, UR5 ;  /* 0x0000000504047c20 */ /* 0x004fe20008400000 */
[----:B------:R-:W-:-:S05]  /*1060*/  CS2R.32 R0, SR_CgaSize ;  /* 0x0000000000007805 */ /* 0x000fca0000008a00 */
[----:B------:R-:W-:-:S05]  /*1070*/  IMAD R0, R0, -0xa0, RZ ;  /* 0xffffff6000007824 */ /* 0x000fca00078e02ff */
[----:B------:R-:W-:-:S14]  /*1080*/  R2UR UR5, R0 ;  /* 0x00000000000572ca */ /* 0x000fdc00000e0000 */
[----:B------:R-:W1:Y:S01]  /*1090*/  LDCU UR5, c[0x0][UR5+0x2a0] ;  /* 0x00005400050577ac */ /* 0x000e620008000800 */
[----:B----4-:R-:W-:Y:S01]  /*10a0*/  I2FP.F32.U32 R0, UR12 ;  /* 0x0000000c00007c45 */ /* 0x010fe20008201000 */
[----:B------:R-:W2:Y:S04]  /*10b0*/  F2I.U32.TRUNC.NTZ R4, R4 ;  /* 0x0000000400047305 */ /* 0x000ea8000020f000 */
[----:B---3--:R-:W-:Y:S01]  /*10c0*/  FMUL R0, R0, UR4 ;  /* 0x0000000400007c20 */ /* 0x008fe20008400000 */
[----:B------:R-:W-:-:S06]  /*10d0*/  RPCMOV.32 Rpc.LO, R2 ;  /* 0x0000000200007352 */ /* 0x000fcc0000000000 */
[----:B------:R-:W-:-:S05]  /*10e0*/  CS2R.32 R2, SR_CgaSize ;  /* 0x0000000000027805 */ /* 0x000fca0000008a00 */
[----:B------:R-:W-:-:S05]  /*10f0*/  IMAD R2, R2, -0xa0, RZ ;  /* 0xffffff6002027824 */ /* 0x000fca00078e02ff */
[----:B------:R-:W-:Y:S02]  /*1100*/  R2UR UR4, R2 ;  /* 0x00000000020472ca */ /* 0x000fe400000e0000 */
[----:B------:R-:W-:-:S12]  /*1110*/  RPCMOV.32 R2, Rpc.LO ;  /* 0x0000000000027353 */ /* 0x000fd80000000000 */
[----:B------:R-:W3:Y:S01]  /*1120*/  LDCU UR4, c[0x0][UR4+0x2a4] ;  /* 0x00005480040477ac */ /* 0x000ee20008000800 */
[----:B------:R-:W4:Y:S01]  /*1130*/  F2I.U32.TRUNC.NTZ R0, R0 ;  /* 0x0000000000007305 */ /* 0x000f22000020f000 */
[----:B--2---:R-:W-:Y:S02]  /*1140*/  R2UR UR39, R4 ;  /* 0x00000000042772ca */ /* 0x004fe400000e0000 */
[----:B----4-:R-:W-:Y:S02]  /*1150*/  R2UR UR38, R0 ;  /* 0x00000000002672ca */ /* 0x010fe400000e0000 */
[----:B------:R-:W-:-:S09]  /*1160*/  PRMT R0, RZ, 0x7610, R0 ;  /* 0x00007610ff007816 */ /* 0x000fd20000000000 */
[----:B------:R-:W-:-:S04]  /*1170*/  UIADD3 UR39, UPT, UPT, -UR39, URZ, URZ ;  /* 0x000000ff27277290 */ /* 0x000fc8000fffe1ff */
[----:B-1----:R-:W-:Y:S02]  /*1180*/  UIMAD UR39, UR5, UR39, UR20 ;  /* 0x00000027052772a4 */ /* 0x002fe4000f8e0214 */
[----:B------:R-:W-:-:S04]  /*1190*/  UIADD3 UR38, UPT, UPT, -UR38, URZ, URZ ;  /* 0x000000ff26267290 */ /* 0x000fc8000fffe1ff */
[----:B---3--:R-:W-:Y:S01]  /*11a0*/  UIMAD UR38, UR4, UR38, UR12 ;  /* 0x00000026042672a4 */ /* 0x008fe2000f8e020c */
[----:B------:R-:W-:Y:S11]  /*11b0*/  BRA.U UP3, `(.L_x_18) ;  /* 0x0000000103407547 */ /* 0x000ff6000b800000 */
[----:B------:R-:W-:Y:S02]  /*11c0*/  UISETP.NE.AND UP2, UPT, UR38, URZ, UPT ;  /* 0x000000ff2600728c */ /* 0x000fe4000bf45270 */
[----:B------:R-:W-:Y:S02]  /*11d0*/  UISETP.NE.AND UP5, UPT, UR38, URZ, UPT ;  /* 0x000000ff2600728c */ /* 0x000fe4000bfa5270 */
[----:B------:R-:W-:Y:S02]  /*11e0*/  UISETP.EQ.OR UP2, UPT, UR39, URZ, !UP2 ;  /* 0x000000ff2700728c */ /* 0x000fe4000d742670 */
[----:B------:R-:W-:Y:S02]  /*11f0*/  USEL UR6, URZ, 0x2, UP5 ;  /* 0x00000002ff067887 */ /* 0x000fe4000a800000 */
[----:B------:R-:W-:Y:S02]  /*1200*/  USEL UR7, URZ, 0x1, !UP2 ;  /* 0x00000001ff077887 */ /* 0x000fe4000d000000 */
[----:B------:R-:W-:-:S02]  /*1210*/  UISETP.NE.AND UP2, UPT, UR39, 0x1, UPT ;  /* 0x000000012700788c */ /* 0x000fc4000bf45270 */
[----:B------:R-:W-:Y:S02]  /*1220*/  USEL UR5, URZ, 0x4, UP5 ;  /* 0x00000004ff057887 */ /* 0x000fe4000a800000 */
[----:B------:R-:W-:Y:S02]  /*1230*/  USEL UR6, UR6, 0x2, UP2 ;  /* 0x0000000206067887 */ /* 0x000fe40009000000 */
[----:B------:R-:W-:Y:S02]  /*1240*/  UISETP.NE.AND UP2, UPT, UR39, 0x2, UPT ;  /* 0x000000022700788c */ /* 0x000fe4000bf45270 */
[----:B------:R-:W-:Y:S02]  /*1250*/  USEL UR4, URZ, 0x8, UP5 ;  /* 0x00000008ff047887 */ /* 0x000fe4000a800000 */
[----:B------:R-:W-:Y:S02]  /*1260*/  USEL UR5, UR5, 0x4, UP2 ;  /* 0x0000000405057887 */ /* 0x000fe40009000000 */
[----:B------:R-:W-:-:S02]  /*1270*/  UISETP.NE.AND UP2, UPT, UR39, 0x3, UPT ;  /* 0x000000032700788c */ /* 0x000fc4000bf45270 */
[----:B------:R-:W-:Y:S02]  /*1280*/  UIADD3 UR5, UPT, UPT, UR5, UR6, UR7 ;  /* 0x0000000605057290 */ /* 0x000fe4000fffe007 */
[----:B------:R-:W-:-:S04]  /*1290*/  USEL UR4, UR4, 0x8, UP2 ;  /* 0x0000000804047887 */ /* 0x000fc80009000000 */
[----:B------:R-:W-:-:S06]  /*12a0*/  UIADD3 UR4, UPT, UPT, UR5, UR4, URZ ;  /* 0x0000000405047290 */ /* 0x000fcc000fffe0ff */
[----:B------:R-:W-:-:S07]  /*12b0*/  MOV R0, UR4 ;  /* 0x0000000400007c02 */ /* 0x000fce0008000f00 */
.L_x_18:
[----:B------:R-:W1:Y:S01]  /*12c0*/  S2UR UR36, SR_CTAID.Z ;  /* 0x00000000002479c3 */ /* 0x000e620000002700 */
[----:B------:R-:W-:-:S09]  /*12d0*/  UISETP.GE.AND UP2, UPT, UR18, 0x1, UPT ;  /* 0x000000011200788c */ /* 0x000fd2000bf46270 */
[----:B------:R-:W-:Y:S05]  /*12e0*/  BRA.U !UP2, `(.L_x_19) ;  /* 0x000000010abc7547 */ /* 0x000fea000b800000 */
[----:B------:R-:W2:Y:S01]  /*12f0*/  LDCU.128 UR4, c[0x0][0xf10] ;  /* 0x0001e200ff0477ac */ /* 0x000ea20008000c00 */
[----:B------:R-:W3:Y:S01]  /*1300*/  LDCU UR17, c[0x0][0xf0c] ;  /* 0x0001e180ff1177ac */ /* 0x000ee20008000800 */
[----:B------:R-:W4:Y:S01]  /*1310*/  LDCU UR21, c[0x0][0x370] ;  /* 0x00006e00ff1577ac */ /* 0x000f220008000800 */
[----:B------:R-:W1:Y:S01]  /*1320*/  LDCU UR19, c[0x0][0x374] ;  /* 0x00006e80ff1377ac */ /* 0x000e620008000800 */
[----:B------:R-:W1:Y:S01]  /*1330*/  LDCU UR16, c[0x0][0xf20] ;  /* 0x0001e400ff1077ac */ /* 0x000e620008000800 */
[----:B--2---:R-:W-:Y:S02]  /*1340*/  UIMAD.WIDE.U32 UR8, UR20, UR4, URZ ;  /* 0x00000004140872a5 */ /* 0x004fe4000f8e00ff */
[----:B---3--:R-:W-:Y:S02]  /*1350*/  UISETP.NE.AND UP2, UPT, UR17, 0x1, UPT ;  /* 0x000000011100788c */ /* 0x008fe4000bf45270 */
[----:B------:R-:W-:Y:S02]  /*1360*/  UIMAD.WIDE.U32 UR24, UR12, UR7, URZ ;  /* 0x000000070c1872a5 */ /* 0x000fe4000f8e00ff */
[----:B----4-:R-:W-:-:S02]  /*1370*/  UIMAD.WIDE.U32 UR22, UR21, UR4, URZ ;  /* 0x00000004151672a5 */ /* 0x010fc4000f8e00ff */
[----:B------:R-:W-:-:S03]  /*1380*/  USHF.R.U32.HI UR4, URZ, UR5, UR9 ;  /* 0x00000005ff047299 */ /* 0x000fc60008011609 */
[----:B------:R-:W2:Y:S01]  /*1390*/  LDCU.64 UR8, c[0x0][0xf28] ;  /* 0x0001e500ff0877ac */ /* 0x000ea20008000a00 */
[----:B------:R-:W-:Y:S02]  /*13a0*/  USEL UR4, UR20, UR4, !UP2 ;  /* 0x0000000414047287 */ /* 0x000fe4000d000000 */
[----:B------:R-:W-:Y:S02]  /*13b0*/  @UP2 USHF.R.U32.HI UR21, URZ, UR5, UR23 ;  /* 0x00000005ff152299 */ /* 0x000fe40008011617 */
[----:B------:R-:W-:Y:S02]  /*13c0*/  UISETP.NE.AND UP2, UPT, UR6, 0x1, UPT ;  /* 0x000000010600788c */ /* 0x000fe4000bf45270 */
[----:B-1----:R-:W-:Y:S02]  /*13d0*/  UIMAD.WIDE.U32 UR22, UR19, UR7, URZ ;  /* 0x00000007131672a5 */ /* 0x002fe4000f8e00ff */
[----:B------:R-:W-:-:S04]  /*13e0*/  USHF.R.U32.HI UR5, URZ, UR16, UR25 ;  /* 0x00000010ff057299 */ /* 0x000fc80008011619 */
[----:B------:R-:W-:-:S03]  /*13f0*/  USEL UR5, UR12, UR5, !UP2 ;  /* 0x000000050c057287 */ /* 0x000fc6000d000000 */
[----:B------:R-:W-:Y:S02]  /*1400*/  @UP2 USHF.R.U32.HI UR19, URZ, UR16, UR23 ;  /* 0x00000010ff132299 */ /* 0x000fe40008011617 */
[----:B------:R-:W-:Y:S02]  /*1410*/  UISETP.NE.AND UP2, UPT, UR18, 0x1, UPT ;  /* 0x000000011200788c */ /* 0x000fe4000bf45270 */
[----:B--2---:R-:W-:Y:S02]  /*1420*/  UIMAD.WIDE.U32 UR24, UR19, UR8, URZ ;  /* 0x00000008131872a5 */ /* 0x004fe4000f8e00ff */
[----:B------:R-:W-:Y:S02]  /*1430*/  UIMAD.WIDE.U32 UR22, UR21, UR8, URZ ;  /* 0x00000008151672a5 */ /* 0x000fe4000f8e00ff */
[----:B------:R-:W-:-:S03]  /*1440*/  UIADD3 UR16, UPT, UPT, -UR4, URZ, URZ ;  /* 0x000000ff04107290 */ /* 0x000fc6000fffe1ff */
[----:B------:R-:W-:Y:S01]  /*1450*/  UMOV UR7, UR25 ;  /* 0x0000001900077c82 */ /* 0x000fe20008000000 */
[----:B------:R-:W-:Y:S02]  /*1460*/  UIMAD.WIDE.U32 UR24, UR5, UR8, URZ ;  /* 0x00000008051872a5 */ /* 0x000fe4000f8e00ff */
[----:B------:R-:W-:Y:S02]  /*1470*/  @UP2 USHF.R.U32.HI UR19, URZ, UR9, UR7 ;  /* 0x00000009ff132299 */ /* 0x000fe40008011607 */
[----:B------:R-:W-:Y:S02]  /*1480*/  @UP2 USHF.R.U32.HI UR21, URZ, UR9, UR23 ;  /* 0x00000009ff152299 */ /* 0x000fe40008011617 */
[----:B------:R-:W-:Y:S02]  /*1490*/  UIMAD UR19, UR19, UR18, URZ ;  /* 0x00000012131372a4 */ /* 0x000fe4000f8e02ff */
[----:B------:R-:W-:Y:S02]  /*14a0*/  UIMAD UR7, UR21, UR18, URZ ;  /* 0x00000012150772a4 */ /* 0x000fe4000f8e02ff */
[----:B------:R-:W-:-:S02]  /*14b0*/  UISETP.GE.AND UP5, UPT, UR5, UR19, UPT ;  /* 0x000000130500728c */ /* 0x000fc4000bfa6270 */
[----:B------:R-:W-:Y:S02]  /*14c0*/  UIMAD.WIDE.U32 UR22, UR4, UR8, URZ ;  /* 0x00000008041672a5 */ /* 0x000fe4000f8e00ff */
[----:B------:R-:W-:Y:S02]  /*14d0*/  UISETP.GE.OR UP5, UPT, UR4, UR7, UP5 ;  /* 0x000000070400728c */ /* 0x000fe4000afa6670 */
[----:B------:R-:W-:Y:S01]  /*14e0*/  UIMAD UR16, UR17, UR16, UR20 ;  /* 0x00000010111072a4 */ /* 0x000fe2000f8e0214 */
[----:B------:R-:W-:Y:S02]  /*14f0*/  UMOV UR7, UR25 ;  /* 0x0000001900077c82 */ /* 0x000fe40008000000 */
[----:B------:R-:W-:-:S04]  /*1500*/  USHF.R.U32.HI UR7, URZ, UR9, UR7 ;  /* 0x00000009ff077299 */ /* 0x000fc80008011607 */
[----:B------:R-:W-:Y:S02]  /*1510*/  USEL UR7, UR5, UR7, !UP2 ;  /* 0x0000000705077287 */ /* 0x000fe4000d000000 */
[----:B------:R-:W-:Y:S02]  /*1520*/  @!UP5 USHF.R.U32.HI UR19, URZ, UR9, UR23 ;  /* 0x00000009ff13d299 */ /* 0x000fe40008011617 */
[----:B------:R-:W-:Y:S02]  /*1530*/  UIADD3 UR8, UPT, UPT, -UR7, URZ, URZ ;  /* 0x000000ff07087290 */ /* 0x000fe4000fffe1ff */
[----:B------:R-:W-:Y:S02]  /*1540*/  @!UP5 USEL UR19, UR4, UR19, !UP2 ;  /* 0x000000130413d287 */ /* 0x000fe4000d000000 */
[----:B------:R-:W-:Y:S02]  /*1550*/  UIMAD UR8, UR18, UR8, UR5 ;  /* 0x00000008120872a4 */ /* 0x000fe4000f8e0205 */
[----:B------:R-:W-:-:S02]  /*1560*/  UIADD3 UR9, UPT, UPT, -UR5, URZ, URZ ;  /* 0x000000ff05097290 */ /* 0x000fc4000fffe1ff */
[----:B------:R-:W-:Y:S02]  /*1570*/  @!UP5 UIMAD UR8, UR8, UR21, UR19 ;  /* 0x000000150808d2a4 */ /* 0x000fe4000f8e0213 */
[----:B------:R-:W-:Y:S02]  /*1580*/  @!UP5 UIADD3 UR7, UPT, UPT, UR7, -UR19, URZ ;  /* 0x800000130707d290 */ /* 0x000fe4000fffe0ff */
[----:B------:R-:W-:Y:S02]  /*1590*/  UIMAD UR9, UR6, UR9, UR12 ;  /* 0x00000009060972a4 */ /* 0x000fe4000f8e020c */
[----:B------:R-:W-:-:S03]  /*15a0*/  @!UP5 UIMAD UR5, UR7, UR18, UR4 ;  /* 0x000000120705d2a4 */ /* 0x000fc6000f8e0204 */
[----:B------:R-:W-:Y:S01]  /*15b0*/  @!UP5 UMOV UR4, UR8 ;  /* 0x000000080004dc82 */ /* 0x000fe20008000000 */
[----:B------:R-:W-:Y:S02]  /*15c0*/  UIMAD UR12, UR5, UR6, UR9 ;  /* 0x00000006050c72a4 */ /* 0x000fe4000f8e0209 */
[----:B------:R-:W-:-:S12]  /*15d0*/  UIMAD UR20, UR4, UR17, UR16 ;  /* 0x00000011041472a4 */ /* 0x000fd8000f8e0210 */
.L_x_19:
[----:B------:R-:W-:-:S09]  /*15e0*/  UISETP.NE.AND UP2, UPT, UR13, 0x1, UPT ;  /* 0x000000010d00788c */ /* 0x000fd2000bf45270 */
[----:B------:R-:W-:Y:S05]  /*15f0*/  BRA.U UP2, `(.L_x_20) ;  /* 0x0000000102407547 */ /* 0x000fea000b800000 */
[----:B------:R-:W2:Y:S01]  /*1600*/  LDCU.128 UR4, c[0x0][0xf10] ;  /* 0x0001e200ff0477ac */ /* 0x000ea20008000c00 */
[----:B------:R-:W3:Y:S01]  /*1610*/  LDCU UR9, c[0x0][0xf0c] ;  /* 0x0001e180ff0977ac */ /* 0x000ee20008000800 */
[----:B------:R-:W4:Y:S01]  /*1620*/  LDCU UR8, c[0x0][0xf20] ;  /* 0x0001e400ff0877ac */ /* 0x000f220008000800 */
[----:B--2---:R-:W-:Y:S02]  /*1630*/  UIMAD.WIDE.U32 UR18, UR20, UR4, URZ ;  /* 0x00000004141272a5 */ /* 0x004fe4000f8e00ff */
[----:B------:R-:W-:Y:S02]  /*1640*/  UIMAD.WIDE.U32 UR16, UR12, UR7, URZ ;  /* 0x000000070c1072a5 */ /* 0x000fe4000f8e00ff */
[----:B---3--:R-:W-:-:S03]  /*1650*/  UISETP.NE.AND UP2, UPT, UR9, 0x1, UPT ;  /* 0x000000010900788c */ /* 0x008fc6000bf45270 */
[----:B------:R-:W-:Y:S02]  /*1660*/  UMOV UR7, UR19 ;  /* 0x0000001300077c82 */ /* 0x000fe40008000000 */
[----:B------:R-:W-:Y:S02]  /*1670*/  USHF.R.U32.HI UR4, URZ, UR5, UR7 ;  /* 0x00000005ff047299 */ /* 0x000fe40008011607 */
[----:B----4-:R-:W-:Y:S02]  /*1680*/  USHF.R.U32.HI UR5, URZ, UR8, UR17 ;  /* 0x00000008ff057299 */ /* 0x010fe40008011611 */
[----:B------:R-:W-:Y:S02]  /*1690*/  USEL UR4, UR20, UR4, !UP2 ;  /* 0x0000000414047287 */ /* 0x000fe4000d000000 */
[----:B------:R-:W-:-:S04]  /*16a0*/  UISETP.NE.AND UP2, UPT, UR6, 0x1, UPT ;  /* 0x000000010600788c */ /* 0x000fc8000bf45270 */
[----:B------:R-:W-:-:S04]  /*16b0*/  USEL UR5, UR12, UR5, !UP2 ;  /* 0x000000050c057287 */ /* 0x000fc8000d000000 */
[----:B------:R-:W-:Y:S02]  /*16c0*/  UIADD3 UR7, UPT, UPT, UR4, -UR5, URZ ;  /* 0x8000000504077290 */ /* 0x000fe4000fffe0ff */
[----:B------:R-:W-:Y:S02]  /*16d0*/  UIADD3 UR4, UPT, UPT, -UR4, UR5, URZ ;  /* 0x0000000504047290 */ /* 0x000fe4000fffe1ff */
[----:B------:R-:W-:Y:S02]  /*16e0*/  UIMAD UR12, UR7, UR6, UR12 ;  /* 0x00000006070c72a4 */ /* 0x000fe4000f8e020c */
[----:B------:R-:W-:-:S12]  /*16f0*/  UIMAD UR20, UR4, UR9, UR20 ;  /* 0x00000009041472a4 */ /* 0x000fd8000f8e0214 */
.L_x_20:
[----:B------:R-:W-:Y:S01]  /*1700*/  UISETP.NE.AND UP2, UPT, UR11, 0x2, UPT ;  /* 0x000000020b00788c */ /* 0x000fe2000bf45270 */
[----:B------:R-:W-:Y:S09]  /*1710*/  BRA.U !UP1, `(.L_x_21) ;  /* 0x00000001090c7547 */ /* 0x000ff2000b800000 */
[----:B------:R-:W-:Y:S01]  /*1720*/  UCGABAR_WAIT ;  /* 0x0000000000007dc7 */ /* 0x000fe20008000000 */
[----:B------:R-:W-:Y:S01]  /*1730*/  CCTL.IVALL ;  /* 0x00000000ff00798f */ /* 0x000fe20002000000 */
[----:B------:R-:W-:Y:S05]  /*1740*/  BRA `(.L_x_22) ;  /* 0x0000000000047947 */ /* 0x000fea0003800000 */
.L_x_21:
[----:B------:R-:W-:Y:S06]  /*1750*/  BAR.SYNC.DEFER_BLOCKING 0x0 ;  /* 0x0000000000007b1d */ /* 0x000fec0000010000 */
.L_x_22:
[----:B------:R-:W-:Y:S05]  /*1760*/  BRA.U UP2, `(.L_x_23) ;  /* 0x00000019023c7547 */ /* 0x000fea000b800000 */
[----:B------:R-:W2:Y:S01]  /*1770*/  LDCU UR29, c[0x0][0x38c] ;  /* 0x00007180ff1d77ac */ /* 0x000ea20008000800 */
[----:B------:R-:W3:Y:S01]  /*1780*/  LDC R8, c[0x0][0x370] ;  /* 0x0000dc00ff087b82 */ /* 0x000ee20000000800 */
[----:B------:R-:W-:Y:S01]  /*1790*/  PLOP3.LUT P1, PT, PT, PT, UP6, 0x80, 0x8 ;  /* 0x000000000008781c */ /* 0x000fe20003f2f068 */
[----:B------:R-:W-:Y:S01]  /*17a0*/  IMAD.MOV.U32 R15, RZ, RZ, 0x1 ;  /* 0x00000001ff0f7424 */ /* 0x000fe200078e00ff */
[----:B------:R-:W-:Y:S01]  /*17b0*/  USHF.L.U32 UR22, UR37, 0x5, URZ ;  /* 0x0000000525167899 */ /* 0x000fe200080006ff */
[----:B------:R-:W-:Y:S01]  /*17c0*/  ISETP.EQ.OR P4, PT, R2, RZ, P5 ;  /* 0x000000ff0200720c */ /* 0x000fe20002f82670 */
[----:B------:R-:W-:Y:S01]  /*17d0*/  UISETP.NE.AND UP0, UPT, UR11, URZ, UPT ;  /* 0x000000ff0b00728c */ /* 0x000fe2000bf05270 */
[----:B------:R-:W-:Y:S01]  /*17e0*/  PLOP3.LUT P1, PT, P1, PT, PT, 0x8, 0x80 ;  /* 0x000000000080781c */ /* 0x000fe20000f2e170 */
[----:B------:R-:W-:Y:S01]  /*17f0*/  USEL UR6, URZ, 0x1, UP4 ;  /* 0x00000001ff067887 */ /* 0x000fe2000a000000 */
[----:B------:R-:W4:Y:S01]  /*1800*/  LDC R0, c[0x0][0x374] ;  /* 0x0000dd00ff007b82 */ /* 0x000f220000000800 */
[----:B------:R-:W-:Y:S01]  /*1810*/  IMAD.MOV.U32 R14, RZ, RZ, RZ ;  /* 0x000000ffff0e7224 */ /* 0x000fe200078e00ff */
[----:B------:R-:W-:Y:S01]  /*1820*/  CS2R R12, SRZ ;  /* 0x00000000000c7805 */ /* 0x000fe2000001ff00 */
[----:B------:R-:W-:Y:S01]  /*1830*/  IMAD.MOV.U32 R11, RZ, RZ, 0x1 ;  /* 0x00000001ff0b7424 */ /* 0x000fe200078e00ff */
[----:B------:R-:W1:Y:S01]  /*1840*/  LDCU.64 UR40, c[0x0][0x348] ;  /* 0x00006900ff2877ac */ /* 0x000e620008000a00 */
[----:B------:R-:W-:-:S02]  /*1850*/  ULOP3.LUT UR22, UR22, 0x60, URZ, 0xe2, !UPT ;  /* 0x0000006016167892 */ /* 0x000fc4000f8ee2ff */
[----:B--2---:R-:W-:Y:S02]  /*1860*/  UIADD3 UR4, UPT, UPT, UR29, 0x7f, URZ ;  /* 0x0000007f1d047890 */ /* 0x004fe4000fffe0ff */
[----:B------:R-:W-:Y:S02]  /*1870*/  USEL UR6, UR6, 0x2, UP0 ;  /* 0x0000000206067887 */ /* 0x000fe40008000000 */
[----:B------:R-:W-:Y:S01]  /*1880*/  USHF.R.S32.HI UR31, URZ, 0x1f, UR4 ;  /* 0x0000001fff1f7899 */ /* 0x000fe20008011404 */
[----:B------:R-:W-:-:S03]  /*1890*/  UMOV UR7, URZ ;  /* 0x000000ff00077c82 */ /* 0x000fc60008000000 */
[----:B------:R-:W-:Y:S02]  /*18a0*/  ULEA.HI UR31, UR31, UR4, URZ, 0x7 ;  /* 0x000000041f1f7291 */ /* 0x000fe4000f8f38ff */
[----:B------:R-:W-:Y:S02]  /*18b0*/  UIADD3 UR4, UPT, UPT, UR29, -0x1, URZ ;  /* 0xffffffff1d047890 */ /* 0x000fe4000fffe0ff */
[----:B------:R-:W-:Y:S02]  /*18c0*/  USHF.R.S32.HI UR31, URZ, 0x7, UR31 ;  /* 0x00000007ff1f7899 */ /* 0x000fe4000801141f */
[----:B------:R-:W-:Y:S02]  /*18d0*/  UISETP.GE.U32.AND UP2, UPT, UR4, -0xff, UPT ;  /* 0xffffff010400788c */ /* 0x000fe4000bf46070 */
[----:B------:R-:W-:Y:S02]  /*18e0*/  UISETP.LT.U32.AND UP1, UPT, UR31, 0xb, UPT ;  /* 0x0000000b1f00788c */ /* 0x000fe4000bf21070 */
[----:B------:R-:W-:-:S02]  /*18f0*/  UIADD3 UR29, UPT, UPT, UR29, 0xfe, URZ ;  /* 0x000000fe1d1d7890 */ /* 0x000fc4000fffe0ff */
[----:B------:R-:W-:-:S04]  /*1900*/  USEL UR30, UR31, 0xb, UP1 ;  /* 0x0000000b1f1e7887 */ /* 0x000fc80008800000 */
[----:B------:R-:W-:Y:S02]  /*1910*/  UIADD3 UR5, UPT, UPT, UR30, -0x1, URZ ;  /* 0xffffffff1e057890 */ /* 0x000fe4000fffe0ff */
[----:B------:R-:W-:Y:S02]  /*1920*/  @UP2 UIADD3 UR5, UPT, UPT, UR30, URZ, URZ ;  /* 0x000000ff1e052290 */ /* 0x000fe4000fffe0ff */
[----:B------:R-:W-:Y:S02]  /*1930*/  UIADD3 UR23, UPT, UPT, UR31, -UR30, URZ ;  /* 0x8000001e1f177290 */ /* 0x000fe4000fffe0ff */
[----:B-1----:R-:W-:-:S12]  /*1940*/  UIADD3 UR5, UPT, UPT, UR5, 0x1, URZ ;  /* 0x0000000105057890 */ /* 0x002fd8000fffe0ff */
.L_x_47:
[----:B------:R-:W-:Y:S01]  /*1950*/  UISETP.NE.AND UP0, UPT, UR37, URZ, UPT ;  /* 0x000000ff2500728c */ /* 0x000fe2000bf05270 */
[----:B------:R-:W1:Y:S08]  /*1960*/  S2UR UR37, SR_CgaCtaId ;  /* 0x00000000002579c3 */ /* 0x000e700000008800 */
[----:B------:R-:W-:Y:S05]  /*1970*/  BRA.U UP0, `(.L_x_24) ;  /* 0x0000000100347547 */ /* 0x000fea000b800000 */
[----:B------:R-:W2:Y:S01]  /*1980*/  S2R R2, SR_CgaCtaId ;  /* 0x0000000000027919 */ /* 0x000ea20000008800 */
[----:B------:R-:W-:-:S04]  /*1990*/  MOV R3, 0x400 ;  /* 0x0000040000037802 */ /* 0x000fc80000000f00 */
[----:B--2---:R-:W-:Y:S02]  /*19a0*/  LEA R2, R2, R3, 0x18 ;  /* 0x0000000302027211 */ /* 0x004fe400078ec0ff */
[----:B------:R-:W-:-:S03]  /*19b0*/  SHF.L.U32 R3, R11, 0x1f, RZ ;  /* 0x0000001f0b037819 */ /* 0x000fc600000006ff */
[----:B------:R-:W-:-:S04]  /*19c0*/  IMAD R2, R12, 0x8, R2 ;  /* 0x000000080c027824 */ /* 0x000fc800078e0202 */
[----:B------:R-:W2:Y:S02]  /*19d0*/  SYNCS.PHASECHK.TRANS64.TRYWAIT P0, [R2+URZ+0x150], R3 ;  /* 0x00015003020075a7 */ /* 0x000ea400080011ff */
[----:B--2---:R-:W-:Y:S05]  /*19e0*/  @!P0 BRA `(.L_x_25) ;  /* 0x000000c800fc8947 */ /* 0x004fea0003800000 */
.L_x_200:
[----:B------:R-:W-:Y:S01]  /*19f0*/  VIADD R12, R12, 0x1 ;  /* 0x000000010c0c7836 */ /* 0x000fe20000000000 */
[----:B------:R2:W-:Y:S04]  /*1a00*/  SYNCS.ARRIVE.TRANS64.A1T0 RZ, [R2+URZ+0x140], RZ ;  /* 0x000140ff02ff79a7 */ /* 0x0005e800081000ff */
[----:B------:R-:W-:-:S04]  /*1a10*/  ISETP.NE.AND P0, PT, R12, 0x2, PT ;  /* 0x000000020c00780c */ /* 0x000fc80003f05270 */
[----:B------:R-:W-:Y:S02]  /*1a20*/  SEL R12, R12, RZ, P0 ;  /* 0x000000ff0c0c7207 */ /* 0x000fe40000000000 */
[----:B--2---:R-:W-:-:S04]  /*1a30*/  SEL R2, RZ, 0x1, P0 ;  /* 0x00000001ff027807 */ /* 0x004fc80000000000 */
[----:B------:R-:W-:-:S07]  /*1a40*/  LOP3.LUT R11, R11, R2, RZ, 0x3c, !PT ;  /* 0x000000020b0b7212 */ /* 0x000fce00078e3cff */
.L_x_24:
[----:B------:R-:W-:Y:S01]  /*1a50*/  UMOV UR4, 0x400 ;  /* 0x0000040000047882 */ /* 0x000fe20000000000 */
[----:B------:R-:W-:Y:S01]  /*1a60*/  SHF.L.U32 R2, R15, 0x1f, RZ ;  /* 0x0000001f0f027819 */ /* 0x000fe200000006ff */
[----:B-1----:R-:W-:Y:S02]  /*1a70*/  ULEA UR4, UR37, UR4, 0x18 ;  /* 0x0000000425047291 */ /* 0x002fe4000f8ec0ff */
[----:B------:R-:W-:Y:S02]  /*1a80*/  UISETP.GE.U32.AND UP0, UPT, UR29, 0xff, UPT ;  /* 0x000000ff1d00788c */ /* 0x000fe4000bf06070 */
[----:B------:R-:W-:Y:S02]  /*1a90*/  ULEA UR8, UR7, UR4, 0x3 ;  /* 0x0000000407087291 */ /* 0x000fe4000f8e18ff */
[----:B------:R-:W-:Y:S02]  /*1aa0*/  USHF.L.U32 UR35, UR20, 0x7, URZ ;  /* 0x0000000714237899 */ /* 0x000fe400080006ff */
[----:B------:R-:W-:Y:S01]  /*1ab0*/  ULEA UR27, UR12, UR22, 0x7 ;  /* 0x000000160c1b7291 */ /* 0x000fe2000f8e38ff */
[----:B------:R-:W-:-:S04]  /*1ac0*/  UMOV UR45, URZ ;  /* 0x000000ff002d7c82 */ /* 0x000fc80008000000 */
[----:B------:R1:W2:Y:S01]  /*1ad0*/  SYNCS.PHASECHK.TRANS64.TRYWAIT P2, [UR8+0x58], R2 ;  /* 0x00005802ff0075a7 */ /* 0x0002a20008041108 */
[----:B------:R-:W-:Y:S06]  /*1ae0*/  BRA.U !UP0, `(.L_x_26) ;  /* 0x0000000508147547 */ /* 0x000fec000b800000 */
[----:B------:R-:W-:Y:S01]  /*1af0*/  UMOV UR43, URZ ;  /* 0x000000ff002b7c82 */ /* 0x000fe20008000000 */
[----:B------:R-:W-:-:S05]  /*1b00*/  UMOV UR42, UR7 ;  /* 0x00000007002a7c82 */ /* 0x000fca0008000000 */
.L_x_34:
[----:B------:R-:W-:Y:S01]  /*1b10*/  ULEA UR33, UR42, UR4, 0x3 ;  /* 0x000000042a217291 */ /* 0x000fe2000f8e18ff */
[----:B--2---:R-:W-:Y:S01]  /*1b20*/  @!P5 MOV R3, 0x4800 ;  /* 0x000048000003d802 */ /* 0x004fe20000000f00 */
[----:B--2---:R-:W-:Y:S10]  /*1b30*/  @P2 BRA `(.L_x_27) ;  /* 0x00000000000c2947 */ /* 0x004ff40003800000 */
[----:B------:R-:W-:-:S04]  /*1b40*/  SHF.L.U32 R4, R15, 0x1f, RZ ;  /* 0x0000001f0f047819 */ /* 0x000fc800000006ff */
[----:B------:R-:W2:Y:S02]  /*1b50*/  SYNCS.PHASECHK.TRANS64.TRYWAIT P0, [UR33+0x58], R4 ;  /* 0x00005804ff0075a7 */ /* 0x000ea40008001121 */
[----:B--2---:R-:W-:Y:S05]  /*1b60*/  @!P0 BRA `(.L_x_28) ;  /* 0x000000c800b08947 */ /* 0x004fea0003800000 */
.L_x_27:
[----:B------:R2:W-:Y:S01]  /*1b70*/  @!P5 SYNCS.ARRIVE.TRANS64 RZ, [UR33], R3 ;  /* 0x00000003ffffd9a7 */ /* 0x0005e20008000021 */
[----:B------:R-:W-:-:S04]  /*1b80*/  ULOP3.LUT UR7, UR6, 0x2, URZ, 0xfc, !UPT ;  /* 0x0000000206077892 */ /* 0x000fc8000f8efcff */
[----:B------:R-:W-:-:S09]  /*1b90*/  UISETP.NE.AND UP0, UPT, UR7, 0x2, UPT ;  /* 0x000000020700788c */ /* 0x000fd2000bf05270 */
[----:B------:R-:W-:Y:S05]  /*1ba0*/  BRA.U UP0, `(.L_x_29) ;  /* 0x0000000100047547 */ /* 0x000fea000b800000 */
[----:B------:R-:W-:Y:S05]  /*1bb0*/  BPT.TRAP 0x1 ;  /* 0x000000040000795c */ /* 0x000fea0000300000 */
.L_x_29:
[----:B------:R-:W-:Y:S04]  /*1bc0*/  BSSY.RECONVERGENT B0, `(.L_x_30) ;  /* 0x0000003000007945 */ /* 0x000fe80003800200 */
[----:B------:R-:W-:Y:S05]  /*1bd0*/  @P4 BRA `(.L_x_31) ;  /* 0x0000000000044947 */ /* 0x000fea0003800000 */
[----:B------:R-:W-:Y:S05]  /*1be0*/  BPT.TRAP 0x1 ;  /* 0x000000040000795c */ /* 0x000fea0000300000 */
.L_x_31:
[----:B------:R-:W-:Y:S05]  /*1bf0*/  BSYNC.RECONVERGENT B0 ;  /* 0x0000000000007941 */ /* 0x000fea0003800200 */
.L_x_30:
[----:B------:R-:W-:Y:S01]  /*1c00*/  UIADD3 UR7, UPT, UPT, UR42, 0x1, URZ ;  /* 0x000000012a077890 */ /* 0x000fe2000fffe0ff */
[----:B------:R-:W-:Y:S01]  /*1c10*/  BSSY.RECONVERGENT B0, `(.L_x_32) ;  /* 0x000002d000007945 */ /* 0x000fe20003800200 */
[----:B------:R-:W-:Y:S02]  /*1c20*/  ELECT P0, URZ, PT ;  /* 0x0000000000ff782f */ /* 0x000fe40003800000 */
[----:B------:R-:W-:-:S04]  /*1c30*/  UISETP.NE.AND UP0, UPT, UR7, 0xb, UPT ;  /* 0x0000000b0700788c */ /* 0x000fc8000bf05270 */
[----:B------:R-:W-:Y:S02]  /*1c40*/  USEL UR9, URZ, 0x1, UP0 ;  /* 0x00000001ff097887 */ /* 0x000fe40008000000 */
[----:B------:R-:W-:-:S04]  /*1c50*/  USEL UR7, UR7, URZ, UP0 ;  /* 0x000000ff07077287 */ /* 0x000fc80008000000 */
[----:B------:R-:W-:Y:S01]  /*1c60*/  ULEA UR8, UR7, UR4, 0x3 ;  /* 0x0000000407087291 */ /* 0x000fe2000f8e18ff */
[----:B------:R-:W-:-:S04]  /*1c70*/  LOP3.LUT R15, R15, UR9, RZ, 0x3c, !PT ;  /* 0x000000090f0f7c12 */ /* 0x000fc8000f8e3cff */
[----:B-1----:R-:W-:-:S04]  /*1c80*/  SHF.L.U32 R2, R15, 0x1f, RZ ;  /* 0x0000001f0f027819 */ /* 0x002fc800000006ff */
[----:B------:R1:W1:Y:S01]  /*1c90*/  SYNCS.PHASECHK.TRANS64.TRYWAIT P2, [UR8+0x58], R2 ;  /* 0x00005802ff0075a7 */ /* 0x0002620008041108 */
[----:B------:R-:W-:Y:S05]  /*1ca0*/  @!P0 BRA `(.L_x_33) ;  /* 0x00000000008c8947 */ /* 0x000fea0003800000 */
[----:B------:R-:W-:Y:S02]  /*1cb0*/  USHF.L.U32 UR32, UR42, 0xd, URZ ;  /* 0x0000000d2a207899 */ /* 0x000fe400080006ff */
[----:B------:R-:W-:Y:S02]  /*1cc0*/  USHF.L.U32 UR16, UR42, 0xa, URZ ;  /* 0x0000000a2a107899 */ /* 0x000fe400080006ff */
[----:B------:R-:W-:Y:S02]  /*1cd0*/  UIADD3 UR54, UP3, UPT, UR40, 0x80, URZ ;  /* 0x0000008028367890 */ /* 0x000fe4000ff7e0ff */
[----:B------:R-:W-:Y:S02]  /*1ce0*/  UIADD3 UR52, UP2, UPT, UR40, 0x180, URZ ;  /* 0x0000018028347890 */ /* 0x000fe4000ff5e0ff */
[----:B------:R-:W-:Y:S02]  /*1cf0*/  ULOP3.LUT UR24, UR32, UR15, URZ, 0xfc, !UPT ;  /* 0x0000000f20187292 */ /* 0x000fe4000f8efcff */
[----:B------:R-:W-:-:S02]  /*1d00*/  UIADD3 UR50, UP1, UPT, UR40, 0x280, URZ ;  /* 0x0000028028327890 */ /* 0x000fc4000ff3e0ff */
[----:B------:R-:W-:Y:S02]  /*1d10*/  UIADD3 UR48, UP0, UPT, UR40, 0x380, URZ ;  /* 0x0000038028307890 */ /* 0x000fe4000ff1e0ff */
[----:B------:R-:W-:Y:S02]  /*1d20*/  USHF.L.U32 UR19, UR43, 0x1, URZ ;  /* 0x000000012b137899 */ /* 0x000fe400080006ff */
[----:B------:R-:W-:Y:S02]  /*1d30*/  ULOP3.LUT UR8, UR16, UR14, URZ, 0xfc, !UPT ;  /* 0x0000000e10087292 */ /* 0x000fe4000f8efcff */
[----:B------:R-:W-:Y:S02]  /*1d40*/  USHF.L.U32 UR34, UR43, 0x7, URZ ;  /* 0x000000072b227899 */ /* 0x000fe400080006ff */
[----:B------:R-:W-:Y:S02]  /*1d50*/  UIADD3.X UR55, UPT, UPT, URZ, UR41, URZ, UP3, !UPT ;  /* 0x00000029ff377290 */ /* 0x000fe40009ffe4ff */
[----:B------:R-:W-:-:S02]  /*1d60*/  UIADD3 UR32, UPT, UPT, UR4, 0x4300, UR32 ;  /* 0x0000430004207890 */ /* 0x000fc4000fffe020 */
[----:B------:R-:W-:Y:S02]  /*1d70*/  UIADD3.X UR53, UPT, UPT, URZ, UR41, URZ, UP2, !UPT ;  /* 0x00000029ff357290 */ /* 0x000fe400097fe4ff */
[----:B------:R-:W-:Y:S02]  /*1d80*/  UIADD3 UR24, UPT, UPT, UR4, 0x1a300, UR24 ;  /* 0x0001a30004187890 */ /* 0x000fe4000fffe018 */
[----:B------:R-:W-:Y:S02]  /*1d90*/  UIADD3.X UR51, UPT, UPT, URZ, UR41, URZ, UP1, !UPT ;  /* 0x00000029ff337290 */ /* 0x000fe40008ffe4ff */
[----:B------:R-:W-:Y:S02]  /*1da0*/  UIADD3 UR16, UPT, UPT, UR4, 0x30300, UR16 ;  /* 0x0003030004107890 */ /* 0x000fe4000fffe010 */
[----:B------:R-:W-:Y:S02]  /*1db0*/  UIADD3.X UR49, UPT, UPT, URZ, UR41, URZ, UP0, !UPT ;  /* 0x00000029ff317290 */ /* 0x000fe400087fe4ff */
[----:B------:R-:W-:-:S02]  /*1dc0*/  ULEA.HI UR11, UR14, UR19, URZ, 0x17 ;  /* 0x000000130e0b7291 */ /* 0x000fc4000f8fb8ff */
[----:B------:R-:W-:Y:S01]  /*1dd0*/  UIADD3 UR8, UPT, UPT, UR4, 0x32f00, UR8 ;  /* 0x00032f0004087890 */ /* 0x000fe2000fffe008 */
[----:B------:R-:W-:Y:S01]  /*1de0*/  UMOV UR46, 0x0 ;  /* 0x00000000002e7882 */ /* 0x000fe20000000000 */
[----:B------:R-:W-:Y:S01]  /*1df0*/  UMOV UR47, 0x10000000 ;  /* 0x10000000002f7882 */ /* 0x000fe20000000000 */
[----:B------:R-:W-:Y:S01]  /*1e00*/  UMOV UR44, 0xf0000 ;  /* 0x000f0000002c7882 */ /* 0x000fe20000000000 */
[----:B------:R-:W-:Y:S01]  /*1e10*/  UMOV UR25, UR33 ;  /* 0x0000002100197c82 */ /* 0x000fe20008000000 */
[----:B------:R-:W-:Y:S01]  /*1e20*/  UMOV UR28, UR36 ;  /* 0x00000024001c7c82 */ /* 0x000fe20008000000 */
[----:B------:R-:W-:Y:S01]  /*1e30*/  UMOV UR26, UR34 ;  /* 0x00000022001a7c82 */ /* 0x000fe20008000000 */
[----:B------:R-:W-:Y:S01]  /*1e40*/  UMOV UR18, URZ ;  /* 0x000000ff00127c82 */ /* 0x000fe20008000000 */
[----:B------:R-:W-:Y:S01]  /*1e50*/  UMOV UR17, UR33 ;  /* 0x0000002100117c82 */ /* 0x000fe20008000000 */
[----:B------:R-:W-:Y:S01]  /*1e60*/  UMOV UR21, UR36 ;  /* 0x0000002400157c82 */ /* 0x000fe20008000000 */
[----:B------:R1:W-:Y:S01]  /*1e70*/  UTMALDG.3D [UR32], [UR54], desc[UR46] ;  /* 0x00002e20360075b4 */ /* 0x0003e20008011000 */
[----:B------:R-:W-:Y:S01]  /*1e80*/  UMOV UR9, UR33 ;  /* 0x0000002100097c82 */ /* 0x000fe20008000000 */
[----:B------:R-:W-:Y:S01]  /*1e90*/  UMOV UR13, UR36 ;  /* 0x00000024000d7c82 */ /* 0x000fe20008000000 */
[----:B------:R1:W-:Y:S01]  /*1ea0*/  UTMALDG.3D.MULTICAST [UR24], [UR52], UR44, desc[UR46] ;  /* 0x00002e18340073b4 */ /* 0x0003e2000801182c */
[----:B------:R1:W-:Y:S01]  /*1eb0*/  UTMALDG.4D [UR16], [UR50], desc[UR46] ;  /* 0x00002e10320075b4 */ /* 0x0003e20008019000 */
[----:B------:R1:W-:Y:S01]  /*1ec0*/  UTMALDG.4D.MULTICAST [UR8], [UR48], UR44, desc[UR46] ;  /* 0x00002e08300073b4 */ /* 0x0003e2000801982c */
[----:B------:R-:W-:Y:S01]  /*1ed0*/  NOP ;  /* 0x0000000000007918 */ /* 0x000fe20000000000 */
.L_x_33:
[----:B-1----:R-:W-:Y:S05]  /*1ee0*/  BSYNC.RECONVERGENT B0 ;  /* 0x0000000000007941 */ /* 0x002fea0003800200 */
.L_x_32:
[----:B------:R-:W-:Y:S01]  /*1ef0*/  UIADD3 UR43, UPT, UPT, UR43, 0x1, URZ ;  /* 0x000000012b2b7890 */ /* 0x000fe2000fffe0ff */
[----:B------:R-:W-:Y:S01]  /*1f00*/  UMOV UR42, UR7 ;  /* 0x00000007002a7c82 */ /* 0x000fe20008000000 */
[----:B------:R-:W-:Y:S02]  /*1f10*/  UMOV UR45, UR5 ;  /* 0x00000005002d7c82 */ /* 0x000fe40008000000 */
[----:B------:R-:W-:-:S09]  /*1f20*/  UISETP.NE.AND UP0, UPT, UR43, UR5, UPT ;  /* 0x000000052b00728c */ /* 0x000fd2000bf05270 */
[----:B------:R-:W-:Y:S05]  /*1f30*/  BRA.U UP0, `(.L_x_34) ;  /* 0xfffffff900f47547 */ /* 0x000fea000b83ffff */
.L_x_26:
[----:B------:R-:W-:Y:S01]  /*1f40*/  ULEA UR8, UR7, UR4, 0x3 ;  /* 0x0000000407087291 */ /* 0x000fe2000f8e18ff */
[----:B-1----:R-:W-:Y:S01]  /*1f50*/  SHF.L.U32 R2, R15, 0x1f, RZ ;  /* 0x0000001f0f027819 */ /* 0x002fe200000006ff */
[----:B------:R-:W-:Y:S01]  /*1f60*/  @!P1 SYNCS.ARRIVE.TRANS64.A1T0 RZ, [UR4+0xf8], RZ ;  /* 0x0000f8ffffff99a7 */ /* 0x000fe20008100004 */
[----:B------:R-:W-:-:S06]  /*1f70*/  UISETP.GT.AND UP0, UPT, UR31, UR30, UPT ;  /* 0x0000001e1f00728c */ /* 0x000fcc000bf04270 */
[----:B------:R1:W1:Y:S03]  /*1f80*/  SYNCS.PHASECHK.TRANS64.TRYWAIT P1, [UR8+0x58], R2 ;  /* 0x00005802ff0075a7 */ /* 0x0002660008021108 */
[----:B------:R-:W-:Y:S05]  /*1f90*/  BRA.U !UP0, `(.L_x_35) ;  /* 0x0000000508107547 */ /* 0x000fea000b800000 */
[----:B------:R-:W-:Y:S01]  /*1fa0*/  UIADD3 UR43, UPT, UPT, UR23, UR45, URZ ;  /* 0x0000002d172b7290 */ /* 0x000fe2000fffe0ff */
[----:B------:R-:W-:-:S11]  /*1fb0*/  UMOV UR44, UR7 ;  /* 0x00000007002c7c82 */ /* 0x000fd60008000000 */
.L_x_43:
[----:B------:R-:W-:Y:S01]  /*1fc0*/  ULEA UR33, UR44, UR4, 0x3 ;  /* 0x000000042c217291 */ /* 0x000fe2000f8e18ff */
[----:B--2---:R-:W-:Y:S01]  /*1fd0*/  @!P5 MOV R3, 0x4800 ;  /* 0x000048000003d802 */ /* 0x004fe20000000f00 */
[----:B-1----:R-:W-:Y:S10]  /*1fe0*/  @P1 BRA `(.L_x_36) ;  /* 0x00000000000c1947 */ /* 0x002ff40003800000 */
[----:B------:R-:W-:-:S04]  /*1ff0*/  SHF.L.U32 R4, R15, 0x1f, RZ ;  /* 0x0000001f0f047819 */ /* 0x000fc800000006ff */
[----:B------:R-:W1:Y:S02]  /*2000*/  SYNCS.PHASECHK.TRANS64.TRYWAIT P0, [UR33+0x58], R4 ;  /* 0x00005804ff0075a7 */ /* 0x000e640008001121 */
[----:B-1----:R-:W-:Y:S05]  /*2010*/  @!P0 BRA `(.L_x_37) ;  /* 0x000000c4009c8947 */ /* 0x002fea0003800000 */
.L_x_36:
[----:B------:R2:W-:Y:S01]  /*2020*/  @!P5 SYNCS.ARRIVE.TRANS64 RZ, [UR33], R3 ;  /* 0x00000003ffffd9a7 */ /* 0x0005e20008000021 */
[----:B------:R-:W-:-:S04]  /*2030*/  ULOP3.LUT UR7, UR6, 0x2, URZ, 0xfc, !UPT ;  /* 0x0000000206077892 */ /* 0x000fc8000f8efcff */
[----:B------:R-:W-:-:S09]  /*2040*/  UISETP.NE.AND UP0, UPT, UR7, 0x2, UPT ;  /* 0x000000020700788c */ /* 0x000fd2000bf05270 */
[----:B------:R-:W-:Y:S05]  /*2050*/  BRA.U UP0, `(.L_x_38) ;  /* 0x0000000100047547 */ /* 0x000fea000b800000 */
[----:B------:R-:W-:Y:S05]  /*2060*/  BPT.TRAP 0x1 ;  /* 0x000000040000795c */ /* 0x000fea0000300000 */
.L_x_38:
[----:B------:R-:W-:Y:S04]  /*2070*/  BSSY.RECONVERGENT B0, `(.L_x_39) ;  /* 0x0000003000007945 */ /* 0x000fe80003800200 */
[----:B------:R-:W-:Y:S05]  /*2080*/  @P4 BRA `(.L_x_40) ;  /* 0x0000000000044947 */ /* 0x000fea0003800000 */
[----:B------:R-:W-:Y:S05]  /*2090*/  BPT.TRAP 0x1 ;  /* 0x000000040000795c */ /* 0x000fea0000300000 */
.L_x_40:
[----:B------:R-:W-:Y:S05]  /*20a0*/  BSYNC.RECONVERGENT B0 ;  /* 0x0000000000007941 */ /* 0x000fea0003800200 */
.L_x_39:
        /* <DEDUP_REMOVED lines=27> */
[----:B------:R-:W-:Y:S02]  /*2260*/  ULEA.HI UR11, UR14, UR19, URZ, 0x17 ;  /* 0x000000130e0b7291 */ /* 0x000fe4000f8fb8ff */
[----:B------:R-:W-:-:S02]  /*2270*/  UIADD3 UR8, UPT, UPT, UR4, 0x32f00, UR8 ;  /* 0x00032f0004087890 */ /* 0x000fc4000fffe008 */
[----:B------:R-:W-:Y:S01]  /*2280*/  UIADD3.X UR49, UPT, UPT, URZ, UR41, URZ, UP0, !UPT ;  /* 0x00000029ff317290 */ /* 0x000fe200087fe4ff */
        /* <DEDUP_REMOVED lines=16> */
.L_x_42:
[----:B-1----:R-:W-:Y:S05]  /*2390*/  BSYNC.RECONVERGENT B0 ;  /* 0x0000000000007941 */ /* 0x002fea0003800200 */
.L_x_41:
[----:B------:R-:W-:Y:S01]  /*23a0*/  UIADD3 UR45, UPT, UPT, UR45, 0x1, URZ ;  /* 0x000000012d2d7890 */ /* 0x000fe2000fffe0ff */
[----:B------:R-:W-:-:S03]  /*23b0*/  UMOV UR44, UR7 ;  /* 0x00000007002c7c82 */ /* 0x000fc60008000000 */
[----:B------:R-:W-:-:S09]  /*23c0*/  UISETP.NE.AND UP0, UPT, UR45, UR43, UPT ;  /* 0x0000002b2d00728c */ /* 0x000fd2000bf05270 */
[----:B------:R-:W-:Y:S05]  /*23d0*/  BRA.U UP0, `(.L_x_43) ;  /* 0xfffffff900f87547 */ /* 0x000fea000b83ffff */
.L_x_35:
[C---:B-1----:R-:W-:Y:S01]  /*23e0*/  LEA R2, R14.reuse, UR4, 0x3 ;  /* 0x000000040e027c11 */ /* 0x042fe2000f8e18ff */
[----:B------:R-:W-:Y:S01]  /*23f0*/  NOP ;  /* 0x0000000000007918 */ /* 0x000fe20000000000 */
[----:B--2---:R-:W-:Y:S02]  /*2400*/  SHF.L.U32 R3, R13, 0x1f, RZ ;  /* 0x0000001f0d037819 */ /* 0x004fe400000006ff */
[----:B------:R-:W-:Y:S02]  /*2410*/  LEA R4, R14, UR4, 0x4 ;  /* 0x000000040e047c11 */ /* 0x000fe4000f8e20ff */
[----:B------:R-:W1:Y:S02]  /*2420*/  SYNCS.PHASECHK.TRANS64.TRYWAIT P0, [R2+URZ+0x100], R3 ;  /* 0x00010003020075a7 */ /* 0x000e6400080011ff */
[----:B-1----:R-:W-:Y:S05]  /*2430*/  @!P0 BRA `(.L_x_44) ;  /* 0x000000c000ac8947 */ /* 0x002fea0003800000 */
.L_x_203:
[----:B------:R-:W2:Y:S01]  /*2440*/  LDS.128 R4, [R4+0x170] ;  /* 0x0001700004047984 */ /* 0x000ea20000000c00 */
[----:B------:R-:W-:Y:S01]  /*2450*/  ISETP.GE.AND P0, PT, R43, 0x1, PT ;  /* 0x000000012b00780c */ /* 0x000fe20003f06270 */
[----:B-1----:R-:W-:Y:S01]  /*2460*/  VIADD R2, R2, 0x110 ;  /* 0x0000011002027836 */ /* 0x002fe20000000000 */
[----:B------:R-:W-:Y:S01]  /*2470*/  @!PT LDS RZ, [RZ] ;  /* 0x00000000fffff984 */ /* 0x000fe20000000800 */
[----:B------:R-:W-:Y:S01]  /*2480*/  @!PT LDS RZ, [RZ] ;  /* 0x00000000fffff984 */ /* 0x000fe20000000800 */
[----:B------:R-:W-:Y:S01]  /*2490*/  @!PT LDS RZ, [RZ] ;  /* 0x00000000fffff984 */ /* 0x000fe20000000800 */
[----:B------:R-:W-:Y:S01]  /*24a0*/  @!PT LDS RZ, [RZ] ;  /* 0x00000000fffff984 */ /* 0x000fe20000000800 */
[----:B------:R1:W-:Y:S06]  /*24b0*/  MEMBAR.ALL.CTA ;  /* 0x0000000000007992 */ /* 0x0003ec0000008000 */
[----:B-1----:R-:W1:Y:S01]  /*24c0*/  FENCE.VIEW.ASYNC.S ;  /* 0x00000000000073c6 */ /* 0x002e620000000000 */
[----:B------:R-:W-:-:S04]  /*24d0*/  PRMT R2, RZ, 0x654, R2 ;  /* 0x00000654ff027816 */ /* 0x000fc80000000002 */
[----:B-1----:R1:W-:Y:S01]  /*24e0*/  SYNCS.ARRIVE.TRANS64.RED.A1T0 RZ, [R2+URZ], RZ ;  /* 0x000000ff02ff79a7 */ /* 0x0023e200081004ff */
[----:B--2---:R-:W-:-:S13]  /*24f0*/  LOP3.LUT P2, RZ, R6, 0x1, RZ, 0xc0, !PT ;  /* 0x0000000106ff7812 */ /* 0x004fda000784c0ff */
[----:B------:R-:W-:Y:S01]  /*2500*/  @P2 SHF.R.U32.HI R3, RZ, 0x10, R5 ;  /* 0x00000010ff032819 */ /* 0x000fe20000011605 */
[----:B------:R-:W-:Y:S01]  /*2510*/  VOTEU.ANY UP0, P2 ;  /* 0x0000000000ff7886 */ /* 0x000fe20001000100 */
[----:B------:R-:W-:Y:S02]  /*2520*/  @P2 MOV R10, R4 ;  /* 0x00000004000a2202 */ /* 0x000fe40000000f00 */
[----:B------:R-:W-:Y:S02]  /*2530*/  @P2 R2UR.BROADCAST UR8, R3 ;  /* 0x00000000030822ca */ /* 0x000fe400008e0000 */
[----:B------:R-:W-:-:S11]  /*2540*/  @P2 LOP3.LUT R9, R5, 0xffff, RZ, 0xc0, !PT ;  /* 0x0000ffff05092812 */ /* 0x000fd600078ec0ff */
[----:B------:R-:W-:Y:S01]  /*2550*/  @UP0 UMOV UR36, UR8 ;  /* 0x0000000800240c82 */ /* 0x000fe20008000000 */
[----:B-1----:R-:W-:Y:S05]  /*2560*/  @!P0 BRA `(.L_x_45) ;  /* 0x0000000000b88947 */ /* 0x002fea0003800000 */
[----:B------:R-:W4:Y:S01]  /*2570*/  LDC.64 R4, c[0x0][0xf18] ;  /* 0x0003c600ff047b82 */ /* 0x000f220000000a00 */
[----:B------:R-:W-:-:S07]  /*2580*/  ISETP.NE.AND P3, PT, R43, 0x1, PT ;  /* 0x000000012b00780c */ /* 0x000fce0003f65270 */
[----:B------:R-:W3:Y:S08]  /*2590*/  LDC.64 R6, c[0x0][0xf10] ;  /* 0x0003c400ff067b82 */ /* 0x000ef00000000a00 */
[----:B------:R-:W1:Y:S08]  /*25a0*/  LDC R16, c[0x0][0xf20] ;  /* 0x0003c800ff107b82 */ /* 0x000e700000000800 */
[----:B------:R-:W2:Y:S01]  /*25b0*/  LDC R17, c[0x0][0xf0c] ;  /* 0x0003c300ff117b82 */ /* 0x000ea20000000800 */
[----:B----4-:R-:W-:Y:S01]  /*25c0*/  IMAD.HI.U32 R19, R0, R5, RZ ;  /* 0x0000000500137227 */ /* 0x010fe200078e00ff */
[----:B------:R-:W-:-:S03]  /*25d0*/  ISETP.NE.AND P0, PT, R4, 0x1, PT ;  /* 0x000000010400780c */ /* 0x000fc60003f05270 */
[----:B------:R-:W-:-:S03]  /*25e0*/  IMAD.HI.U32 R5, R9, R5, RZ ;  /* 0x0000000509057227 */ /* 0x000fc600078e00ff */
[----:B------:R-:W4:Y:S01]  /*25f0*/  LDC.64 R2, c[0x0][0xf28] ;  /* 0x0003ca00ff027b82 */ /* 0x000f220000000a00 */
[----:B---3--:R-:W-:-:S04]  /*2600*/  IMAD.HI.U32 R20, R8, R6, RZ ;  /* 0x0000000608147227 */ /* 0x008fc800078e00ff */
[----:B------:R-:W-:Y:S01]  /*2610*/  IMAD.HI.U32 R21, R10, R6, RZ ;  /* 0x000000060a157227 */ /* 0x000fe200078e00ff */
[----:B------:R-:W-:Y:S02]  /*2620*/  SHF.R.U32.HI R20, RZ, R7, R20 ;  /* 0x00000007ff147219 */ /* 0x000fe40000011614 */
[-C--:B-1----:R-:W-:Y:S02]  /*2630*/  SHF.R.U32.HI R19, RZ, R16.reuse, R19 ;  /* 0x00000010ff137219 */ /* 0x082fe40000011613 */
[----:B------:R-:W-:Y:S02]  /*2640*/  SHF.R.U32.HI R5, RZ, R16, R5 ;  /* 0x00000010ff057219 */ /* 0x000fe40000011605 */
[----:B------:R-:W-:Y:S02]  /*2650*/  SEL R19, R0, R19, !P0 ;  /* 0x0000001300137207 */ /* 0x000fe40004000000 */
[----:B------:R-:W-:Y:S02]  /*2660*/  SHF.R.U32.HI R21, RZ, R7, R21 ;  /* 0x00000007ff157219 */ /* 0x000fe40000011615 */
[----:B--2---:R-:W-:-:S02]  /*2670*/  ISETP.NE.AND P1, PT, R17, 0x1, PT ;  /* 0x000000011100780c */ /* 0x004fc40003f25270 */
[----:B------:R-:W-:Y:S02]  /*2680*/  SEL R5, R9, R5, !P0 ;  /* 0x0000000509057207 */ /* 0x000fe40004000000 */
[----:B------:R-:W-:Y:S02]  /*2690*/  SEL R20, R8, R20, !P1 ;  /* 0x0000001408147207 */ /* 0x000fe40004800000 */
[----:B------:R-:W-:Y:S01]  /*26a0*/  SEL R21, R10, R21, !P1 ;  /* 0x000000150a157207 */ /* 0x000fe20004800000 */
[----:B----4-:R-:W-:-:S04]  /*26b0*/  IMAD.HI.U32 R18, R19, R2, RZ ;  /* 0x0000000213127227 */ /* 0x010fc800078e00ff */
[----:B------:R-:W-:Y:S01]  /*26c0*/  IMAD.HI.U32 R6, R20, R2, RZ ;  /* 0x0000000214067227 */ /* 0x000fe200078e00ff */
[----:B------:R-:W-:-:S04]  /*26d0*/  @P3 SHF.R.U32.HI R19, RZ, R3, R18 ;  /* 0x00000003ff133219 */ /* 0x000fc80000011612 */
[----:B------:R-:W-:Y:S01]  /*26e0*/  @P3 SHF.R.U32.HI R20, RZ, R3, R6 ;  /* 0x00000003ff143219 */ /* 0x000fe20000011606 */
[----:B------:R-:W-:-:S04]  /*26f0*/  IMAD R19, R43, R19, RZ ;  /* 0x000000132b137224 */ /* 0x000fc800078e02ff */
[----:B------:R-:W-:Y:S01]  /*2700*/  IMAD R6, R43, R20, RZ ;  /* 0x000000142b067224 */ /* 0x000fe200078e02ff */
[----:B------:R-:W-:-:S04]  /*2710*/  ISETP.GE.AND P0, PT, R5, R19, PT ;  /* 0x000000130500720c */ /* 0x000fc80003f06270 */
[----:B------:R-:W-:Y:S01]  /*2720*/  ISETP.GE.OR P0, PT, R21, R6, P0 ;  /* 0x000000061500720c */ /* 0x000fe20000706670 */
[----:B------:R-:W-:-:S05]  /*2730*/  IMAD.HI.U32 R6, R5, R2, RZ ;  /* 0x0000000205067227 */ /* 0x000fca00078e00ff */
[----:B------:R-:W-:-:S04]  /*2740*/  SHF.R.U32.HI R6, RZ, R3, R6 ;  /* 0x00000003ff067219 */ /* 0x000fc80000011606 */
[----:B------:R-:W-:-:S03]  /*2750*/  SEL R6, R5, R6, !P3 ;  /* 0x0000000605067207 */ /* 0x000fc60005800000 */
[----:B------:R-:W-:-:S04]  /*2760*/  @!P0 IMAD.HI.U32 R7, R21, R2, RZ ;  /* 0x0000000215078227 */ /* 0x000fc800078e00ff */
[----:B------:R-:W-:Y:S01]  /*2770*/  IMAD.MOV R2, RZ, RZ, -R6 ;  /* 0x000000ffff027224 */ /* 0x000fe200078e0a06 */
[----:B------:R-:W-:Y:S02]  /*2780*/  @!P0 SHF.R.U32.HI R3, RZ, R3, R7 ;  /* 0x00000003ff038219 */ /* 0x000fe40000011607 */
[----:B------:R-:W-:Y:S01]  /*2790*/  IADD3 R7, PT, PT, -R5, RZ, RZ ;  /* 0x000000ff05077210 */ /* 0x000fe20007ffe1ff */
[----:B------:R-:W-:Y:S01]  /*27a0*/  IMAD R2, R43, R2, R5 ;  /* 0x000000022b027224 */ /* 0x000fe200078e0205 */
[----:B------:R-:W-:-:S03]  /*27b0*/  @!P0 SEL R3, R21, R3, !P3 ;  /* 0x0000000315038207 */ /* 0x000fc60005800000 */
[----:B------:R-:W-:Y:S02]  /*27c0*/  IMAD R7, R4, R7, R9 ;  /* 0x0000000704077224 */ /* 0x000fe400078e0209 */
[--C-:B------:R-:W-:Y:S02]  /*27d0*/  @!P0 IMAD.IADD R6, R6, 0x1, -R3.reuse ;  /* 0x0000000106068824 */ /* 0x100fe400078e0a03 */
[----:B------:R-:W-:Y:S01]  /*27e0*/  @!P0 IMAD R3, R2, R20, R3 ;  /* 0x0000001402038224 */ /* 0x000fe200078e0203 */
[----:B------:R-:W-:Y:S01]  /*27f0*/  IADD3 R2, PT, PT, -R21, RZ, RZ ;  /* 0x000000ff15027210 */ /* 0x000fe20007ffe1ff */
[----:B------:R-:W-:Y:S02]  /*2800*/  @!P0 IMAD R5, R43, R6, R21 ;  /* 0x000000062b058224 */ /* 0x000fe400078e0215 */
[----:B------:R-:W-:Y:S02]  /*2810*/  @!P0 IMAD.MOV.U32 R21, RZ, RZ, R3 ;  /* 0x000000ffff158224 */ /* 0x000fe400078e0003 */
[----:B------:R-:W-:-:S02]  /*2820*/  IMAD R2, R17, R2, R10 ;  /* 0x0000000211027224 */ /* 0x000fc400078e020a */
[----:B------:R-:W-:Y:S02]  /*2830*/  IMAD R9, R5, R4, R7 ;  /* 0x0000000405097224 */ /* 0x000fe400078e0207 */
[----:B------:R-:W-:Y:S02]  /*2840*/  IMAD R10, R21, R17, R2 ;  /* 0x00000011150a7224 */ /* 0x000fe400078e0202 */
.L_x_45:
[----:B------:R-:W1:Y:S02]  /*2850*/  LDCU UR8, c[0x0][0xf30] ;  /* 0x0001e600ff0877ac */ /* 0x000e640008000800 */
[----:B-1----:R-:W-:-:S09]  /*2860*/  UISETP.NE.AND UP0, UPT, UR8, 0x1, UPT ;  /* 0x000000010800788c */ /* 0x002fd2000bf05270 */
[----:B------:R-:W-:Y:S05]  /*2870*/  BRA.U UP0, `(.L_x_46) ;  /* 0x0000000100407547 */ /* 0x000fea000b800000 */
[----:B------:R-:W1:Y:S08]  /*2880*/  LDC.64 R4, c[0x0][0xf10] ;  /* 0x0003c400ff047b82 */ /* 0x000e700000000a00 */
[----:B------:R-:W2:Y:S08]  /*2890*/  LDC.64 R2, c[0x0][0xf18] ;  /* 0x0003c600ff027b82 */ /* 0x000eb00000000a00 */
[----:B------:R-:W3:Y:S08]  /*28a0*/  LDC R6, c[0x0][0xf20] ;  /* 0x0003c800ff067b82 */ /* 0x000ef00000000800 */
[----:B------:R-:W4:Y:S01]  /*28b0*/  LDC R7, c[0x0][0xf0c] ;  /* 0x0003c300ff077b82 */ /* 0x000f220000000800 */
[----:B-1----:R-:W-:-:S05]  /*28c0*/  IMAD.HI.U32 R4, R10, R4, RZ ;  /* 0x000000040a047227 */ /* 0x002fca00078e00ff */
[----:B------:R-:W-:Y:S01]  /*28d0*/  SHF.R.U32.HI R4, RZ, R5, R4 ;  /* 0x00000005ff047219 */ /* 0x000fe20000011604 */
[----:B--2---:R-:W-:Y:S01]  /*28e0*/  IMAD.HI.U32 R3, R9, R3, RZ ;  /* 0x0000000309037227 */ /* 0x004fe200078e00ff */
[----:B------:R-:W-:-:S04]  /*28f0*/  ISETP.NE.AND P0, PT, R2, 0x1, PT ;  /* 0x000000010200780c */ /* 0x000fc80003f05270 */
[----:B---3--:R-:W-:-:S04]  /*2900*/  SHF.R.U32.HI R3, RZ, R6, R3 ;  /* 0x00000006ff037219 */ /* 0x008fc80000011603 */
[----:B------:R-:W-:Y:S02]  /*2910*/  SEL R3, R9, R3, !P0 ;  /* 0x0000000309037207 */ /* 0x000fe40004000000 */
[----:B----4-:R-:W-:-:S04]  /*2920*/  ISETP.NE.AND P1, PT, R7, 0x1, PT ;  /* 0x000000010700780c */ /* 0x010fc80003f25270 */
[----:B------:R-:W-:-:S05]  /*2930*/  SEL R4, R10, R4, !P1 ;  /* 0x000000040a047207 */ /* 0x000fca0004800000 */
[----:B------:R-:W-:Y:S02]  /*2940*/  IMAD.IADD R5, R3, 0x1, -R4 ;  /* 0x0000000103057824 */ /* 0x000fe400078e0a04 */
[----:B------:R-:W-:Y:S02]  /*2950*/  IMAD.IADD R3, R4, 0x1, -R3 ;  /* 0x0000000104037824 */ /* 0x000fe400078e0a03 */
[----:B------:R-:W-:Y:S02]  /*2960*/  IMAD R10, R5, R7, R10 ;  /* 0x00000007050a7224 */ /* 0x000fe400078e020a */
[----:B------:R-:W-:-:S07]  /*2970*/  IMAD R9, R3, R2, R9 ;  /* 0x0000000203097224 */ /* 0x000fce00078e0209 */
.L_x_46:
[----:B------:R-:W-:Y:S01]  /*2980*/  VIADD R14, R14, 0x1 ;  /* 0x000000010e0e7836 */ /* 0x000fe20000000000 */
[----:B------:R-:W-:Y:S01]  /*2990*/  PLOP3.LUT P1, PT, PT, PT, PT, 0x80, 0x8 ;  /* 0x000000000008781c */ /* 0x000fe20003f2f070 */
[----:B------:R-:W-:Y:S02]  /*29a0*/  VIADD R2, R10, UR39 ;  /* 0x000000270a027c36 */ /* 0x000fe40008000000 */
[----:B------:R-:W-:Y:S01]  /*29b0*/  VIADD R3, R9, UR38 ;  /* 0x0000002609037c36 */ /* 0x000fe20008000000 */
[----:B------:R-:W-:Y:S02]  /*29c0*/  ISETP.NE.AND P0, PT, R14, 0x2, PT ;  /* 0x000000020e00780c */ /* 0x000fe40003f05270 */
[----:B------:R-:W-:Y:S02]  /*29d0*/  R2UR UR20, R2 ;  /* 0x00000000021472ca */ /* 0x000fe400000e0000 */
[----:B------:R-:W-:Y:S02]  /*29e0*/  SEL R2, RZ, 0x1, P0 ;  /* 0x00000001ff027807 */ /* 0x000fe40000000000 */
[----:B------:R-:W-:-:S02]  /*29f0*/  R2UR UR12, R3 ;  /* 0x00000000030c72ca */ /* 0x000fc400000e0000 */
[----:B------:R-:W-:Y:S02]  /*2a00*/  LOP3.LUT R13, R13, R2, RZ, 0x3c, !PT ;  /* 0x000000020d0d7212 */ /* 0x000fe400078e3cff */
[----:B------:R-:W-:Y:S01]  /*2a10*/  SEL R14, R14, RZ, P0 ;  /* 0x000000ff0e0e7207 */ /* 0x000fe20000000000 */
[----:B------:R-:W-:Y:S10]  /*2a20*/  @P2 BRA `(.L_x_47) ;  /* 0xffffffec00c82947 */ /* 0x000ff4000383ffff */
[----:B------:R-:W-:Y:S01]  /*2a30*/  UIADD3 UR4, UPT, UPT, UR4, 0x58, URZ ;  /* 0x0000005804047890 */ /* 0x000fe2000fffe0ff */
[----:B------:R-:W-:-:S03]  /*2a40*/  SHF.L.U32 R2, R15, 0x1f, RZ ;  /* 0x0000001f0f027819 */ /* 0x000fc600000006ff */
[----:B------:R-:W-:-:S09]  /*2a50*/  ULEA UR5, UR7, UR4, 0x3 ;  /* 0x0000000407057291 */ /* 0x000fd2000f8e18ff */
[----:B------:R-:W1:Y:S02]  /*2a60*/  SYNCS.PHASECHK.TRANS64.TRYWAIT P0, [UR5], R2 ;  /* 0x00000002ff0075a7 */ /* 0x000e640008001105 */
[----:B-1----:R-:W-:Y:S05]  /*2a70*/  @!P0 BRA `(.L_x_48) ;  /* 0x000000bc00308947 */ /* 0x002fea0003800000 */
.L_x_205:
[----:B------:R-:W-:-:S04]  /*2a80*/  UIADD3 UR6, UPT, UPT, UR7, 0x1, URZ ;  /* 0x0000000107067890 */ /* 0x000fc8000fffe0ff */
[----:B------:R-:W-:-:S04]  /*2a90*/  UISETP.NE.AND UP0, UPT, UR6, 0xb, UPT ;  /* 0x0000000b0600788c */ /* 0x000fc8000bf05270 */
[----:B------:R-:W-:Y:S02]  /*2aa0*/  USEL UR7, URZ, 0x1, UP0 ;  /* 0x00000001ff077887 */ /* 0x000fe40008000000 */
[----:B------:R-:W-:-:S04]  /*2ab0*/  USEL UR6, UR6, URZ, UP0 ;  /* 0x000000ff06067287 */ /* 0x000fc80008000000 */
[----:B------:R-:W-:Y:S01]  /*2ac0*/  ULEA UR5, UR6, UR4, 0x3 ;  /* 0x0000000406057291 */ /* 0x000fe2000f8e18ff */
[----:B-1----:R-:W-:-:S04]  /*2ad0*/  LOP3.LUT R2, R15, UR7, RZ, 0x3c, !PT ;  /* 0x000000070f027c12 */ /* 0x002fc8000f8e3cff */
[----:B------:R-:W-:-:S04]  /*2ae0*/  SHF.L.U32 R3, R2, 0x1f, RZ ;  /* 0x0000001f02037819 */ /* 0x000fc800000006ff */
[----:B------:R-:W1:Y:S02]  /*2af0*/  SYNCS.PHASECHK.TRANS64.TRYWAIT P0, [UR5], R3 ;  /* 0x00000003ff0075a7 */ /* 0x000e640008001105 */
[----:B-1----:R-:W-:Y:S05]  /*2b00*/  @!P0 BRA `(.L_x_49) ;  /* 0x000000bc00248947 */ /* 0x002fea0003800000 */
.L_x_207:
[----:B------:R-:W-:-:S04]  /*2b10*/  UIADD3 UR6, UPT, UPT, UR6, 0x1, URZ ;  /* 0x0000000106067890 */ /* 0x000fc8000fffe0ff */
[----:B------:R-:W-:-:S04]  /*2b20*/  UISETP.NE.AND UP0, UPT, UR6, 0xb, UPT ;  /* 0x0000000b0600788c */ /* 0x000fc8000bf05270 */
[----:B------:R-:W-:Y:S02]  /*2b30*/  USEL UR7, URZ, 0x1, UP0 ;  /* 0x00000001ff077887 */ /* 0x000fe40008000000 */
[----:B------:R-:W-:-:S04]  /*2b40*/  USEL UR6, UR6, URZ, UP0 ;  /* 0x000000ff06067287 */ /* 0x000fc80008000000 */
[----:B------:R-:W-:Y:S01]  /*2b50*/  ULEA UR5, UR6, UR4, 0x3 ;  /* 0x0000000406057291 */ /* 0x000fe2000f8e18ff */
[----:B------:R-:W-:-:S04]  /*2b60*/  LOP3.LUT R2, R2, UR7, RZ, 0x3c, !PT ;  /* 0x0000000702027c12 */ /* 0x000fc8000f8e3cff */
[----:B-1----:R-:W-:-:S04]  /*2b70*/  SHF.L.U32 R3, R2, 0x1f, RZ ;  /* 0x0000001f02037819 */ /* 0x002fc800000006ff */
[----:B------:R-:W1:Y:S02]  /*2b80*/  SYNCS.PHASECHK.TRANS64.TRYWAIT P0, [UR5], R3 ;  /* 0x00000003ff0075a7 */ /* 0x000e640008001105 */
[----:B-1----:R-:W-:Y:S05]  /*2b90*/  @!P0 BRA `(.L_x_50) ;  /* 0x000000bc00188947 */ /* 0x002fea0003800000 */
.L_x_209:
        /* <DEDUP_REMOVED lines=9> */
.L_x_211:
        /* <DEDUP_REMOVED lines=9> */
.L_x_213:
        /* <DEDUP_REMOVED lines=9> */
.L_x_215:
        /* <DEDUP_REMOVED lines=9> */
.L_x_217:
        /* <DEDUP_REMOVED lines=9> */
.L_x_219:
        /* <DEDUP_REMOVED lines=9> */
.L_x_221:
        /* <DEDUP_REMOVED lines=9> */
.L_x_223:
[----:B------:R-:W-:-:S04]  /*2f90*/  UIADD3 UR6, UPT, UPT, UR6, 0x1, URZ ;  /* 0x0000000106067890 */ /* 0x000fc8000fffe0ff */
[----:B------:R-:W-:-:S04]  /*2fa0*/  UISETP.NE.AND UP0, UPT, UR6, 0xb, UPT ;  /* 0x0000000b0600788c */ /* 0x000fc8000bf05270 */
[----:B------:R-:W-:Y:S02]  /*2fb0*/  USEL UR5, URZ, 0x1, UP0 ;  /* 0x00000001ff057887 */ /* 0x000fe40008000000 */
[----:B------:R-:W-:-:S04]  /*2fc0*/  USEL UR6, UR6, URZ, UP0 ;  /* 0x000000ff06067287 */ /* 0x000fc80008000000 */
[----:B------:R-:W-:Y:S01]  /*2fd0*/  ULEA UR6, UR6, UR4, 0x3 ;  /* 0x0000000406067291 */ /* 0x000fe2000f8e18ff */
[----:B------:R-:W-:-:S04]  /*2fe0*/  LOP3.LUT R2, R2, UR5, RZ, 0x3c, !PT ;  /* 0x0000000502027c12 */ /* 0x000fc8000f8e3cff */
[----:B------:R-:W-:Y:S01]  /*2ff0*/  SHF.L.U32 R2, R2, 0x1f, RZ ;  /* 0x0000001f02027819 */ /* 0x000fe200000006ff */
[----:B-1--4-:R-:W-:-:S07]  /*3000*/  IMAD.U32 R0, RZ, RZ, UR6 ;  /* 0x00000006ff007e24 */ /* 0x012fce000f8e00ff */
.L_x_58:
[----:B-1----:R1:W2:Y:S02]  /*3010*/  SYNCS.PHASECHK.TRANS64.TRYWAIT P0, [R0+URZ], R2 ;  /* 0x00000002000075a7 */ /* 0x0022a400080011ff */
[----:B--2---:R-:W-:Y:S05]  /*3020*/  @!P0 NANOSLEEP.SYNCS 0x989680 ;  /* 0x009896800000895d */ /* 0x004fea0003900000 */
[----:B------:R-:W2:Y:S02]  /*3030*/  @!P0 SYNCS.PHASECHK.TRANS64 P0, [R0+URZ], R2 ;  /* 0x00000002000085a7 */ /* 0x000ea400080010ff */
[----:B--2---:R-:W-:Y:S05]  /*3040*/  @P0 EXIT ;  /* 0x000000000000094d */ /* 0x004fea0003800000 */
[----:B------:R-:W-:Y:S05]  /*3050*/  BRA `(.L_x_58) ;  /* 0xfffffffc00ec7947 */ /* 0x000fea000383ffff */
.L_x_23:
[----:B------:R-:W-:-:S04]  /*3060*/  UISETP.NE.AND UP1, UPT, UR37, URZ, UPT ;  /* 0x000000ff2500728c */ /* 0x000fc8000bf25270 */
[----:B------:R-:W-:-:S09]  /*3070*/  UISETP.NE.OR UP1, UPT, UR11, 0x1, UP1 ;  /* 0x000000010b00788c */ /* 0x000fd20008f25670 */
[----:B------:R-:W-:Y:S05]  /*3080*/  BRA.U UP1, `(.L_x_59) ;  /* 0x0000000501487547 */ /* 0x000fea000b800000 */
[----:B------:R-:W-:Y:S01]  /*3090*/  ISETP.GE.U32.AND P2, PT, R2, 0x4, PT ;  /* 0x000000040200780c */ /* 0x000fe20003f46070 */
[----:B------:R-:W-:Y:S01]  /*30a0*/  IMAD.MOV.U32 R12, RZ, RZ, 0x1 ;  /* 0x00000001ff0c7424 */ /* 0x000fe200078e00ff */
[----:B------:R-:W-:Y:S02]  /*30b0*/  CS2R R10, SRZ ;  /* 0x00000000000a7805 */ /* 0x000fe4000001ff00 */
[----:B------:R-:W-:Y:S01]  /*30c0*/  CS2R R8, SRZ ;  /* 0x0000000000087805 */ /* 0x000fe2000001ff00 */
[----:B------:R-:W-:Y:S01]  /*30d0*/  UMOV UR4, 0x400 ;  /* 0x0000040000047882 */ /* 0x000fe20000000000 */
[----:B------:R-:W-:Y:S01]  /*30e0*/  UMOV UR6, URZ ;  /* 0x000000ff00067c82 */ /* 0x000fe20008000000 */
[----:B------:R-:W-:-:S12]  /*30f0*/  ULEA UR37, UR37, UR4, 0x18 ;  /* 0x0000000425257291 */ /* 0x000fd8000f8ec0ff */
.L_x_63:
[----:B------:R-:W-:Y:S02]  /*3100*/  LEA R0, R8, UR37, 0x3 ;  /* 0x0000002508007c11 */ /* 0x000fe4000f8e18ff */
[----:B------:R-:W-:-:S03]  /*3110*/  SHF.L.U32 R4, R9, 0x1f, RZ ;  /* 0x0000001f09047819 */ /* 0x000fc600000006ff */
[----:B------:R-:W-:Y:S01]  /*3120*/  VIADD R5, R0, 0x150 ;  /* 0x0000015000057836 */ /* 0x000fe20000000000 */
[----:B------:R-:W2:Y:S02]  /*3130*/  SYNCS.PHASECHK.TRANS64.TRYWAIT P0, [R0+URZ+0x140], R4 ;  /* 0x00014004000075a7 */ /* 0x000ea400080011ff */
[----:B--2---:R-:W-:Y:S05]  /*3140*/  @!P0 BRA `(.L_x_60) ;  /* 0x000000b8006c8947 */ /* 0x004fea0003800000 */
.L_x_224:
[----:B------:R-:W-:Y:S01]  /*3150*/  ULEA UR5, UR6, UR37, 0x3 ;  /* 0x0000002506057291 */ /* 0x000fe2000f8e18ff */
[----:B--2---:R-:W-:Y:S01]  /*3160*/  PRMT R0, RZ, 0x654, R5 ;  /* 0x00000654ff007816 */ /* 0x004fe20000000005 */
[----:B------:R-:W-:Y:S01]  /*3170*/  @!P2 IMAD.MOV.U32 R4, RZ, RZ, 0x10 ;  /* 0x00000010ff04a424 */ /* 0x000fe200078e00ff */
[----:B------:R-:W-:Y:S01]  /*3180*/  SHF.L.U32 R5, R12, 0x1f, RZ ;  /* 0x0000001f0c057819 */ /* 0x000fe200000006ff */
[----:B------:R-:W-:Y:S01]  /*3190*/  UIADD3 UR4, UPT, UPT, UR5, 0x100, URZ ;  /* 0x0000010005047890 */ /* 0x000fe2000fffe0ff */
[----:B------:R2:W-:Y:S05]  /*31a0*/  SYNCS.ARRIVE.TRANS64.RED.A1T0 RZ, [R0+URZ], RZ ;  /* 0x000000ff00ff79a7 */ /* 0x0005ea00081004ff */
[----:B------:R-:W-:Y:S01]  /*31b0*/  IMAD.U32 R6, RZ, RZ, UR4 ;  /* 0x00000004ff067e24 */ /* 0x000fe2000f8e00ff */
[----:B------:R-:W3:Y:S04]  /*31c0*/  SYNCS.PHASECHK.TRANS64.TRYWAIT P0, [UR5+0x110], R5 ;  /* 0x00011005ff0075a7 */ /* 0x000ee80008001105 */
[----:B------:R-:W-:Y:S01]  /*31d0*/  PRMT R6, R2, 0x654, R6 ;  /* 0x0000065402067816 */ /* 0x000fe20000000006 */
[----:B--23--:R-:W-:Y:S06]  /*31e0*/  @!P0 BRA `(.L_x_61) ;  /* 0x000000b800588947 */ /* 0x00cfec0003800000 */
.L_x_226:
[----:B------:R-:W-:Y:S01]  /*31f0*/  ULEA UR4, UR6, UR37, 0x4 ;  /* 0x0000002506047291 */ /* 0x000fe2000f8e20ff */
[----:B------:R-:W-:Y:S01]  /*3200*/  SEL R3, R6, R3, !P2 ;  /* 0x0000000306037207 */ /* 0x000fe20005000000 */
[----:B------:R-:W-:Y:S01]  /*3210*/  UIADD3 UR5, UPT, UPT, UR5, 0x100, URZ ;  /* 0x0000010005057890 */ /* 0x000fe2000fffe0ff */
[----:B--2---:R-:W-:Y:S01]  /*3220*/  LEA R0, R11, UR37, 0x3 ;  /* 0x000000250b007c11 */ /* 0x004fe2000f8e18ff */
[----:B------:R-:W-:Y:S01]  /*3230*/  UIADD3 UR4, UPT, UPT, UR4, 0x170, URZ ;  /* 0x0000017004047890 */ /* 0x000fe2000fffe0ff */
[----:B------:R2:W-:Y:S01]  /*3240*/  @!P2 SYNCS.ARRIVE.TRANS64.RED RZ, [R3+URZ], R4 ;  /* 0x0000000403ffa9a7 */ /* 0x0005e200080004ff */
[----:B------:R-:W-:Y:S01]  /*3250*/  UIADD3 UR6, UPT, UPT, UR6, 0x1, URZ ;  /* 0x0000000106067890 */ /* 0x000fe2000fffe0ff */
[----:B------:R-:W-:-:S03]  /*3260*/  VIADD R8, R8, 0x1 ;  /* 0x0000000108087836 */ /* 0x000fc60000000000 */
[----:B------:R-:W-:Y:S02]  /*3270*/  UISETP.NE.AND UP0, UPT, UR6, 0x2, UPT ;  /* 0x000000020600788c */ /* 0x000fe4000bf05270 */
[----:B------:R-:W-:Y:S01]  /*3280*/  ISETP.NE.AND P0, PT, R8, 0x2, PT ;  /* 0x000000020800780c */ /* 0x000fe20003f05270 */
[----:B------:R-:W-:Y:S06]  /*3290*/  UGETNEXTWORKID.BROADCAST [UR4], [UR5] ;  /* 0x00000000040073ca */ /* 0x000fec0008000100 */
[----:B------:R-:W-:Y:S02]  /*32a0*/  USEL UR4, URZ, 0x1, UP0 ;  /* 0x00000001ff047887 */ /* 0x000fe40008000000 */
[----:B------:R-:W-:-:S04]  /*32b0*/  USEL UR6, UR6, URZ, UP0 ;  /* 0x000000ff06067287 */ /* 0x000fc80008000000 */
[----:B------:R-:W-:Y:S02]  /*32c0*/  LOP3.LUT R12, R12, UR4, RZ, 0x3c, !PT ;  /* 0x000000040c0c7c12 */ /* 0x000fe4000f8e3cff */
[----:B--2---:R-:W-:-:S04]  /*32d0*/  SHF.L.U32 R4, R10, 0x1f, RZ ;  /* 0x0000001f0a047819 */ /* 0x004fc800000006ff */
[----:B------:R-:W2:Y:S02]  /*32e0*/  SYNCS.PHASECHK.TRANS64.TRYWAIT P1, [R0+URZ+0x100], R4 ;  /* 0x00010004000075a7 */ /* 0x000ea400080211ff */
[----:B--2---:R-:W-:Y:S05]  /*32f0*/  @!P1 BRA `(.L_x_62) ;  /* 0x000000b8002c9947 */ /* 0x004fea0003800000 */
.L_x_227:
[C---:B--2---:R-:W-:Y:S01]  /*3300*/  LEA R4, R11.reuse, UR37, 0x4 ;  /* 0x000000250b047c11 */ /* 0x044fe2000f8e20ff */
[----:B------:R-:W-:Y:S01]  /*3310*/  VIADD R0, R0, 0x110 ;  /* 0x0000011000007836 */ /* 0x000fe20000000000 */
[----:B------:R-:W-:Y:S01]  /*3320*/  SEL R8, R8, RZ, P0 ;  /* 0x000000ff08087207 */ /* 0x000fe20000000000 */
[----:B------:R-:W-:-:S03]  /*3330*/  VIADD R11, R11, 0x1 ;  /* 0x000000010b0b7836 */ /* 0x000fc60000000000 */
[----:B------:R-:W2:Y:S01]  /*3340*/  LDS.128 R4, [R4+0x170] ;  /* 0x0001700004047984 */ /* 0x000ea20000000c00 */
[----:B------:R-:W-:Y:S02]  /*3350*/  PRMT R0, RZ, 0x654, R0 ;  /* 0x00000654ff007816 */ /* 0x000fe40000000000 */
[C---:B------:R-:W-:Y:S01]  /*3360*/  ISETP.NE.AND P1, PT, R11.reuse, 0x2, PT ;  /* 0x000000020b00780c */ /* 0x040fe20003f25270 */
[----:B------:R-:W-:Y:S01]  /*3370*/  @!PT LDS RZ, [RZ] ;  /* 0x00000000fffff984 */ /* 0x000fe20000000800 */
[----:B------:R-:W-:Y:S01]  /*3380*/  @!PT LDS RZ, [RZ] ;  /* 0x00000000fffff984 */ /* 0x000fe20000000800 */
[----:B------:R-:W-:Y:S01]  /*3390*/  @!PT LDS RZ, [RZ] ;  /* 0x00000000fffff984 */ /* 0x000fe20000000800 */
[----:B------:R-:W-:Y:S01]  /*33a0*/  @!PT LDS RZ, [RZ] ;  /* 0x00000000fffff984 */ /* 0x000fe20000000800 */
[----:B------:R3:W-:Y:S06]  /*33b0*/  MEMBAR.ALL.CTA ;  /* 0x0000000000007992 */ /* 0x0007ec0000008000 */
[----:B---3--:R-:W3:Y:S01]  /*33c0*/  FENCE.VIEW.ASYNC.S ;  /* 0x00000000000073c6 */ /* 0x008ee20000000000 */
[----:B------:R-:W-:Y:S01]  /*33d0*/  SEL R11, R11, RZ, P1 ;  /* 0x000000ff0b0b7207 */ /* 0x000fe20000800000 */
[----:B---3--:R3:W-:Y:S01]  /*33e0*/  SYNCS.ARRIVE.TRANS64.RED.A1T0 RZ, [R0+URZ], RZ ;  /* 0x000000ff00ff79a7 */ /* 0x0087e200081004ff */
[----:B--2---:R-:W-:-:S02]  /*33f0*/  LOP3.LUT P3, RZ, R6, 0x1, RZ, 0xc0, !PT ;  /* 0x0000000106ff7812 */ /* 0x004fc4000786c0ff */
[----:B------:R-:W-:-:S04]  /*3400*/  SEL R4, RZ, 0x1, P1 ;  /* 0x00000001ff047807 */ /* 0x000fc80000800000 */
[----:B------:R-:W-:Y:S02]  /*3410*/  LOP3.LUT R10, R10, R4, RZ, 0x3c, !PT ;  /* 0x000000040a0a7212 */ /* 0x000fe400078e3cff */
[----:B---3--:R-:W-:-:S04]  /*3420*/  SEL R0, RZ, 0x1, P0 ;  /* 0x00000001ff007807 */ /* 0x008fc80000000000 */
[----:B------:R-:W-:Y:S01]  /*3430*/  LOP3.LUT R9, R9, R0, RZ, 0x3c, !PT ;  /* 0x0000000009097212 */ /* 0x000fe200078e3cff */
[----:B------:R-:W-:Y:S06]  /*3440*/  @P3 BRA `(.L_x_63) ;  /* 0xfffffffc002c3947 */ /* 0x000fec000383ffff */
[----:B------:R-:W-:Y:S01]  /*3450*/  ULEA UR5, UR6, UR37, 0x3 ;  /* 0x0000002506057291 */ /* 0x000fe2000f8e18ff */
[----:B------:R-:W-:-:S08]  /*3460*/  SHF.L.U32 R2, R12, 0x1f, RZ ;  /* 0x0000001f0c027819 */ /* 0x000fd000000006ff */
[----:B------:R-:W2:Y:S02]  /*3470*/  SYNCS.PHASECHK.TRANS64 P0, [UR5+0x110], R2 ;  /* 0x00011002ff0075a7 */ /* 0x000ea40008001005 */
[----:B--2---:R-:W-:Y:S05]  /*3480*/  @P0 BRA `(.L_x_64) ;  /* 0x0000000000080947 */ /* 0x004fea0003800000 */
[----:B------:R-:W2:Y:S02]  /*3490*/  SYNCS.PHASECHK.TRANS64.TRYWAIT P0, [UR5+0x110], R2 ;  /* 0x00011002ff0075a7 */ /* 0x000ea40008001105 */
[----:B--2---:R-:W-:Y:S05]  /*34a0*/  @!P0 BRA `(.L_x_65) ;  /* 0x000000b400d48947 */ /* 0x004fea0003800000 */
.L_x_64:
[----:B------:R-:W-:-:S04]  /*34b0*/  UIADD3 UR4, UPT, UPT, UR6, 0x1, URZ ;  /* 0x0000000106047890 */ /* 0x000fc8000fffe0ff */
[----:B------:R-:W-:-:S04]  /*34c0*/  UISETP.NE.AND UP0, UPT, UR4, 0x2, UPT ;  /* 0x000000020400788c */ /* 0x000fc8000bf05270 */
[----:B------:R-:W-:Y:S02]  /*34d0*/  USEL UR7, URZ, 0x1, UP0 ;  /* 0x00000001ff077887 */ /* 0x000fe40008000000 */
[----:B------:R-:W-:-:S04]  /*34e0*/  USEL UR4, UR4, URZ, UP0 ;  /* 0x000000ff04047287 */ /* 0x000fc80008000000 */
[----:B------:R-:W-:Y:S01]  /*34f0*/  ULEA UR4, UR4, UR37, 0x3 ;  /* 0x0000002504047291 */ /* 0x000fe2000f8e18ff */
[----:B--2---:R-:W-:-:S04]  /*3500*/  LOP3.LUT R2, R12, UR7, RZ, 0x3c, !PT ;  /* 0x000000070c027c12 */ /* 0x004fc8000f8e3cff */
[----:B------:R-:W-:-:S04]  /*3510*/  SHF.L.U32 R0, R2, 0x1f, RZ ;  /* 0x0000001f02007819 */ /* 0x000fc800000006ff */
[----:B------:R-:W2:Y:S02]  /*3520*/  SYNCS.PHASECHK.TRANS64 P0, [UR4+0x110], R0 ;  /* 0x00011000ff0075a7 */ /* 0x000ea40008001004 */
[----:B-12---:R-:W-:Y:S05]  /*3530*/  @P0 EXIT ;  /* 0x000000000000094d */ /* 0x006fea0003800000 */
[----:B------:R-:W-:Y:S02]  /*3540*/  SHF.L.U32 R2, R2, 0x1f, RZ ;  /* 0x0000001f02027819 */ /* 0x000fe400000006ff */
[----:B------:R-:W-:-:S07]  /*3550*/  MOV R0, UR4 ;  /* 0x0000000400007c02 */ /* 0x000fce0008000f00 */
.L_x_66:
[----:B-1----:R1:W2:Y:S02]  /*3560*/  SYNCS.PHASECHK.TRANS64.TRYWAIT P0, [R0+URZ+0x110], R2 ;  /* 0x00011002000075a7 */ /* 0x0022a400080011ff */
[----:B--2---:R-:W-:Y:S05]  /*3570*/  @!P0 NANOSLEEP.SYNCS 0x989680 ;  /* 0x009896800000895d */ /* 0x004fea0003900000 */
[----:B------:R-:W2:Y:S02]  /*3580*/  @!P0 SYNCS.PHASECHK.TRANS64 P0, [R0+URZ+0x110], R2 ;  /* 0x00011002000085a7 */ /* 0x000ea400080010ff */
[----:B--2---:R-:W-:Y:S05]  /*3590*/  @P0 EXIT ;  /* 0x000000000000094d */ /* 0x004fea0003800000 */
[----:B------:R-:W-:Y:S05]  /*35a0*/  BRA `(.L_x_66) ;  /* 0xfffffffc00ec7947 */ /* 0x000fea000383ffff */
.L_x_59:
[----:B------:R-:W-:Y:S05]  /*35b0*/  BRA.U UP3, `(.L_x_67) ;  /* 0x0000000d03d07547 */ /* 0x000fea000b800000 */
[----:B------:R-:W-:Y:S01]  /*35c0*/  UMOV UR4, 0x40 ;  /* 0x0000004000047882 */ /* 0x000fe20000000000 */
[----:B------:R-:W-:Y:S01]  /*35d0*/  NOP ;  /* 0x0000000000007918 */ /* 0x000fe20000000000 */
[----:B------:R-:W-:Y:S01]  /*35e0*/  ULEA UR4, UR37, UR4, 0x18 ;  /* 0x0000000425047291 */ /* 0x000fe2000f8ec0ff */
[----:B------:R-:W-:Y:S02]  /*35f0*/  UMOV UR5, 0x400 ;  /* 0x0000040000057882 */ /* 0x000fe40000000000 */
[----:B------:R-:W-:-:S06]  /*3600*/  ULEA UR37, UR37, UR5, 0x18 ;  /* 0x0000000525257291 */ /* 0x000fcc000f8ec0ff */
[----:B------:R-:W2:Y:S02]  /*3610*/  LDS.U8 R2, [UR4+0x1c] ;  /* 0x00001c04ff027984 */ /* 0x000ea40008000000 */
[----:B--2---:R-:W-:-:S13]  /*3620*/  ISETP.NE.AND P0, PT, R2, RZ, PT ;  /* 0x000000ff0200720c */ /* 0x004fda0003f05270 */
[----:B------:R-:W-:Y:S05]  /*3630*/  @P0 BRA `(.L_x_68) ;  /* 0x0000000000580947 */ /* 0x000fea0003800000 */
[----:B------:R-:W-:-:S13]  /*3640*/  ELECT P0, URZ, PT ;  /* 0x0000000000ff782f */ /* 0x000fda0003800000 */
[----:B------:R-:W-:Y:S05]  /*3650*/  @!P0 BRA `(.L_x_69) ;  /* 0x0000000000608947 */ /* 0x000fea0003800000 */
[----:B------:R-:W-:Y:S01]  /*3660*/  UMOV UR5, 0x10 ;  /* 0x0000001000057882 */ /* 0x000fe20000000000 */
[----:B------:R-:W-:Y:S01]  /*3670*/  HFMA2 R2, -RZ, RZ, 0, 5.9604644775390625e-08 ;  /* 0x00000001ff027431 */ /* 0x000fe200000001ff */
[----:B------:R-:W-:-:S03]  /*3680*/  MOV R3, 0xffff ;  /* 0x0000ffff00037802 */ /* 0x000fc60000000f00 */
[----:B------:R-:W-:Y:S04]  /*3690*/  DEPBAR.LE SB2, 0x36 ;  /* 0x0000ad800000791a */ /* 0x000fe80000000000 */
[----:B------:R-:W2:Y:S02]  /*36a0*/  UTCATOMSWS.FIND_AND_SET.ALIGN UP0, UR5, UR5 ;  /* 0x00000005000575e3 */ /* 0x000ea40008000800 */
[----:B--2---:R-:W-:Y:S01]  /*36b0*/  MOV R4, UR5 ;  /* 0x0000000500047c02 */ /* 0x004fe20008000f00 */
[----:B------:R-:W-:Y:S06]  /*36c0*/  BRA.U UP0, `(.L_x_70) ;  /* 0x0000000100187547 */ /* 0x000fec000b800000 */
.L_x_71:
[----:B------:R-:W-:Y:S05]  /*36d0*/  NANOSLEEP 0x64 ;  /* 0x000000640000795d */ /* 0x000fea0003800000 */
[----:B------:R-:W-:-:S05]  /*36e0*/  UMOV UR5, 0x10 ;  /* 0x0000001000057882 */ /* 0x000fca0000000000 */
[----:B------:R-:W-:Y:S04]  /*36f0*/  DEPBAR.LE SB2, 0x36 ;  /* 0x0000ad800000791a */ /* 0x000fe80000000000 */
[----:B------:R-:W2:Y:S02]  /*3700*/  UTCATOMSWS.FIND_AND_SET.ALIGN UP0, UR5, UR5 ;  /* 0x00000005000575e3 */ /* 0x000ea40008000800 */
[----:B--2---:R-:W-:Y:S01]  /*3710*/  MOV R4, UR5 ;  /* 0x0000000500047c02 */ /* 0x004fe20008000f00 */
[----:B------:R-:W-:Y:S05]  /*3720*/  BRA.U !UP0, `(.L_x_71) ;  /* 0xfffffffd08e87547 */ /* 0x000fea000b83ffff */
.L_x_70:
[-C--:B------:R-:W-:Y:S02]  /*3730*/  SHF.L.U32 R3, R3, R4.reuse, RZ ;  /* 0x0000000403037219 */ /* 0x080fe400000006ff */
[----:B------:R-:W-:Y:S01]  /*3740*/  SHF.L.U32 R2, R2, R4, RZ ;  /* 0x0000000402027219 */ /* 0x000fe200000006ff */
[----:B------:R-:W-:Y:S02]  /*3750*/  IMAD.SHL.U32 R4, R4, 0x20, RZ ;  /* 0x0000002004047824 */ /* 0x000fe400078e00ff */
[----:B------:R2:W-:Y:S04]  /*3760*/  ATOMS.OR RZ, [UR4+0x14], R3 ;  /* 0x00001403ffff798c */ /* 0x0005e8000b000004 */
[----:B------:R2:W-:Y:S04]  /*3770*/  ATOMS.OR RZ, [UR4+0x18], R2 ;  /* 0x00001802ffff798c */ /* 0x0005e8000b000004 */
[----:B------:R2:W-:Y:S01]  /*3780*/  STS [UR37+0x190], R4 ;  /* 0x00019004ff007988 */ /* 0x0005e20008000825 */
[----:B------:R-:W-:Y:S05]  /*3790*/  BRA `(.L_x_69) ;  /* 0x0000000000107947 */ /* 0x000fea0003800000 */
.L_x_68:
[----:B------:R-:W-:-:S05]  /*37a0*/  MOV R2, 0xffffffff ;  /* 0xffffffff00027802 */ /* 0x000fca0000000f00 */
[----:B------:R2:W-:Y:S02]  /*37b0*/  STS [UR37+0x190], R2 ;  /* 0x00019002ff007988 */ /* 0x0005e40008000825 */
[----:B--2---:R-:W-:Y:S02]  /*37c0*/  MOV R2, 0x37e0 ;  /* 0x000037e000027802 */ /* 0x004fe40000000f00 */
[----:B-1---5:R-:W-:Y:S05]  /*37d0*/  CALL.REL.NOINC `($__internal_1_$__cuda_sm10x_tcgen05_guardrail_trap_phase_invalid_during_alloc) ;  /* 0x000000bc00a07944 */ /* 0x022fea0003c00000 */
.L_x_69:
[----:B------:R-:W-:Y:S05]  /*37e0*/  WARPSYNC.ALL ;  /* 0x0000000000007948 */ /* 0x000fea0003800000 */
[----:B------:R-:W3:Y:S01]  /*37f0*/  S2UR UR9, SR_CgaCtaId ;  /* 0x00000000000979c3 */ /* 0x000ee20000008800 */
[----:B------:R-:W-:Y:S01]  /*3800*/  UMOV UR4, 0x400 ;  /* 0x0000040000047882 */ /* 0x000fe20000000000 */
[----:B------:R-:W-:-:S06]  /*3810*/  NOP ;  /* 0x0000000000007918 */ /* 0x000fcc0000000000 */
[----:B------:R-:W-:Y:S06]  /*3820*/  BAR.ARV 0x6, 0xa0 ;  /* 0x0182800000007b1d */ /* 0x000fec0000002000 */
[----:B------:R-:W4:Y:S01]  /*3830*/  LDCU UR10, c[0x0][0x38c] ;  /* 0x00007180ff0a77ac */ /* 0x000f220008000800 */
[----:B------:R-:W-:Y:S01]  /*3840*/  LOP3.LUT R0, R0, 0xffff, RZ, 0xc0, !PT ;  /* 0x0000ffff00007812 */ /* 0x000fe200078ec0ff */
[----:B------:R-:W-:Y:S01]  /*3850*/  IMAD.MOV.U32 R11, RZ, RZ, 0x1 ;  /* 0x00000001ff0b7424 */ /* 0x000fe200078e00ff */
[----:B------:R-:W-:Y:S01]  /*3860*/  CS2R R8, SRZ ;  /* 0x0000000000087805 */ /* 0x000fe2000001ff00 */
[----:B------:R-:W-:Y:S01]  /*3870*/  IMAD.MOV.U32 R10, RZ, RZ, RZ ;  /* 0x000000ffff0a7224 */ /* 0x000fe200078e00ff */
[----:B------:R-:W-:Y:S01]  /*3880*/  R2UR UR13, R0 ;  /* 0x00000000000d72ca */ /* 0x000fe200000e0000 */
[----:B------:R-:W-:Y:S01]  /*3890*/  UMOV UR24, URZ ;  /* 0x000000ff00187c82 */ /* 0x000fe20008000000 */
[----:B------:R-:W-:Y:S01]  /*38a0*/  UMOV UR23, URZ ;  /* 0x000000ff00177c82 */ /* 0x000fe20008000000 */
[----:B---3--:R-:W-:Y:S01]  /*38b0*/  ULEA UR9, UR9, UR4, 0x18 ;  /* 0x0000000409097291 */ /* 0x008fe2000f8ec0ff */
[----:B------:R-:W3:Y:S03]  /*38c0*/  LDCU UR4, c[0x0][0x38c] ;  /* 0x00007180ff0477ac */ /* 0x000ee60008000800 */
[----:B------:R-:W-:-:S02]  /*38d0*/  UIADD3 UR15, UPT, UPT, UR9, 0x4300, URZ ;  /* 0x00004300090f7890 */ /* 0x000fc4000fffe0ff */
[----:B------:R-:W-:-:S03]  /*38e0*/  UIADD3 UR16, UPT, UPT, UR9, 0x1a300, URZ ;  /* 0x0001a30009107890 */ /* 0x000fc6000fffe0ff */
[----:B--2---:R-:W2:Y:S01]  /*38f0*/  LDS R2, [UR9+0x190] ;  /* 0x00019009ff027984 */ /* 0x004ea20008000800 */
[----:B------:R-:W-:Y:S02]  /*3900*/  UIADD3 UR17, UPT, UPT, UR9, 0x30300, URZ ;  /* 0x0003030009117890 */ /* 0x000fe4000fffe0ff */
[----:B------:R-:W-:Y:S02]  /*3910*/  UIADD3 UR18, UPT, UPT, UR9, 0x32f00, URZ ;  /* 0x00032f0009127890 */ /* 0x000fe4000fffe0ff */
[----:B------:R-:W-:Y:S02]  /*3920*/  USHF.R.U32.HI UR15, URZ, 0x4, UR15 ;  /* 0x00000004ff0f7899 */ /* 0x000fe4000801160f */
[----:B------:R-:W-:Y:S02]  /*3930*/  USHF.R.U32.HI UR16, URZ, 0x4, UR16 ;  /* 0x00000004ff107899 */ /* 0x000fe40008011610 */
[----:B------:R-:W-:Y:S02]  /*3940*/  USHF.R.U32.HI UR17, URZ, 0x4, UR17 ;  /* 0x00000004ff117899 */ /* 0x000fe40008011611 */
[----:B---3--:R-:W-:-:S02]  /*3950*/  UIADD3 UR4, UPT, UPT, UR4, 0x7f, URZ ;  /* 0x0000007f04047890 */ /* 0x008fc4000fffe0ff */
[----:B------:R-:W-:Y:S02]  /*3960*/  USHF.R.U32.HI UR18, URZ, 0x4, UR18 ;  /* 0x00000004ff127899 */ /* 0x000fe40008011612 */
[----:B------:R-:W-:Y:S02]  /*3970*/  USHF.R.S32.HI UR8, URZ, 0x1f, UR4 ;  /* 0x0000001fff087899 */ /* 0x000fe40008011404 */
[----:B------:R-:W-:Y:S02]  /*3980*/  ULOP3.LUT UR15, UR15, 0x3fff, URZ, 0xc0, !UPT ;  /* 0x00003fff0f0f7892 */ /* 0x000fe4000f8ec0ff */
[----:B------:R-:W-:Y:S02]  /*3990*/  ULEA.HI UR8, UR8, UR4, URZ, 0x7 ;  /* 0x0000000408087291 */ /* 0x000fe4000f8f38ff */
[----:B------:R-:W-:Y:S02]  /*39a0*/  ULOP3.LUT UR16, UR16, 0x3fff, URZ, 0xc0, !UPT ;  /* 0x00003fff10107892 */ /* 0x000fe4000f8ec0ff */
[----:B------:R-:W-:-:S02]  /*39b0*/  USHF.R.S32.HI UR8, URZ, 0x7, UR8 ;  /* 0x00000007ff087899 */ /* 0x000fc40008011408 */
[----:B------:R-:W-:Y:S02]  /*39c0*/  ULOP3.LUT UR17, UR17, 0x3fff, URZ, 0xc0, !UPT ;  /* 0x00003fff11117892 */ /* 0x000fe4000f8ec0ff */
[----:B------:R-:W-:Y:S02]  /*39d0*/  UISETP.LT.AND UP0, UPT, UR8, 0x1, UPT ;  /* 0x000000010800788c */ /* 0x000fe4000bf01270 */
[----:B------:R-:W-:Y:S02]  /*39e0*/  ULOP3.LUT UR18, UR18, 0x3fff, URZ, 0xc0, !UPT ;  /* 0x00003fff12127892 */ /* 0x000fe4000f8ec0ff */
[----:B------:R-:W-:Y:S02]  /*39f0*/  USEL UR14, UR8, 0x1, !UP0 ;  /* 0x00000001080e7887 */ /* 0x000fe4000c000000 */
[----:B------:R-:W-:Y:S02]  /*3a00*/  ULOP3.LUT UR15, UR15, 0x10000, URZ, 0xfc, !UPT ;  /* 0x000100000f0f7892 */ /* 0x000fe4000f8efcff */
[----:B------:R-:W-:-:S02]  /*3a10*/  ULOP3.LUT UR16, UR16, 0x10000, URZ, 0xfc, !UPT ;  /* 0x0001000010107892 */ /* 0x000fc4000f8efcff */
[----:B------:R-:W-:Y:S02]  /*3a20*/  ULOP3.LUT UR17, UR17, 0x10000, URZ, 0xfc, !UPT ;  /* 0x0001000011117892 */ /* 0x000fe4000f8efcff */
[----:B------:R-:W-:Y:S01]  /*3a30*/  ULOP3.LUT UR18, UR18, 0x10000, URZ, 0xfc, !UPT ;  /* 0x0001000012127892 */ /* 0x000fe2000f8efcff */
[----:B--2---:R-:W-:Y:S01]  /*3a40*/  R2UR UR25, R2 ;  /* 0x00000000021972ca */ /* 0x004fe200000e0000 */
[----:B------:R-:W-:Y:S02]  /*3a50*/  UIADD3 UR14, UPT, UPT, -UR14, URZ, URZ ;  /* 0x000000ff0e0e7290 */ /* 0x000fe4000fffe1ff */
[----:B----4-:R-:W-:-:S10]  /*3a60*/  UISETP.GE.AND UP3, UPT, UR10, 0x1, UPT ;  /* 0x000000010a00788c */ /* 0x010fd4000bf66270 */
[----:B------:R-:W-:Y:S02]  /*3a70*/  UIADD3 UR7, UPT, UPT, UR25, 0x108, URZ ;  /* 0x0000010819077890 */ /* 0x000fe4000fffe0ff */
[----:B------:R-:W-:Y:S02]  /*3a80*/  UIADD3 UR5, UPT, UPT, UR25, 0x10c, URZ ;  /* 0x0000010c19057890 */ /* 0x000fe4000fffe0ff */
[----:B------:R-:W-:Y:S02]  /*3a90*/  UIADD3 UR6, UPT, UPT, UR25, 0x100, URZ ;  /* 0x0000010019067890 */ /* 0x000fe4000fffe0ff */
[----:B------:R-:W-:Y:S02]  /*3aa0*/  UIADD3 UR4, UPT, UPT, UR25, 0x104, URZ ;  /* 0x0000010419047890 */ /* 0x000fe4000fffe0ff */
[----:B------:R-:W-:Y:S02]  /*3ab0*/  USHF.R.U32.HI UR28, URZ, 0x1a, UR7 ;  /* 0x0000001aff1c7899 */ /* 0x000fe40008011607 */
[----:B------:R-:W-:-:S02]  /*3ac0*/  USHF.R.U32.HI UR26, URZ, 0x1a, UR5 ;  /* 0x0000001aff1a7899 */ /* 0x000fc40008011605 */
[----:B------:R-:W-:Y:S02]  /*3ad0*/  USHF.R.U32.HI UR29, URZ, 0x11, UR6 ;  /* 0x00000011ff1d7899 */ /* 0x000fe40008011606 */
[----:B------:R-:W-:Y:S02]  /*3ae0*/  USHF.R.U32.HI UR27, URZ, 0x11, UR4 ;  /* 0x00000011ff1b7899 */ /* 0x000fe40008011604 */
[----:B------:R-:W-:Y:S02]  /*3af0*/  ULOP3.LUT UR28, UR28, 0x30, URZ, 0xc0, !UPT ;  /* 0x000000301c1c7892 */ /* 0x000fe4000f8ec0ff */
[----:B------:R-:W-:Y:S02]  /*3b00*/  ULOP3.LUT UR26, UR26, 0x30, URZ, 0xc0, !UPT ;  /* 0x000000301a1a7892 */ /* 0x000fe4000f8ec0ff */
[----:B------:R-:W-:Y:S02]  /*3b10*/  ULOP3.LUT UR29, UR29, 0x6000, URZ, 0xc0, !UPT ;  /* 0x000060001d1d7892 */ /* 0x000fe4000f8ec0ff */
[----:B------:R-:W-:-:S02]  /*3b20*/  ULOP3.LUT UR27, UR27, 0x6000, URZ, 0xc0, !UPT ;  /* 0x000060001b1b7892 */ /* 0x000fc4000f8ec0ff */
[----:B------:R-:W-:Y:S02]  /*3b30*/  ULOP3.LUT UR28, UR28, 0x480, URZ, 0xfc, !UPT ;  /* 0x000004801c1c7892 */ /* 0x000fe4000f8efcff */
[----:B------:R-:W-:Y:S02]  /*3b40*/  ULOP3.LUT UR26, UR26, 0x480, URZ, 0xfc, !UPT ;  /* 0x000004801a1a7892 */ /* 0x000fe4000f8efcff */
[----:B------:R-:W-:Y:S02]  /*3b50*/  ULOP3.LUT UR29, UR29, 0x820, URZ, 0xfc, !UPT ;  /* 0x000008201d1d7892 */ /* 0x000fe4000f8efcff */
[----:B------:R-:W-:Y:S02]  /*3b60*/  ULOP3.LUT UR27, UR27, 0x820, URZ, 0xfc, !UPT ;  /* 0x000008201b1b7892 */ /* 0x000fe4000f8efcff */
[----:B------:R-:W-:Y:S02]  /*3b70*/  UPRMT UR29, UR28, 0x5410, UR29 ;  /* 0x000054101c1d7896 */ /* 0x000fe4000800001d */
[----:B------:R-:W-:Y:S01]  /*3b80*/  UPRMT UR27, UR26, 0x5410, UR27 ;  /* 0x000054101a1b7896 */ /* 0x000fe2000800001b */
[----:B------:R-:W-:-:S02]  /*3b90*/  UMOV UR28, URZ ;  /* 0x000000ff001c7c82 */ /* 0x000fc40008000000 */
[----:B------:R-:W-:-:S09]  /*3ba0*/  UMOV UR26, URZ ;  /* 0x000000ff001a7c82 */ /* 0x000fd20008000000 */
.L_x_78:
[----:B------:R-:W-:Y:S02]  /*3bb0*/  LEA R0, R10, UR9, 0x3 ;  /* 0x000000090a007c11 */ /* 0x000fe4000f8e18ff */
[----:B------:R-:W-:Y:S02]  /*3bc0*/  SHF.L.U32 R2, R9, 0x1f, RZ ;  /* 0x0000001f09027819 */ /* 0x000fe400000006ff */
[----:B------:R-:W-:Y:S01]  /*3bd0*/  PLOP3.LUT P0, PT, PT, PT, UP3, 0x80, 0x8 ;  /* 0x000000000008781c */ /* 0x000fe20003f0f038 */
[----:B------:R-:W-:Y:S01]  /*3be0*/  VIADD R3, R0, 0x110 ;  /* 0x0000011000037836 */ /* 0x000fe20000000000 */
[----:B--2---:R-:W2:Y:S02]  /*3bf0*/  SYNCS.PHASECHK.TRANS64.TRYWAIT P1, [R0+URZ+0x100], R2 ;  /* 0x00010002000075a7 */ /* 0x004ea400080211ff */
[----:B--2-4-:R-:W-:Y:S09]  /*3c00*/  @!P1 BRA `(.L_x_72) ;  /* 0x000000b000149947 */ /* 0x014ff20003800000 */
.L_x_229:
[----:B------:R-:W-:Y:S01]  /*3c10*/  LEA R4, R10, UR9, 0x4 ;  /* 0x000000090a047c11 */ /* 0x000fe2000f8e20ff */
[----:B------:R-:W-:Y:S01]  /*3c20*/  @UP3 ULEA UR10, UR23, UR9, 0x3 ;  /* 0x00000009170a3291 */ /* 0x000fe2000f8e18ff */
[----:B------:R-:W-:Y:S01]  /*3c30*/  PLOP3.LUT P2, PT, PT, PT, PT, 0x80, 0x8 ;  /* 0x000000000008781c */ /* 0x000fe20003f4f070 */
[----:B------:R-:W-:Y:S01]  /*3c40*/  ULEA UR11, UR24, UR9, 0x3 ;  /* 0x00000009180b7291 */ /* 0x000fe2000f8e18ff */
[----:B------:R-:W-:Y:S01]  /*3c50*/  PRMT R3, RZ, 0x654, R3 ;  /* 0x00000654ff037816 */ /* 0x000fe20000000003 */
[----:B------:R-:W-:Y:S01]  /*3c60*/  ULEA UR12, UR24, UR25, 0x7 ;  /* 0x00000019180c7291 */ /* 0x000fe2000f8e38ff */
[----:B------:R-:W3:Y:S01]  /*3c70*/  LDS.128 R4, [R4+0x170] ;  /* 0x0001700004047984 */ /* 0x000ee20000000c00 */
[----:B--2---:R-:W-:Y:S02]  /*3c80*/  @P0 SHF.L.U32 R2, R8, 0x1f, RZ ;  /* 0x0000001f08020819 */ /* 0x004fe400000006ff */
[----:B------:R-:W-:Y:S01]  /*3c90*/  SHF.L.U32 R0, R11, 0x1f, RZ ;  /* 0x0000001f0b007819 */ /* 0x000fe200000006ff */
[----:B------:R-:W-:Y:S01]  /*3ca0*/  @!PT LDS RZ, [RZ] ;  /* 0x00000000fffff984 */ /* 0x000fe20000000800 */
[----:B------:R-:W-:Y:S01]  /*3cb0*/  @!PT LDS RZ, [RZ] ;  /* 0x00000000fffff984 */ /* 0x000fe20000000800 */
[----:B------:R-:W-:Y:S01]  /*3cc0*/  @!PT LDS RZ, [RZ] ;  /* 0x00000000fffff984 */ /* 0x000fe20000000800 */
[----:B------:R-:W-:Y:S01]  /*3cd0*/  @!PT LDS RZ, [RZ] ;  /* 0x00000000fffff984 */ /* 0x000fe20000000800 */
[----:B------:R2:W-:Y:S06]  /*3ce0*/  MEMBAR.ALL.CTA ;  /* 0x0000000000007992 */ /* 0x0005ec0000008000 */
[----:B--2---:R-:W2:Y:S02]  /*3cf0*/  FENCE.VIEW.ASYNC.S ;  /* 0x00000000000073c6 */ /* 0x004ea40000000000 */
[----:B--2---:R2:W-:Y:S01]  /*3d00*/  SYNCS.ARRIVE.TRANS64.RED.A1T0 RZ, [R3+URZ], RZ ;  /* 0x000000ff03ff79a7 */ /* 0x0045e200081004ff */
[----:B------:R2:W4:Y:S01]  /*3d10*/  @P0 SYNCS.PHASECHK.TRANS64.TRYWAIT P2, [UR10], R2 ;  /* 0x00000002ff0005a7 */ /* 0x000522000804110a */
[----:B---3--:R-:W-:Y:S01]  /*3d20*/  LOP3.LUT P1, RZ, R6, 0x1, RZ, 0xc0, !PT ;  /* 0x0000000106ff7812 */ /* 0x008fe2000782c0ff */
[----:B------:R-:W3:Y:S02]  /*3d30*/  SYNCS.PHASECHK.TRANS64.TRYWAIT P0, [UR11+0x130], R0 ;  /* 0x00013000ff0075a7 */ /* 0x000ee4000800110b */
[----:B--234-:R-:W-:Y:S10]  /*3d40*/  @!P0 BRA `(.L_x_73) ;  /* 0x000000ac00d88947 */ /* 0x01cff40003800000 */
.L_x_231:
[----:B------:R-:W-:Y:S01]  /*3d50*/  IADD3 R10, PT, PT, R10, 0x1, RZ ;  /* 0x000000010a0a7810 */ /* 0x000fe20007ffe0ff */
[----:B------:R-:W-:Y:S06]  /*3d60*/  BRA.U !UP3, `(.L_x_74) ;  /* 0x000000010bcc7547 */ /* 0x000fec000b800000 */
[----:B------:R-:W-:Y:S01]  /*3d70*/  UMOV UR22, URZ ;  /* 0x000000ff00167c82 */ /* 0x000fe20008000000 */
[----:B------:R-:W-:Y:S01]  /*3d80*/  UMOV UR21, UR14 ;  /* 0x0000000e00157c82 */ /* 0x000fe20008000000 */
[----:B------:R-:W-:Y:S01]  /*3d90*/  UMOV UR20, UR8 ;  /* 0x0000000800147c82 */ /* 0x000fe20008000000 */
[----:B------:R-:W-:-:S05]  /*3da0*/  UMOV UR19, UR23 ;  /* 0x0000001700137c82 */ /* 0x000fca0008000000 */
.L_x_77:
[----:B------:R-:W-:Y:S02]  /*3db0*/  UIADD3 UR21, UPT, UPT, UR21, 0x1, URZ ;  /* 0x0000000115157890 */ /* 0x000fe4000fffe0ff */
[----:B---3--:R-:W-:Y:S02]  /*3dc0*/  ULEA UR10, UR19, UR9, 0x3 ;  /* 0x00000009130a7291 */ /* 0x008fe4000f8e18ff */
[----:B------:R-:W-:Y:S01]  /*3dd0*/  UISETP.NE.AND UP0, UPT, UR21, URZ, UPT ;  /* 0x000000ff1500728c */ /* 0x000fe2000bf05270 */
[----:B----4-:R-:W-:Y:S10]  /*3de0*/  @P2 BRA `(.L_x_75) ;  /* 0x00000000000c2947 */ /* 0x010ff40003800000 */
[----:B--2---:R-:W-:Y:S04]  /*3df0*/  SHF.L.U32 R2, R8, 0x1f, RZ ;  /* 0x0000001f08027819 */ /* 0x004fe800000006ff */
[----:B------:R-:W2:Y:S02]  /*3e00*/  SYNCS.PHASECHK.TRANS64.TRYWAIT P0, [UR10], R2 ;  /* 0x00000002ff0075a7 */ /* 0x000ea4000800110a */
[----:B--2---:R-:W-:Y:S05]  /*3e10*/  @!P0 BRA `(.L_x_76) ;  /* 0x000000ac00bc8947 */ /* 0x004fea0003800000 */
.L_x_75:
[----:B------:R-:W-:Y:S01]  /*3e20*/  UISETP.NE.AND UP1, UPT, UR20, 0x1, UPT ;  /* 0x000000011400788c */ /* 0x000fe2000bf25270 */
[----:B------:R-:W-:Y:S01]  /*3e30*/  PLOP3.LUT P2, PT, PT, PT, PT, 0x80, 0x8 ;  /* 0x000000000008781c */ /* 0x000fe20003f4f070 */
[----:B------:R-:W-:Y:S02]  /*3e40*/  UIADD3 UR23, UPT, UPT, UR19, 0x1, URZ ;  /* 0x0000000113177890 */ /* 0x000fe4000fffe0ff */
[----:B------:R-:W-:Y:S02]  /*3e50*/  ULEA UR34, UR19, UR17, 0x6 ;  /* 0x0000001113227291 */ /* 0x000fe4000f8e30ff */
[----:B------:R-:W-:Y:S01]  /*3e60*/  UISETP.NE.AND UP2, UPT, UR23, 0xb, UPT ;  /* 0x0000000b1700788c */ /* 0x000fe2000bf45270 */
[----:B------:R-:W-:Y:S01]  /*3e70*/  PLOP3.LUT P0, PT, PT, PT, UP1, 0x80, 0x8 ;  /* 0x000000000008781c */ /* 0x000fe20003f0f018 */
[----:B------:R-:W-:Y:S02]  /*3e80*/  ULEA UR32, UR19, UR18, 0x6 ;  /* 0x0000001213207291 */ /* 0x000fe4000f8e30ff */
[----:B------:R-:W-:Y:S02]  /*3e90*/  USEL UR31, URZ, 0x1, UP2 ;  /* 0x00000001ff1f7887 */ /* 0x000fe40009000000 */
[----:B------:R-:W-:Y:S02]  /*3ea0*/  USEL UR23, UR23, URZ, UP2 ;  /* 0x000000ff17177287 */ /* 0x000fe40009000000 */
[----:B-1----:R-:W-:Y:S02]  /*3eb0*/  ULEA UR36, UR19, UR15, 0x9 ;  /* 0x0000000f13247291 */ /* 0x002fe4000f8e48ff */
[----:B------:R-:W-:Y:S01]  /*3ec0*/  @UP1 ULEA UR30, UR23, UR9, 0x3 ;  /* 0x00000009171e1291 */ /* 0x000fe2000f8e18ff */
[----:B------:R-:W-:Y:S01]  /*3ed0*/  LOP3.LUT R8, R8, UR31, RZ, 0x3c, !PT ;  /* 0x0000001f08087c12 */ /* 0x000fe2000f8e3cff */
[----:B------:R-:W-:Y:S02]  /*3ee0*/  UIADD3 UR44, UPT, UPT, UR34, 0x20, URZ ;  /* 0x00000020222c7890 */ /* 0x000fe4000fffe0ff */
[----:B------:R-:W-:Y:S01]  /*3ef0*/  UISETP.NE.U32.AND UP1, UPT, UR22, URZ, UPT ;  /* 0x000000ff1600728c */ /* 0x000fe2000bf25070 */
[----:B--2---:R-:W-:Y:S01]  /*3f00*/  @P0 SHF.L.U32 R0, R8, 0x1f, RZ ;  /* 0x0000001f08000819 */ /* 0x004fe200000006ff */
[----:B------:R-:W-:Y:S02]  /*3f10*/  UIADD3 UR42, UPT, UPT, UR32, 0x20, URZ ;  /* 0x00000020202a7890 */ /* 0x000fe4000fffe0ff */
[----:B------:R-:W-:Y:S01]  /*3f20*/  UIADD3 UR38, UPT, UPT, UR36, 0x2, URZ ;  /* 0x0000000224267890 */ /* 0x000fe2000fffe0ff */
[----:B------:R3:W4:Y:S01]  /*3f30*/  @P0 SYNCS.PHASECHK.TRANS64.TRYWAIT P2, [UR30], R0 ;  /* 0x00000000ff0005a7 */ /* 0x000722000804111e */
[----:B------:R-:W-:Y:S02]  /*3f40*/  ULEA UR30, UR19, UR16, 0x9 ;  /* 0x00000010131e7291 */ /* 0x000fe4000f8e48ff */
[----:B------:R-:W-:Y:S02]  /*3f50*/  UIADD3 UR10, UPT, UPT, UR10, 0x58, URZ ;  /* 0x000000580a0a7890 */ /* 0x000fe4000fffe0ff */
[----:B------:R-:W-:Y:S02]  /*3f60*/  UIADD3 UR40, UPT, UPT, UR30, 0x2, URZ ;  /* 0x000000021e287890 */ /* 0x000fe4000fffe0ff */
[----:B------:R-:W-:Y:S01]  /*3f70*/  UIADD3 UR20, UPT, UPT, UR20, -0x1, URZ ;  /* 0xffffffff14147890 */ /* 0x000fe2000fffe0ff */
[----:B------:R-:W-:Y:S01]  /*3f80*/  UMOV UR35, 0x4008 ;  /* 0x0000400800237882 */ /* 0x000fe20000000000 */
[----:B------:R-:W-:Y:S01]  /*3f90*/  UMOV UR45, 0x4008 ;  /* 0x00004008002d7882 */ /* 0x000fe20000000000 */
[----:B------:R3:W-:Y:S01]  /*3fa0*/  UTCCP.T.S.4x32dp128bit tmem[UR25+0x100], gdesc[UR34] ;  /* 0x00010022190079e7 */ /* 0x0007e20009100000 */
[----:B------:R3:W-:Y:S01]  /*3fb0*/  UTCCP.T.S.4x32dp128bit tmem[UR25+0x104], gdesc[UR44] ;  /* 0x0001042c190079e7 */ /* 0x0007e20009100000 */
[----:B------:R-:W-:Y:S01]  /*3fc0*/  UMOV UR33, 0x4008 ;  /* 0x0000400800217882 */ /* 0x000fe20000000000 */
[----:B------:R-:W-:Y:S01]  /*3fd0*/  UMOV UR43, 0x4008 ;  /* 0x00004008002b7882 */ /* 0x000fe20000000000 */
[----:B------:R3:W-:Y:S01]  /*3fe0*/  UTCCP.T.S.4x32dp128bit tmem[UR25+0x108], gdesc[UR32] ;  /* 0x00010820190079e7 */ /* 0x0007e20009100000 */
[----:B------:R3:W-:Y:S01]  /*3ff0*/  UTCCP.T.S.4x32dp128bit tmem[UR25+0x10c], gdesc[UR42] ;  /* 0x00010c2a190079e7 */ /* 0x0007e20009100000 */
[----:B------:R-:W-:Y:S01]  /*4000*/  UMOV UR31, 0x80004020 ;  /* 0x80004020001f7882 */ /* 0x000fe20000000000 */
[----:B------:R-:W-:Y:S01]  /*4010*/  UMOV UR37, 0x80004020 ;  /* 0x8000402000257882 */ /* 0x000fe20000000000 */
[----:B------:R-:W-:Y:S01]  /*4020*/  UMOV UR41, 0x80004020 ;  /* 0x8000402000297882 */ /* 0x000fe20000000000 */
[----:B------:R3:W-:Y:S01]  /*4030*/  UTCOMMA.4X gdesc[UR36], gdesc[UR30], tmem[UR12], tmem[UR28], idesc[UR29], tmem[UR6], UP1 ;  /* 0x80061c1e240075ea */ /* 0x0007e2000880000c */
[----:B------:R-:W-:Y:S01]  /*4040*/  UMOV UR39, 0x80004020 ;  /* 0x8000402000277882 */ /* 0x000fe20000000000 */
[----:B------:R-:W-:Y:S01]  /*4050*/  UMOV UR22, 0x1 ;  /* 0x0000000100167882 */ /* 0x000fe20000000000 */
[----:B------:R3:W-:Y:S01]  /*4060*/  UTCOMMA.4X gdesc[UR38], gdesc[UR40], tmem[UR12], tmem[UR26], idesc[UR27], tmem[UR4], UPT ;  /* 0x80041a28260075ea */ /* 0x0007e2000b80000c */
[----:B------:R3:W-:Y:S01]  /*4070*/  UTCBAR.MULTICAST [UR10], URZ, UR13 ;  /* 0x000000ff0a0073e9 */ /* 0x0007e2000800080d */
[----:B------:R-:W-:Y:S01]  /*4080*/  UMOV UR19, UR23 ;  /* 0x0000001700137c82 */ /* 0x000fe20008000000 */
[----:B------:R-:W-:Y:S05]  /*4090*/  BRA.U UP0, `(.L_x_77) ;  /* 0xfffffffd00447547 */ /* 0x000fea000b83ffff */
.L_x_74:
[----:B------:R-:W-:Y:S01]  /*40a0*/  UIADD3 UR24, UPT, UPT, UR24, 0x1, URZ ;  /* 0x0000000118187890 */ /* 0x000fe2000fffe0ff */
[C---:B------:R-:W-:Y:S01]  /*40b0*/  ISETP.NE.AND P0, PT, R10.reuse, 0x2, PT ;  /* 0x000000020a00780c */ /* 0x040fe20003f05270 */
[----:B------:R-:W-:Y:S02]  /*40c0*/  UIADD3 UR11, UPT, UPT, UR11, 0x120, URZ ;  /* 0x000001200b0b7890 */ /* 0x000fe4000fffe0ff */
[----:B------:R-:W-:Y:S01]  /*40d0*/  UISETP.NE.AND UP0, UPT, UR24, 0x2, UPT ;  /* 0x000000021800788c */ /* 0x000fe2000bf05270 */
[----:B--23--:R-:W-:Y:S02]  /*40e0*/  SEL R0, RZ, 0x1, P0 ;  /* 0x00000001ff007807 */ /* 0x00cfe40000000000 */
[----:B------:R-:W-:Y:S01]  /*40f0*/  SEL R10, R10, RZ, P0 ;  /* 0x000000ff0a0a7207 */ /* 0x000fe20000000000 */
[----:B------:R-:W-:Y:S01]  /*4100*/  USEL UR10, URZ, 0x1, UP0 ;  /* 0x00000001ff0a7887 */ /* 0x000fe20008000000 */
[----:B------:R-:W-:Y:S01]  /*4110*/  LOP3.LUT R9, R9, R0, RZ, 0x3c, !PT ;  /* 0x0000000009097212 */ /* 0x000fe200078e3cff */
[----:B------:R-:W-:Y:S01]  /*4120*/  USEL UR24, UR24, URZ, UP0 ;  /* 0x000000ff18187287 */ /* 0x000fe20008000000 */
[----:B------:R2:W-:Y:S03]  /*4130*/  UTCBAR [UR11], URZ ;  /* 0x000000ff0b0073e9 */ /* 0x0005e600080000ff */
[----:B------:R-:W-:Y:S01]  /*4140*/  LOP3.LUT R11, R11, UR10, RZ, 0x3c, !PT ;  /* 0x0000000a0b0b7c12 */ /* 0x000fe2000f8e3cff */
[----:B------:R-:W-:Y:S07]  /*4150*/  @P1 BRA `(.L_x_78) ;  /* 0xfffffff800941947 */ /* 0x000fee000383ffff */
[----:B------:R-:W3:Y:S01]  /*4160*/  S2UR UR4, SR_CgaCtaId ;  /* 0x00000000000479c3 */ /* 0x000ee20000008800 */
[----:B------:R-:W-:Y:S01]  /*4170*/  ELECT P0, URZ, PT ;  /* 0x0000000000ff782f */ /* 0x000fe20003800000 */
[----:B------:R-:W-:Y:S01]  /*4180*/  IMAD.MOV.U32 R0, RZ, RZ, 0x1 ;  /* 0x00000001ff007424 */ /* 0x000fe200078e00ff */
[----:B------:R-:W-:Y:S01]  /*4190*/  UIADD3 UR9, UPT, UPT, UR9, 0x130, URZ ;  /* 0x0000013009097890 */ /* 0x000fe2000fffe0ff */
[----:B------:R-:W-:Y:S01]  /*41a0*/  SHF.L.U32 R2, R11, 0x1f, RZ ;  /* 0x0000001f0b027819 */ /* 0x000fe200000006ff */
[----:B------:R-:W-:-:S03]  /*41b0*/  UMOV UR5, 0x40 ;  /* 0x0000004000057882 */ /* 0x000fc60000000000 */
[----:B------:R-:W-:Y:S01]  /*41c0*/  UVIRTCOUNT.DEALLOC.SMPOOL 0x80 ;  /* 0x000000800000784c */ /* 0x000fe20000000000 */
[----:B---3--:R-:W-:Y:S02]  /*41d0*/  ULEA UR4, UR4, UR5, 0x18 ;  /* 0x0000000504047291 */ /* 0x008fe4000f8ec0ff */
[----:B------:R-:W-:-:S07]  /*41e0*/  ULEA UR5, UR24, UR9, 0x3 ;  /* 0x0000000918057291 */ /* 0x000fce000f8e18ff */
[----:B------:R3:W-:Y:S02]  /*41f0*/  @P0 STS.U8 [UR4+0x1c], R0 ;  /* 0x00001c00ff000988 */ /* 0x0007e40008000004 */
[----:B------:R-:W1:Y:S02]  /*4200*/  SYNCS.PHASECHK.TRANS64.TRYWAIT P0, [UR5], R2 ;  /* 0x00000002ff0075a7 */ /* 0x000e640008001105 */
[----:B-1-3--:R-:W-:Y:S05]  /*4210*/  @!P0 BRA `(.L_x_79) ;  /* 0x000000a800d48947 */ /* 0x00afea0003800000 */
.L_x_234:
        /* <DEDUP_REMOVED lines=9> */
.L_x_236:
[----:B------:R-:W-:Y:S01]  /*42b0*/  NOP ;  /* 0x0000000000007918 */ /* 0x000fe20000000000 */
[----:B-1----:R-:W1:Y:S01]  /*42c0*/  LDS R0, [UR4+0x14] ;  /* 0x00001404ff007984 */ /* 0x002e620008000800 */
[----:B------:R-:W-:Y:S01]  /*42d0*/  ULOP3.LUT UR6, UR25, 0xffff, URZ, 0xc0, !UPT ;  /* 0x0000ffff19067892 */ /* 0x000fe2000f8ec0ff */
[----:B------:R-:W-:Y:S01]  /*42e0*/  UMOV UR8, 0xffff ;  /* 0x0000ffff00087882 */ /* 0x000fe20000000000 */
[----:B------:R-:W-:Y:S02]  /*42f0*/  UMOV UR5, 0x1 ;  /* 0x0000000100057882 */ /* 0x000fe40000000000 */
[----:B------:R-:W-:-:S04]  /*4300*/  USHF.R.U32.HI UR6, URZ, 0x5, UR6 ;  /* 0x00000005ff067899 */ /* 0x000fc80008011606 */
[----:B------:R-:W-:Y:S02]  /*4310*/  USHF.L.U32 UR8, UR8, UR6, URZ ;  /* 0x0000000608087299 */ /* 0x000fe400080006ff */
[----:B------:R-:W-:-:S04]  /*4320*/  USHF.L.U32 UR5, UR5, UR6, URZ ;  /* 0x0000000605057299 */ /* 0x000fc800080006ff */
[----:B-1----:R-:W-:-:S04]  /*4330*/  LOP3.LUT R0, R0, UR8, RZ, 0xc0, !PT ;  /* 0x0000000800007c12 */ /* 0x002fc8000f8ec0ff */
[----:B------:R-:W-:-:S13]  /*4340*/  ISETP.NE.AND P0, PT, R0, UR8, PT ;  /* 0x0000000800007c0c */ /* 0x000fda000bf05270 */
[----:B------:R-:W-:Y:S05]  /*4350*/  @P0 BRA `(.L_x_81) ;  /* 0x0000000000580947 */ /* 0x000fea0003800000 */
[----:B------:R-:W1:Y:S02]  /*4360*/  LDS R0, [UR4+0x18] ;  /* 0x00001804ff007984 */ /* 0x000e640008000800 */
[----:B-1----:R-:W-:-:S04]  /*4370*/  LOP3.LUT R0, R0, UR5, RZ, 0xc0, !PT ;  /* 0x0000000500007c12 */ /* 0x002fc8000f8ec0ff */
[----:B------:R-:W-:-:S13]  /*4380*/  ISETP.NE.AND P0, PT, R0, UR5, PT ;  /* 0x0000000500007c0c */ /* 0x000fda000bf05270 */
[----:B------:R-:W-:Y:S05]  /*4390*/  @P0 BRA `(.L_x_82) ;  /* 0x00000000003c0947 */ /* 0x000fea0003800000 */
[----:B------:R-:W1:Y:S01]  /*43a0*/  S2R R2, SR_LANEID ;  /* 0x0000000000027919 */ /* 0x000e620000000000 */
[----:B------:R-:W-:Y:S01]  /*43b0*/  ULOP3.LUT UR8, URZ, UR8, URZ, 0x33, !UPT ;  /* 0x00000008ff087292 */ /* 0x000fe2000f8e33ff */
[----:B------:R-:W-:Y:S02]  /*43c0*/  VOTEU.ANY UR7, UPT, PT ;  /* 0x0000000000077886 */ /* 0x000fe400038e0100 */
[----:B------:R-:W-:-:S03]  /*43d0*/  UFLO.U32 UR7, UR7 ;  /* 0x00000007000772bd */ /* 0x000fc600080e0000 */
[----:B------:R-:W-:-:S04]  /*43e0*/  IMAD.U32 R0, RZ, RZ, UR8 ;  /* 0x00000008ff007e24 */ /* 0x000fc8000f8e00ff */
[----:B------:R3:W2:Y:S02]  /*43f0*/  REDUX UR6, R0 ;  /* 0x00000000000673c4 */ /* 0x0006a40000000000 */
[----:B------:R1:W-:Y:S02]  /*4400*/  UTCATOMSWS.AND URZ, UR8 ;  /* 0x0000000800ff79e3 */ /* 0x0003e40008000000 */
[----:B-1----:R-:W-:Y:S02]  /*4410*/  ISETP.EQ.U32.AND P0, PT, R2, UR7, PT ;  /* 0x0000000702007c0c */ /* 0x002fe4000bf02070 */
[----:B---3--:R-:W-:Y:S02]  /*4420*/  LOP3.LUT R0, RZ, UR5, RZ, 0x33, !PT ;  /* 0x00000005ff007c12 */ /* 0x008fe4000f8e33ff */
[----:B--2---:R-:W-:Y:S02]  /*4430*/  MOV R2, UR6 ;  /* 0x0000000600027c02 */ /* 0x004fe40008000f00 */
[----:B------:R-:W1:Y:S07]  /*4440*/  REDUX UR5, R0 ;  /* 0x00000000000573c4 */ /* 0x000e6e0000000000 */
[----:B------:R2:W-:Y:S01]  /*4450*/  @P0 ATOMS.AND RZ, [UR4+0x14], R2 ;  /* 0x00001402ffff098c */ /* 0x0005e2000a800004 */
[----:B-1----:R-:W-:-:S05]  /*4460*/  IMAD.U32 R0, RZ, RZ, UR5 ;  /* 0x00000005ff007e24 */ /* 0x002fca000f8e00ff */
[----:B------:R2:W-:Y:S01]  /*4470*/  @P0 ATOMS.AND RZ, [UR4+0x18], R0 ;  /* 0x00001800ffff098c */ /* 0x0005e2000a800004 */
[----:B------:R-:W-:Y:S05]  /*4480*/  BRA `(.L_x_83) ;  /* 0x0000000000147947 */ /* 0x000fea0003800000 */
.L_x_82:
[----:B------:R-:W-:Y:S02]  /*4490*/  MOV R2, 0x44b0 ;  /* 0x000044b000027802 */ /* 0x000fe40000000f00 */
[----:B--2-45:R-:W-:Y:S05]  /*44a0*/  CALL.REL.NOINC `($__internal_0_$__cuda_sm10x_tcgen05_guardrail_trap_col_being_dealloced_not_returned_by_alloc) ;  /* 0x000000b000607944 */ /* 0x034fea0003c00000 */
[----:B------:R-:W-:Y:S05]  /*44b0*/  BRA `(.L_x_83) ;  /* 0x0000000000087947 */ /* 0x000fea0003800000 */
.L_x_81:
[----:B------:R-:W-:Y:S02]  /*44c0*/  MOV R2, 0x44e0 ;  /* 0x000044e000027802 */ /* 0x000fe40000000f00 */
[----:B--2-45:R-:W-:Y:S05]  /*44d0*/  CALL.REL.NOINC `($__internal_2_$__cuda_sm10x_tcgen05_guardrail_trap_unallocated_columns_being_dealloced) ;  /* 0x000000b0006c7944 */ /* 0x034fea0003c00000 */
.L_x_83:
[----:B------:R-:W-:Y:S01]  /*44e0*/  NOP ;  /* 0x0000000000007918 */ /* 0x000fe20000000000 */
[----:B------:R-:W-:Y:S05]  /*44f0*/  EXIT ;  /* 0x000000000000794d */ /* 0x000fea0003800000 */
.L_x_67:
[----:B------:R-:W-:-:S09]  /*4500*/  UISETP.NE.OR UP6, UPT, UR11, 0x3, !UP6 ;  /* 0x000000030b00788c */ /* 0x000fd2000f7c5670 */
[----:B------:R-:W-:Y:S05]  /*4510*/  BRA.U UP6, `(.L_x_84) ;  /* 0x0000001906447547 */ /* 0x000fea000b800000 */
[----:B------:R-:W2:Y:S01]  /*4520*/  LDCU.64 UR6, c[0x0][0xc88] ;  /* 0x00019100ff0677ac */ /* 0x000ea20008000a00 */
[----:B------:R-:W3:Y:S01]  /*4530*/  LDC R0, c[0x0][0xf30] ;  /* 0x0003cc00ff007b82 */ /* 0x000ee20000000800 */
[----:B------:R-:W-:Y:S01]  /*4540*/  CS2R R26, SRZ ;  /* 0x00000000001a7805 */ /* 0x000fe2000001ff00 */
[----:B------:R-:W-:Y:S01]  /*4550*/  IMAD.MOV.U32 R23, RZ, RZ, 0x1000 ;  /* 0x00001000ff177424 */ /* 0x000fe200078e00ff */
[----:B------:R-:W4:Y:S01]  /*4560*/  LDCU.64 UR4, c[0x0][0xc90] ;  /* 0x00019200ff0477ac */ /* 0x000f220008000a00 */
[----:B------:R-:W-:-:S04]  /*4570*/  UPLOP3.LUT UP2, UPT, UPT, UPT, UPT, 0x40, 0x4 ;  /* 0x000000000004789c */ /* 0x000fc80003f4e870 */
[----:B------:R-:W1:Y:S08]  /*4580*/  LDC R22, c[0x0][0x370] ;  /* 0x0000dc00ff167b82 */ /* 0x000e700000000800 */
[----:B------:R-:W1:Y:S01]  /*4590*/  LDC R3, c[0x0][0xf0c] ;  /* 0x0003c300ff037b82 */ /* 0x000e620000000800 */
[----:B--2---:R-:W-:-:S03]  /*45a0*/  UISETP.NE.U32.AND UP1, UPT, UR6, URZ, UPT ;  /* 0x000000ff0600728c */ /* 0x004fc6000bf25070 */
[----:B------:R-:W-:Y:S01]  /*45b0*/  UMOV UR6, 0x400 ;  /* 0x0000040000067882 */ /* 0x000fe20000000000 */
[----:B------:R-:W-:Y:S02]  /*45c0*/  UISETP.NE.AND.EX UP1, UPT, UR7, URZ, UPT, UP1 ;  /* 0x000000ff0700728c */ /* 0x000fe4000bf25310 */
[----:B------:R-:W-:Y:S01]  /*45d0*/  USEL UR7, URZ, 0x1, UP4 ;  /* 0x00000001ff077887 */ /* 0x000fe2000a000000 */
[----:B------:R-:W2:Y:S01]  /*45e0*/  LDC R20, c[0x0][0xf20] ;  /* 0x0003c800ff147b82 */ /* 0x000ea20000000800 */
[----:B------:R-:W-:Y:S01]  /*45f0*/  ULEA UR6, UR37, UR6, 0x18 ;  /* 0x0000000625067291 */ /* 0x000fe2000f8ec0ff */
[----:B---3--:R-:W-:Y:S01]  /*4600*/  ISETP.NE.AND P1, PT, R0, 0x1, PT ;  /* 0x000000010000780c */ /* 0x008fe20003f25270 */
[----:B----4-:R-:W-:Y:S02]  /*4610*/  UISETP.NE.U32.AND UP4, UPT, UR4, URZ, UPT ;  /* 0x000000ff0400728c */ /* 0x010fe4000bf85070 */
[----:B------:R-:W-:Y:S02]  /*4620*/  UIADD3 UR57, UPT, UPT, UR6, 0xb0, URZ ;  /* 0x000000b006397890 */ /* 0x000fe4000fffe0ff */
[----:B------:R-:W-:Y:S01]  /*4630*/  UIADD3 UR49, UPT, UPT, UR6, 0xb8, URZ ;  /* 0x000000b806317890 */ /* 0x000fe2000fffe0ff */
[----:B------:R-:W3:Y:S01]  /*4640*/  LDC.64 R28, c[0x0][0x348] ;  /* 0x0000d200ff1c7b82 */ /* 0x000ee20000000a00 */
[----:B------:R-:W-:-:S02]  /*4650*/  UIADD3 UR41, UPT, UPT, UR6, 0xc0, URZ ;  /* 0x000000c006297890 */ /* 0x000fc4000fffe0ff */
[----:B------:R-:W-:Y:S02]  /*4660*/  UIADD3 UR25, UPT, UPT, UR6, 0xc8, URZ ;  /* 0x000000c806197890 */ /* 0x000fe4000fffe0ff */
[----:B------:R-:W-:-:S03]  /*4670*/  UISETP.NE.AND.EX UP4, UPT, UR5, URZ, UPT, UP4 ;  /* 0x000000ff0500728c */ /* 0x000fc6000bf85340 */
[----:B------:R-:W4:Y:S08]  /*4680*/  LDC.64 R14, c[0x0][0xf10] ;  /* 0x0003c400ff0e7b82 */ /* 0x000f300000000a00 */
[----:B------:R-:W1:Y:S08]  /*4690*/  LDC.64 R6, c[0x0][0xf18] ;  /* 0x0003c600ff067b82 */ /* 0x000e700000000a00 */
[----:B------:R-:W1:Y:S08]  /*46a0*/  LDC.64 R4, c[0x0][0xf28] ;  /* 0x0003ca00ff047b82 */ /* 0x000e700000000a00 */
[----:B--2---:R-:W1:Y:S02]  /*46b0*/  LDC R21, c[0x0][0x374] ;  /* 0x0000dd00ff157b82 */ /* 0x004e640000000800 */
.L_x_99:
[C---:B------:R-:W-:Y:S02]  /*46c0*/  LEA R0, R27.reuse, UR6, 0x3 ;  /* 0x000000061b007c11 */ /* 0x040fe4000f8e18ff */
[----:B------:R-:W-:Y:S02]  /*46d0*/  SHF.L.U32 R2, R26, 0x1f, RZ ;  /* 0x0000001f1a027819 */ /* 0x000fe400000006ff */
[----:B------:R-:W-:Y:S02]  /*46e0*/  LEA R16, R27, UR6, 0x4 ;  /* 0x000000061b107c11 */ /* 0x000fe4000f8e20ff */
[----:B--2---:R-:W2:Y:S02]  /*46f0*/  SYNCS.PHASECHK.TRANS64.TRYWAIT P0, [R0+URZ+0x100], R2 ;  /* 0x00010002000075a7 */ /* 0x004ea400080011ff */
[----:B--2---:R-:W-:Y:S05]  /*4700*/  @!P0 BRA `(.L_x_85) ;  /* 0x000000a400c88947 */ /* 0x004fea0003800000 */
.L_x_237:
[----:B------:R-:W-:Y:S01]  /*4710*/  ISETP.GE.AND P0, PT, R43, 0x1, PT ;  /* 0x000000012b00780c */ /* 0x000fe20003f06270 */
[----:B------:R-:W1:Y:S01]  /*4720*/  LDS.128 R16, [R16+0x170] ;  /* 0x0001700010107984 */ /* 0x000e620000000c00 */
[----:B------:R-:W-:Y:S01]  /*4730*/  ISETP.NE.U32.AND P4, PT, RZ, UR4, PT ;  /* 0x00000004ff007c0c */ /* 0x000fe2000bf85070 */
[----:B--2---:R-:W-:Y:S01]  /*4740*/  VIADD R0, R0, 0x110 ;  /* 0x0000011000007836 */ /* 0x004fe20000000000 */
[----:B------:R-:W-:Y:S01]  /*4750*/  USHF.L.U32 UR58, UR12, 0x7, URZ ;  /* 0x000000070c3a7899 */ /* 0x000fe200080006ff */
[----:B------:R-:W-:Y:S01]  /*4760*/  IMAD.MOV.U32 R24, RZ, RZ, 0x1 ;  /* 0x00000001ff187424 */ /* 0x000fe200078e00ff */
[----:B------:R-:W-:Y:S01]  /*4770*/  ISETP.NE.AND.EX P4, PT, RZ, UR5, PT, P4 ;  /* 0x00000005ff007c0c */ /* 0x000fe2000bf85340 */
[----:B------:R-:W-:Y:S01]  /*4780*/  USHF.L.U32 UR59, UR20, 0x7, URZ ;  /* 0x00000007143b7899 */ /* 0x000fe200080006ff */
[----:B------:R-:W-:Y:S01]  /*4790*/  PRMT R0, RZ, 0x654, R0 ;  /* 0x00000654ff007816 */ /* 0x000fe20000000000 */
[----:B------:R-:W-:Y:S01]  /*47a0*/  @!PT LDS RZ, [RZ] ;  /* 0x00000000fffff984 */ /* 0x000fe20000000800 */
[----:B------:R-:W-:Y:S01]  /*47b0*/  @!PT LDS RZ, [RZ] ;  /* 0x00000000fffff984 */ /* 0x000fe20000000800 */
[----:B------:R-:W-:Y:S01]  /*47c0*/  @!PT LDS RZ, [RZ] ;  /* 0x00000000fffff984 */ /* 0x000fe20000000800 */
[----:B------:R-:W-:Y:S01]  /*47d0*/  @!PT LDS RZ, [RZ] ;  /* 0x00000000fffff984 */ /* 0x000fe20000000800 */
[----:B------:R2:W-:Y:S06]  /*47e0*/  MEMBAR.ALL.CTA ;  /* 0x0000000000007992 */ /* 0x0005ec0000008000 */
[----:B--2---:R-:W2:Y:S01]  /*47f0*/  FENCE.VIEW.ASYNC.S ;  /* 0x00000000000073c6 */ /* 0x004ea20000000000 */
[----:B------:R-:W-:Y:S01]  /*4800*/  SHF.L.U32 R24, R24, 0x1f, RZ ;  /* 0x0000001f18187819 */ /* 0x000fe200000006ff */
[----:B--2---:R2:W-:Y:S01]  /*4810*/  SYNCS.ARRIVE.TRANS64.RED.A1T0 RZ, [R0+URZ], RZ ;  /* 0x000000ff00ff79a7 */ /* 0x0045e200081004ff */
[----:B-1----:R-:W-:Y:S11]  /*4820*/  LOP3.LUT P3, RZ, R18, 0x1, RZ, 0xc0, !PT ;  /* 0x0000000112ff7812 */ /* 0x002ff6000786c0ff */
[----:B------:R-:W-:Y:S02]  /*4830*/  @!UPT UIADD3 URZ, UPT, UPT, URZ, URZ, URZ ;  /* 0x000000fffffff290 */ /* 0x000fe4000fffe0ff */
[----:B------:R-:W-:Y:S02]  /*4840*/  @P3 MOV R11, R16 ;  /* 0x00000010000b3202 */ /* 0x000fe40000000f00 */
[----:B------:R-:W-:Y:S01]  /*4850*/  @P3 LOP3.LUT R10, R17, 0xffff, RZ, 0xc0, !PT ;  /* 0x0000ffff110a3812 */ /* 0x000fe200078ec0ff */
[----:B--2---:R-:W-:Y:S06]  /*4860*/  @!P0 BRA `(.L_x_86) ;  /* 0x0000000000a48947 */ /* 0x004fec0003800000 */
[-C--:B------:R-:W-:Y:S01]  /*4870*/  IMAD.HI.U32 R0, R21, R7.reuse, RZ ;  /* 0x0000000715007227 */ /* 0x080fe200078e00ff */
[----:B------:R-:W-:Y:S02]  /*4880*/  ISETP.NE.AND P0, PT, R6, 0x1, PT ;  /* 0x000000010600780c */ /* 0x000fe40003f05270 */
[----:B------:R-:W-:Y:S01]  /*4890*/  ISETP.NE.AND P2, PT, R43, 0x1, PT ;  /* 0x000000012b00780c */ /* 0x000fe20003f45270 */
[----:B----4-:R-:W-:Y:S01]  /*48a0*/  IMAD.HI.U32 R9, R22, R14, RZ ;  /* 0x0000000e16097227 */ /* 0x010fe200078e00ff */
[----:B------:R-:W-:Y:S02]  /*48b0*/  SHF.R.U32.HI R0, RZ, R20, R0 ;  /* 0x00000014ff007219 */ /* 0x000fe40000011600 */
[----:B------:R-:W-:Y:S01]  /*48c0*/  ISETP.NE.AND P5, PT, R3, 0x1, PT ;  /* 0x000000010300780c */ /* 0x000fe20003fa5270 */
[----:B------:R-:W-:Y:S01]  /*48d0*/  IMAD.HI.U32 R13, R10, R7, RZ ;  /* 0x000000070a0d7227 */ /* 0x000fe200078e00ff */
[----:B------:R-:W-:Y:S02]  /*48e0*/  SHF.R.U32.HI R9, RZ, R15, R9 ;  /* 0x0000000fff097219 */ /* 0x000fe40000011609 */
[----:B------:R-:W-:Y:S01]  /*48f0*/  SEL R0, R21, R0, !P0 ;  /* 0x0000000015007207 */ /* 0x000fe20004000000 */
[----:B------:R-:W-:Y:S01]  /*4900*/  IMAD.HI.U32 R12, R11, R14, RZ ;  /* 0x0000000e0b0c7227 */ /* 0x000fe200078e00ff */
[----:B------:R-:W-:Y:S03]  /*4910*/  SEL R9, R22, R9, !P5 ;  /* 0x0000000916097207 */ /* 0x000fe60006800000 */
[-C--:B------:R-:W-:Y:S01]  /*4920*/  IMAD.HI.U32 R8, R0, R4.reuse, RZ ;  /* 0x0000000400087227 */ /* 0x080fe200078e00ff */
[----:B------:R-:W-:Y:S03]  /*4930*/  SHF.R.U32.HI R12, RZ, R15, R12 ;  /* 0x0000000fff0c7219 */ /* 0x000fe6000001160c */
[----:B------:R-:W-:Y:S01]  /*4940*/  IMAD.HI.U32 R2, R9, R4, RZ ;  /* 0x0000000409027227 */ /* 0x000fe200078e00ff */
[-C--:B------:R-:W-:Y:S02]  /*4950*/  @P2 SHF.R.U32.HI R0, RZ, R5.reuse, R8 ;  /* 0x00000005ff002219 */ /* 0x080fe40000011608 */
[----:B------:R-:W-:Y:S02]  /*4960*/  SHF.R.U32.HI R8, RZ, R20, R13 ;  /* 0x00000014ff087219 */ /* 0x000fe4000001160d */
[----:B------:R-:W-:Y:S01]  /*4970*/  @P2 SHF.R.U32.HI R9, RZ, R5, R2 ;  /* 0x00000005ff092219 */ /* 0x000fe20000011602 */
[----:B------:R-:W-:Y:S01]  /*4980*/  IMAD R0, R43, R0, RZ ;  /* 0x000000002b007224 */ /* 0x000fe200078e02ff */
[----:B------:R-:W-:Y:S02]  /*4990*/  SEL R8, R10, R8, !P0 ;  /* 0x000000080a087207 */ /* 0x000fe40004000000 */
[----:B------:R-:W-:Y:S01]  /*49a0*/  SEL R2, R11, R12, !P5 ;  /* 0x0000000c0b027207 */ /* 0x000fe20006800000 */
[C---:B------:R-:W-:Y:S01]  /*49b0*/  IMAD R12, R43.reuse, R9, RZ ;  /* 0x000000092b0c7224 */ /* 0x040fe200078e02ff */
[C---:B------:R-:W-:Y:S01]  /*49c0*/  ISETP.GE.AND P0, PT, R8.reuse, R0, PT ;  /* 0x000000000800720c */ /* 0x040fe20003f06270 */
[----:B------:R-:W-:Y:S03]  /*49d0*/  IMAD.HI.U32 R0, R8, R4, RZ ;  /* 0x0000000408007227 */ /* 0x000fe600078e00ff */
[----:B------:R-:W-:Y:S02]  /*49e0*/  ISETP.GE.OR P0, PT, R2, R12, P0 ;  /* 0x0000000c0200720c */ /* 0x000fe40000706670 */
[-C--:B------:R-:W-:Y:S04]  /*49f0*/  SHF.R.U32.HI R0, RZ, R5.reuse, R0 ;  /* 0x00000005ff007219 */ /* 0x080fe80000011600 */
[----:B------:R-:W-:Y:S05]  /*4a00*/  SEL R13, R8, R0, !P2 ;  /* 0x00000000080d7207 */ /* 0x000fea0005000000 */
[----:B------:R-:W-:Y:S02]  /*4a10*/  IMAD.MOV R12, RZ, RZ, -R13 ;  /* 0x000000ffff0c7224 */ /* 0x000fe400078e0a0d */
[C---:B------:R-:W-:Y:S04]  /*4a20*/  @!P0 IMAD.HI.U32 R0, R2.reuse, R4, RZ ;  /* 0x0000000402008227 */ /* 0x040fe800078e00ff */
[----:B------:R-:W-:Y:S01]  /*4a30*/  IMAD R12, R43, R12, R8 ;  /* 0x0000000c2b0c7224 */ /* 0x000fe200078e0208 */
[----:B------:R-:W-:Y:S04]  /*4a40*/  @!P0 SHF.R.U32.HI R0, RZ, R5, R0 ;  /* 0x00000005ff008219 */ /* 0x000fe80000011600 */
[----:B------:R-:W-:Y:S04]  /*4a50*/  @!P0 SEL R0, R2, R0, !P2 ;  /* 0x0000000002008207 */ /* 0x000fe80005000000 */
[----:B------:R-:W-:Y:S01]  /*4a60*/  @!P0 IADD3 R13, PT, PT, R13, -R0, RZ ;  /* 0x800000000d0d8210 */ /* 0x000fe20007ffe0ff */
[----:B------:R-:W-:Y:S01]  /*4a70*/  @!P0 IMAD R0, R9, R12, R0 ;  /* 0x0000000c09008224 */ /* 0x000fe200078e0200 */
[----:B------:R-:W-:Y:S01]  /*4a80*/  IADD3 R9, PT, PT, -R8, RZ, RZ ;  /* 0x000000ff08097210 */ /* 0x000fe20007ffe1ff */
[--C-:B------:R-:W-:Y:S02]  /*4a90*/  IMAD.MOV R12, RZ, RZ, -R2.reuse ;  /* 0x000000ffff0c7224 */ /* 0x100fe400078e0a02 */
[----:B------:R-:W-:Y:S02]  /*4aa0*/  @!P0 IMAD R8, R13, R43, R2 ;  /* 0x0000002b0d088224 */ /* 0x000fe400078e0202 */
[----:B------:R-:W-:Y:S02]  /*4ab0*/  @!P0 IMAD.MOV.U32 R2, RZ, RZ, R0 ;  /* 0x000000ffff028224 */ /* 0x000fe400078e0000 */
[----:B------:R-:W-:Y:S02]  /*4ac0*/  IMAD R11, R3, R12, R11 ;  /* 0x0000000c030b7224 */ /* 0x000fe400078e020b */
[----:B------:R-:W-:Y:S02]  /*4ad0*/  IMAD R10, R6, R9, R10 ;  /* 0x00000009060a7224 */ /* 0x000fe400078e020a */
[----:B------:R-:W-:Y:S02]  /*4ae0*/  IMAD R11, R2, R3, R11 ;  /* 0x00000003020b7224 */ /* 0x000fe400078e020b */
[----:B------:R-:W-:Y:S02]  /*4af0*/  IMAD R10, R8, R6, R10 ;  /* 0x00000006080a7224 */ /* 0x000fe400078e020a */
.L_x_86:
[----:B------:R-:W-:Y:S05]  /*4b00*/  BRA.U UP2, `(.L_x_87) ;  /* 0x0000000102107547 */ /* 0x000fea000b800000 */
[----:B------:R-:W-:Y:S04]  /*4b10*/  MOV R2, UR7 ;  /* 0x0000000700027c02 */ /* 0x000fe80008000f00 */
[----:B------:R-:W-:Y:S04]  /*4b20*/  SHF.L.U32 R2, R2, 0x1f, RZ ;  /* 0x0000001f02027819 */ /* 0x000fe800000006ff */
[----:B------:R-:W1:Y:S02]  /*4b30*/  SYNCS.PHASECHK.TRANS64.TRYWAIT P0, [UR6+0xf8], R2 ;  /* 0x0000f802ff0075a7 */ /* 0x000e640008001106 */
[----:B-1----:R-:W-:Y:S05]  /*4b40*/  @!P0 BRA `(.L_x_88) ;  /* 0x000000a000cc8947 */ /* 0x002fea0003800000 */
.L_x_87:
[----:B------:R-:W-:Y:S05]  /*4b50*/  BRA.U !UP4, `(.L_x_89) ;  /* 0x000000010c347547 */ /* 0x000fea000b800000 */
[----:B------:R-:W-:Y:S01]  /*4b60*/  UPLOP3.LUT UP0, UPT, UPT, UPT, UP1, 0x80, 0x8 ;  /* 0x000000000008789c */ /* 0x000fe20003f0f010 */
[----:B-1----:R-:W-:Y:S02]  /*4b70*/  HFMA2 R0, -RZ, RZ, 0, 5.9604644775390625e-08 ;  /* 0x00000001ff007431 */ /* 0x002fe400000001ff */
[----:B------:R-:W-:Y:S03]  /*4b80*/  IMAD.MOV.U32 R86, RZ, RZ, 0x1 ;  /* 0x00000001ff567424 */ /* 0x000fe600078e00ff */
[----:B------:R-:W-:Y:S05]  /*4b90*/  PLOP3.LUT P0, PT, PT, PT, UP0, 0x80, 0x8 ;  /* 0x000000000008781c */ /* 0x000fea0003f0f008 */
[----:B------:R-:W1:Y:S01]  /*4ba0*/  @UP0 LDCU.64 UR10, c[0x0][0xc88] ;  /* 0x00019100ff0a07ac */ /* 0x000e620008000a00 */
[----:B------:R-:W-:Y:S07]  /*4bb0*/  @UP0 UIMAD UR8, UR36, UR4, URZ ;  /* 0x00000004240802a4 */ /* 0x000fee000f8e02ff */
[----:B------:R-:W-:Y:S01]  /*4bc0*/  @!P0 PRMT R86, R0, 0x7610, R86 ;  /* 0x0000761000568816 */ /* 0x000fe20000000056 */
[----:B-1----:R-:W-:Y:S03]  /*4bd0*/  @UP0 UIMAD.WIDE UR10, UR8, 0x4, UR10 ;  /* 0x00000004080a08a5 */ /* 0x002fe6000f8e020a */
[----:B------:R-:W1:Y:S03]  /*4be0*/  @!UP0 LDCU UR8, c[0x0][0xc80] ;  /* 0x00019000ff0887ac */ /* 0x000e660008000800 */
[----:B------:R-:W-:Y:S01]  /*4bf0*/  IMAD.U32 R8, RZ, RZ, UR10 ;  /* 0x0000000aff087e24 */ /* 0x000fe2000f8e00ff */
[----:B------:R-:W-:Y:S05]  /*4c00*/  MOV R9, UR11 ;  /* 0x0000000b00097c02 */ /* 0x000fea0008000f00 */
[----:B-----5:R2:W5:Y:S02]  /*4c10*/  @P0 LDG.E R53, desc[UR46][R8.64] ;  /* 0x0000002e08350981 */ /* 0x020564000c1e1900 */
[----:B-12---:R-:W-:Y:S07]  /*4c20*/  @!P0 IMAD.U32 R53, RZ, RZ, UR8 ;  /* 0x00000008ff358e24 */ /* 0x006fee000f8e00ff */
.L_x_89:
[----:B-----5:R-:W-:Y:S01]  /*4c30*/  @!P4 FSETP.EQ.AND P0, PT, R53, RZ, PT ;  /* 0x000000ff3500c20b */ /* 0x020fe20003f02000 */
[----:B------:R-:W-:Y:S01]  /*4c40*/  @!UPT UIADD3 URZ, UPT, UPT, URZ, URZ, URZ ;  /* 0x000000fffffff290 */ /* 0x000fe2000fffe0ff */
[----:B------:R-:W-:Y:S11]  /*4c50*/  @!P4 BRA `(.L_x_90) ;  /* 0x000000000014c947 */ /* 0x000ff60003800000 */
[----:B------:R-:W-:Y:S02]  /*4c60*/  LOP3.LUT P2, RZ, R86, 0xff, RZ, 0xc0, !PT ;  /* 0x000000ff56ff7812 */ /* 0x000fe4000784c0ff */
[----:B------:R-:W-:Y:S04]  /*4c70*/  PLOP3.LUT P0, PT, PT, PT, UP0, 0x80, 0x8 ;  /* 0x000000000008781c */ /* 0x000fe80003f0f008 */
[----:B------:R-:W-:Y:S07]  /*4c80*/  PLOP3.LUT P0, PT, P0, PT, PT, 0x8, 0x80 ;  /* 0x000000000080781c */ /* 0x000fee000070e170 */
[----:B------:R-:W-:Y:S11]  /*4c90*/  @P2 FSETP.EQ.AND P0, PT, R53, RZ, PT ;  /* 0x000000ff3500220b */ /* 0x000ff60003f02000 */
[----:B------:R-:W-:Y:S02]  /*4ca0*/  @!UPT UIADD3 URZ, UPT, UPT, URZ, URZ, URZ ;  /* 0x000000fffffff290 */ /* 0x000fe4000fffe0ff */
.L_x_90:
[----:B------:R-:W2:Y:S01]  /*4cb0*/  SYNCS.PHASECHK.TRANS64.TRYWAIT P2, [UR6+0xd0], R24 ;  /* 0x0000d018ff0075a7 */ /* 0x000ea20008041106 */
[----:B------:R-:W-:Y:S04]  /*4cc0*/  ELECT P4, URZ, PT ;  /* 0x0000000000ff782f */ /* 0x000fe80003880000 */
[----:B------:R-:W-:Y:S11]  /*4cd0*/  PLOP3.LUT P4, PT, P0, P4, PT, 0xf2, 0x2f ;  /* 0x00000000002f781c */ /* 0x000ff60000789e72 */
[----:B------:R-:W-:Y:S02]  /*4ce0*/  @!UPT UIADD3 URZ, UPT, UPT, URZ, URZ, URZ ;  /* 0x000000fffffff290 */ /* 0x000fe4000fffe0ff */
[----:B---3--:R-:W-:Y:S05]  /*4cf0*/  @!P4 IADD3 R8, P0, PT, R28, 0x980, RZ ;  /* 0x000009801c08c810 */ /* 0x008fea0007f1e0ff */
[----:B-1----:R-:W-:Y:S01]  /*4d00*/  @!P4 IMAD.X R2, RZ, RZ, R29, P0 ;  /* 0x000000ffff02c224 */ /* 0x002fe200000e061d */
[----:B--2---:R-:W-:Y:S07]  /*4d10*/  @!P2 BRA `(.L_x_91) ;  /* 0x000000a00070a947 */ /* 0x004fee0003800000 */
.L_x_240:
[----:B------:R-:W-:Y:S01]  /*4d20*/  @!P4 R2UR UR9, R8 ;  /* 0x000000000809c2ca */ /* 0x000fe200000e0000 */
[----:B------:R-:W-:Y:S01]  /*4d30*/  VOTEU.ALL UP2, P4 ;  /* 0x0000000000ff7886 */ /* 0x000fe20002040000 */
[----:B------:R-:W-:Y:S01]  /*4d40*/  @!P4 R2UR UR8, R2 ;  /* 0x000000000208c2ca */ /* 0x000fe200000e0000 */
[----:B------:R-:W-:Y:S01]  /*4d50*/  VOTEU.ALL UP3, P4 ;  /* 0x0000000000ff7886 */ /* 0x000fe20002060000 */
[----:B------:R-:W-:Y:S01]  /*4d60*/  UMOV UR14, 0x0 ;  /* 0x00000000000e7882 */ /* 0x000fe20000000000 */
[----:B------:R-:W-:Y:S01]  /*4d70*/  UMOV UR15, 0x10000000 ;  /* 0x10000000000f7882 */ /* 0x000fe20000000000 */
[----:B------:R-:W-:Y:S01]  /*4d80*/  @!UP2 UIADD3 UR56, UPT, UPT, UR6, 0x200, URZ ;  /* 0x000002000638a890 */ /* 0x000fe2000fffe0ff */
[----:B-1----:R-:W-:Y:S01]  /*4d90*/  @!P4 IMAD.MOV.U32 R0, RZ, RZ, 0x1000 ;  /* 0x00001000ff00c424 */ /* 0x002fe200078e00ff */
[----:B------:R-:W-:Y:S01]  /*4da0*/  UMOV UR60, UR36 ;  /* 0x00000024003c7c82 */ /* 0x000fe20008000000 */
[----:B------:R-:W-:Y:S01]  /*4db0*/  @!UP2 UIADD3 UR10, UPT, UPT, UR58, 0x40, URZ ;  /* 0x000000403a0aa890 */ /* 0x000fe2000fffe0ff */
[----:B------:R-:W-:Y:S01]  /*4dc0*/  UMOV UR11, UR59 ;  /* 0x0000003b000b7c82 */ /* 0x000fe20008000000 */
[----:B------:R-:W-:Y:S02]  /*4dd0*/  UMOV UR12, UR36 ;  /* 0x00000024000c7c82 */ /* 0x000fe40008000000 */
[----:B------:R-:W-:Y:S01]  /*4de0*/  IMAD.U32 R8, RZ, RZ, UR9 ;  /* 0x00000009ff087e24 */ /* 0x000fe2000f8e00ff */
[----:B------:R-:W-:Y:S01]  /*4df0*/  UMOV UR9, UR57 ;  /* 0x0000003900097c82 */ /* 0x000fe20008000000 */
[----:B------:R-:W-:Y:S01]  /*4e00*/  IMAD.U32 R9, RZ, RZ, UR8 ;  /* 0x00000008ff097e24 */ /* 0x000fe2000f8e00ff */
[----:B------:R-:W-:Y:S02]  /*4e10*/  @!UP2 UIADD3 UR8, UPT, UPT, UR6, 0xa00, URZ ;  /* 0x00000a000608a890 */ /* 0x000fe4000fffe0ff */
[----:B------:R-:W-:Y:S01]  /*4e20*/  @!P4 R2UR UR16, R8 ;  /* 0x000000000810c2ca */ /* 0x000fe200000e0000 */
[----:B------:R-:W-:Y:S01]  /*4e30*/  VOTEU.ALL UP2, P4 ;  /* 0x0000000000ff7886 */ /* 0x000fe20002040000 */
[----:B------:R-:W-:Y:S01]  /*4e40*/  @!P4 R2UR UR17, R9 ;  /* 0x000000000911c2ca */ /* 0x000fe200000e0000 */
[----:B------:R-:W-:Y:S01]  /*4e50*/  UPRMT UR21, UR37, 0x654, UR57 ;  /* 0x0000065425157896 */ /* 0x000fe20008000039 */
[----:B------:R-:W-:Y:S05]  /*4e60*/  @!P4 IADD3 R8, P0, PT, R28, 0x980, RZ ;  /* 0x000009801c08c810 */ /* 0x000fea0007f1e0ff */
[----:B------:R-:W-:Y:S06]  /*4e70*/  @!P4 IMAD.X R2, RZ, RZ, R29, P0 ;  /* 0x000000ffff02c224 */ /* 0x000fec00000e061d */
[----:B------:R1:W-:Y:S01]  /*4e80*/  @!UP3 UTMALDG.3D [UR56], [UR16], desc[UR14] ;  /* 0x00000e381000b5b4 */ /* 0x0003e20008011000 */
[----:B------:R1:W-:Y:S01]  /*4e90*/  @!UP2 UTMALDG.3D [UR8], [UR16], desc[UR14] ;  /* 0x00000e081000a5b4 */ /* 0x0003e20008011000 */
[----:B------:R1:W-:Y:S01]  /*4ea0*/  @!P4 SYNCS.ARRIVE.TRANS64.RED.A0TR RZ, [UR6+0xb0], R0 ;  /* 0x0000b000ffffc9a7 */ /* 0x0003e20008300406 */
[----:B------:R-:W-:Y:S01]  /*4eb0*/  SYNCS.ARRIVE.TRANS64.RED.A1T0 RZ, [UR21], RZ ;  /* 0x000000ffffff79a7 */ /* 0x000fe20008100415 */
[----:B------:R-:W2:Y:S02]  /*4ec0*/  SYNCS.PHASECHK.TRANS64.TRYWAIT P2, [UR6+0xd8], R24 ;  /* 0x0000d818ff0075a7 */ /* 0x000ea40008041106 */
[----:B-12---:R-:W-:Y:S05]  /*4ed0*/  @!P2 BRA `(.L_x_92) ;  /* 0x000000a00018a947 */ /* 0x006fea0003800000 */
.L_x_242:
        /* <DEDUP_REMOVED lines=8> */
[----:B------:R-:W-:Y:S01]  /*4f60*/  @!UP2 UIADD3 UR48, UPT, UPT, UR6, 0x1200, URZ ;  /* 0x000012000630a890 */ /* 0x000fe2000fffe0ff */
[----:B------:R-:W-:Y:S01]  /*4f70*/  UMOV UR50, UR58 ;  /* 0x0000003a00327c82 */ /* 0x000fe20008000000 */
[----:B------:R-:W-:Y:S01]  /*4f80*/  UMOV UR52, UR36 ;  /* 0x0000002400347c82 */ /* 0x000fe20008000000 */
[----:B------:R-:W-:Y:S02]  /*4f90*/  @!UP2 UIADD3 UR10, UPT, UPT, UR58, 0x40, URZ ;  /* 0x000000403a0aa890 */ /* 0x000fe4000fffe0ff */
[----:B------:R-:W-:Y:S01]  /*4fa0*/  IMAD.U32 R8, RZ, RZ, UR9 ;  /* 0x00000009ff087e24 */ /* 0x000fe2000f8e00ff */
[----:B------:R-:W-:Y:S01]  /*4fb0*/  UMOV UR9, UR49 ;  /* 0x0000003100097c82 */ /* 0x000fe20008000000 */
[----:B------:R-:W-:Y:S01]  /*4fc0*/  IMAD.U32 R9, RZ, RZ, UR8 ;  /* 0x00000008ff097e24 */ /* 0x000fe2000f8e00ff */
[----:B------:R-:W-:Y:S02]  /*4fd0*/  @!UP2 UIADD3 UR8, UPT, UPT, UR6, 0x1a00, URZ ;  /* 0x00001a000608a890 */ /* 0x000fe4000fffe0ff */
[----:B------:R-:W-:Y:S01]  /*4fe0*/  @!P4 R2UR UR18, R8 ;  /* 0x000000000812c2ca */ /* 0x000fe200000e0000 */
[----:B------:R-:W-:Y:S01]  /*4ff0*/  VOTEU.ALL UP2, P4 ;  /* 0x0000000000ff7886 */ /* 0x000fe20002040000 */
[----:B------:R-:W-:Y:S01]  /*5000*/  @!P4 R2UR UR19, R9 ;  /* 0x000000000913c2ca */ /* 0x000fe200000e0000 */
[----:B------:R-:W-:Y:S01]  /*5010*/  UMOV UR12, UR36 ;  /* 0x00000024000c7c82 */ /* 0x000fe20008000000 */
[----:B------:R-:W-:Y:S01]  /*5020*/  UMOV UR11, UR51 ;  /* 0x00000033000b7c82 */ /* 0x000fe20008000000 */
[----:B------:R-:W-:Y:S01]  /*5030*/  UPRMT UR15, UR37, 0x654, UR49 ;  /* 0x00000654250f7896 */ /* 0x000fe20008000031 */
[----:B------:R-:W-:Y:S05]  /*5040*/  @!P4 IADD3 R8, P0, PT, R28, 0x980, RZ ;  /* 0x000009801c08c810 */ /* 0x000fea0007f1e0ff */
[----:B------:R-:W-:Y:S04]  /*5050*/  @!P4 IMAD.X R2, RZ, RZ, R29, P0 ;  /* 0x000000ffff02c224 */ /* 0x000fe800000e061d */
[----:B------:R1:W-:Y:S01]  /*5060*/  @!UP3 UTMALDG.3D [UR48], [UR18], desc[UR16] ;  /* 0x000010301200b5b4 */ /* 0x0003e20008011000 */
[----:B------:R1:W-:Y:S01]  /*5070*/  @!UP2 UTMALDG.3D [UR8], [UR18], desc[UR16] ;  /* 0x000010081200a5b4 */ /* 0x0003e20008011000 */
[----:B------:R1:W-:Y:S01]  /*5080*/  @!P4 SYNCS.ARRIVE.TRANS64.RED.A0TR RZ, [UR6+0xb8], R0 ;  /* 0x0000b800ffffc9a7 */ /* 0x0003e20008300406 */
[----:B------:R-:W-:Y:S01]  /*5090*/  SYNCS.ARRIVE.TRANS64.RED.A1T0 RZ, [UR15], RZ ;  /* 0x000000ffffff79a7 */ /* 0x000fe2000810040f */
[----:B------:R-:W2:Y:S02]  /*50a0*/  SYNCS.PHASECHK.TRANS64.TRYWAIT P2, [UR6+0xe0], R24 ;  /* 0x0000e018ff0075a7 */ /* 0x000ea40008041106 */
[----:B-12---:R-:W-:Y:S05]  /*50b0*/  @!P2 BRA `(.L_x_93) ;  /* 0x0000009c00b8a947 */ /* 0x006fea0003800000 */
.L_x_244:
[----:B------:R-:W-:Y:S01]  /*50c0*/  @!P4 R2UR UR9, R8 ;  /* 0x000000000809c2ca */ /* 0x000fe200000e0000 */
[----:B------:R-:W-:Y:S01]  /*50d0*/  VOTEU.ALL UP2, P4 ;  /* 0x0000000000ff7886 */ /* 0x000fe20002040000 */
[----:B------:R-:W-:Y:S01]  /*50e0*/  @!P4 R2UR UR8, R2 ;  /* 0x000000000208c2ca */ /* 0x000fe200000e0000 */
[----:B------:R-:W-:Y:S01]  /*50f0*/  UIADD3 UR42, UPT, UPT, UR58, 0x10, URZ ;  /* 0x000000103a2a7890 */ /* 0x000fe2000fffe0ff */
[----:B-1----:R-:W-:Y:S01]  /*5100*/  @!P4 IMAD.MOV.U32 R0, RZ, RZ, 0x1000 ;  /* 0x00001000ff00c424 */ /* 0x002fe200078e00ff */
[----:B------:R-:W-:Y:S01]  /*5110*/  VOTEU.ALL UP3, P4 ;  /* 0x0000000000ff7886 */ /* 0x000fe20002060000 */
[----:B------:R-:W-:Y:S01]  /*5120*/  @!UP2 UIADD3 UR40, UPT, UPT, UR6, 0x2200, URZ ;  /* 0x000022000628a890 */ /* 0x000fe2000fffe0ff */
[----:B------:R-:W-:Y:S01]  /*5130*/  UMOV UR16, 0x0 ;  /* 0x0000000000107882 */ /* 0x000fe20000000000 */
[----:B------:R-:W-:Y:S01]  /*5140*/  UMOV UR17, 0x10000000 ;  /* 0x1000000000117882 */ /* 0x000fe20000000000 */
        /* <DEDUP_REMOVED lines=21> */
.L_x_246:
        /* <DEDUP_REMOVED lines=9> */
[----:B------:R-:W-:Y:S01]  /*5330*/  SHF.L.U32 R30, RZ, 0x1f, RZ ;  /* 0x0000001fff1e7819 */ /* 0x000fe200000006ff */
[----:B------:R-:W-:Y:S01]  /*5340*/  UMOV UR26, UR42 ;  /* 0x0000002a001a7c82 */ /* 0x000fe20008000000 */
[----:B------:R-:W-:Y:S01]  /*5350*/  UMOV UR28, UR36 ;  /* 0x00000024001c7c82 */ /* 0x000fe20008000000 */
[----:B------:R-:W-:Y:S01]  /*5360*/  @!UP2 UIADD3 UR10, UPT, UPT, UR58, 0x50, URZ ;  /* 0x000000503a0aa890 */ /* 0x000fe2000fffe0ff */
        /* <DEDUP_REMOVED lines=18> */
.L_x_248:
        /* <DEDUP_REMOVED lines=11> */
[----:B------:R-:W-:Y:S02]  /*5540*/  UMOV UR20, UR36 ;  /* 0x0000002400147c82 */ /* 0x000fe40008000000 */
[----:B------:R-:W-:Y:S01]  /*5550*/  IMAD.U32 R8, RZ, RZ, UR9 ;  /* 0x00000009ff087e24 */ /* 0x000fe2000f8e00ff */
[----:B------:R-:W-:Y:S01]  /*5560*/  @!UP2 UIADD3 UR10, UPT, UPT, UR58, 0x60, URZ ;  /* 0x000000603a0aa890 */ /* 0x000fe2000fffe0ff */
[----:B------:R-:W-:Y:S01]  /*5570*/  IMAD.U32 R9, RZ, RZ, UR8 ;  /* 0x00000008ff097e24 */ /* 0x000fe2000f8e00ff */
[----:B------:R-:W-:Y:S02]  /*5580*/  @!UP2 UIADD3 UR8, UPT, UPT, UR6, 0xa00, URZ ;  /* 0x00000a000608a890 */ /* 0x000fe4000fffe0ff */
[----:B------:R-:W-:Y:S01]  /*5590*/  @!P4 R2UR UR26, R8 ;  /* 0x00000000081ac2ca */ /* 0x000fe200000e0000 */
[----:B------:R-:W-:Y:S01]  /*55a0*/  VOTEU.ALL UP2, P4 ;  /* 0x0000000000ff7886 */ /* 0x000fe20002040000 */
[----:B------:R-:W-:Y:S01]  /*55b0*/  @!P4 R2UR UR27, R9 ;  /* 0x00000000091bc2ca */ /* 0x000fe200000e0000 */
[----:B------:R-:W-:Y:S01]  /*55c0*/  UMOV UR9, UR57 ;  /* 0x0000003900097c82 */ /* 0x000fe20008000000 */
[----:B------:R-:W-:Y:S01]  /*55d0*/  UMOV UR11, UR59 ;  /* 0x0000003b000b7c82 */ /* 0x000fe20008000000 */
[----:B------:R-:W-:Y:S01]  /*55e0*/  UMOV UR12, UR36 ;  /* 0x00000024000c7c82 */ /* 0x000fe20008000000 */
        /* <DEDUP_REMOVED lines=8> */
.L_x_250:
        /* <DEDUP_REMOVED lines=21> */
[----:B------:R-:W-:Y:S05]  /*57c0*/  @!P4 IADD3 R8, P0, PT, R28, 0x980, RZ ;  /* 0x000009801c08c810 */ /* 0x000fea0007f1e0ff */
[----:B------:R-:W-:Y:S05]  /*57d0*/  @!P4 IMAD.X R2, RZ, RZ, R29, P0 ;  /* 0x000000ffff02c224 */ /* 0x000fea00000e061d */
[----:B------:R1:W-:Y:S01]  /*57e0*/  @!UP3 UTMALDG.3D [UR16], [UR26], desc[UR22] ;  /* 0x000016101a00b5b4 */ /* 0x0003e20008011000 */
[----:B------:R1:W-:Y:S01]  /*57f0*/  @!UP2 UTMALDG.3D [UR8], [UR26], desc[UR22] ;  /* 0x000016081a00a5b4 */ /* 0x0003e20008011000 */
[----:B------:R1:W-:Y:S01]  /*5800*/  @!P4 SYNCS.ARRIVE.TRANS64.RED.A0TR RZ, [UR6+0xb8], R0 ;  /* 0x0000b800ffffc9a7 */ /* 0x0003e20008300406 */
[----:B------:R-:W-:Y:S01]  /*5810*/  SYNCS.ARRIVE.TRANS64.RED.A1T0 RZ, [UR15], RZ ;  /* 0x000000ffffff79a7 */ /* 0x000fe2000810040f */
[----:B------:R-:W2:Y:S02]  /*5820*/  SYNCS.PHASECHK.TRANS64.TRYWAIT P2, [UR6+0xe0], R30 ;  /* 0x0000e01eff0075a7 */ /* 0x000ea40008041106 */
[----:B-12---:R-:W-:Y:S05]  /*5830*/  @!P2 BRA `(.L_x_97) ;  /* 0x000000980038a947 */ /* 0x006fea0003800000 */
.L_x_252:
[----:B------:R-:W2:Y:S01]  /*5840*/  LDC.64 R12, c[0x0][0xf18] ;  /* 0x0003c600ff0c7b82 */ /* 0x000ea20000000a00 */
[----:B------:R-:W-:Y:S01]  /*5850*/  @!P4 R2UR UR8, R2 ;  /* 0x000000000208c2ca */ /* 0x000fe200000e0000 */
[----:B------:R-:W-:Y:S01]  /*5860*/  VOTEU.ALL UP2, P4 ;  /* 0x0000000000ff7886 */ /* 0x000fe20002040000 */
[----:B------:R-:W-:Y:S01]  /*5870*/  @!P4 R2UR UR9, R8 ;  /* 0x000000000809c2ca */ /* 0x000fe200000e0000 */
[----:B------:R-:W-:Y:S01]  /*5880*/  UIADD3 UR34, UPT, UPT, UR58, 0x30, URZ ;  /* 0x000000303a227890 */ /* 0x000fe2000fffe0ff */
[----:B-1----:R-:W-:Y:S03]  /*5890*/  @!P4 IMAD.MOV.U32 R0, RZ, RZ, 0x1000 ;  /* 0x00001000ff00c424 */ /* 0x002fe600078e00ff */
[----:B------:R-:W1:Y:S01]  /*58a0*/  @!P1 LDC R2, c[0x0][0xf0c] ;  /* 0x0003c300ff029b82 */ /* 0x000e620000000800 */
[----:B------:R-:W-:Y:S01]  /*58b0*/  @!UP2 UIADD3 UR32, UPT, UPT, UR6, 0x2200, URZ ;  /* 0x000022000620a890 */ /* 0x000fe2000fffe0ff */
[----:B------:R-:W-:Y:S01]  /*58c0*/  @P3 SHF.R.U32.HI R25, RZ, 0x10, R17 ;  /* 0x00000010ff193819 */ /* 0x000fe20000011611 */
[----:B------:R-:W-:Y:S01]  /*58d0*/  VOTEU.ALL UP3, P4 ;  /* 0x0000000000ff7886 */ /* 0x000fe20002060000 */
[----:B------:R-:W-:Y:S01]  /*58e0*/  UMOV UR16, 0x0 ;  /* 0x0000000000107882 */ /* 0x000fe20000000000 */
[----:B------:R-:W-:Y:S01]  /*58f0*/  UMOV UR17, 0x10000000 ;  /* 0x1000000000117882 */ /* 0x000fe20000000000 */
[----:B------:R-:W-:Y:S01]  /*5900*/  UMOV UR33, UR41 ;  /* 0x0000002900217c82 */ /* 0x000fe20008000000 */
[----:B------:R-:W-:Y:S01]  /*5910*/  UMOV UR35, UR59 ;  /* 0x0000003b00237c82 */ /* 0x000fe20008000000 */
[----:B------:R-:W-:Y:S01]  /*5920*/  IMAD.U32 R9, RZ, RZ, UR8 ;  /* 0x00000008ff097e24 */ /* 0x000fe2000f8e00ff */
[----:B------:R-:W-:Y:S01]  /*5930*/  @!UP2 UIADD3 UR10, UPT, UPT, UR58, 0x70, URZ ;  /* 0x000000703a0aa890 */ /* 0x000fe2000fffe0ff */
[----:B------:R-:W-:Y:S01]  /*5940*/  IMAD.U32 R8, RZ, RZ, UR9 ;  /* 0x00000009ff087e24 */ /* 0x000fe2000f8e00ff */
[----:B------:R-:W-:Y:S01]  /*5950*/  @!UP2 UIADD3 UR8, UPT, UPT, UR6, 0x2a00, URZ ;  /* 0x00002a000608a890 */ /* 0x000fe2000fffe0ff */
[----:B------:R-:W-:Y:S01]  /*5960*/  VIADD R27, R27, 0x1 ;  /* 0x000000011b1b7836 */ /* 0x000fe20000000000 */
[----:B------:R-:W-:Y:S01]  /*5970*/  @!P4 R2UR UR19, R9 ;  /* 0x000000000913c2ca */ /* 0x000fe200000e0000 */
[----:B------:R-:W-:Y:S01]  /*5980*/  VOTEU.ALL UP2, P4 ;  /* 0x0000000000ff7886 */ /* 0x000fe20002040000 */
[----:B------:R-:W-:Y:S01]  /*5990*/  @!P4 R2UR UR18, R8 ;  /* 0x000000000812c2ca */ /* 0x000fe200000e0000 */
[----:B------:R-:W-:Y:S01]  /*59a0*/  UMOV UR9, UR41 ;  /* 0x0000002900097c82 */ /* 0x000fe20008000000 */
[----:B------:R-:W3:Y:S01]  /*59b0*/  LDC.64 R8, c[0x0][0xf10] ;  /* 0x0003c400ff087b82 */ /* 0x000ee20000000a00 */
[----:B------:R-:W-:Y:S01]  /*59c0*/  UMOV UR11, UR59 ;  /* 0x0000003b000b7c82 */ /* 0x000fe20008000000 */
[----:B------:R-:W-:Y:S09]  /*59d0*/  UMOV UR12, UR36 ;  /* 0x00000024000c7c82 */ /* 0x000ff20008000000 */
[----:B------:R1:W-:Y:S01]  /*59e0*/  @!UP3 UTMALDG.3D [UR32], [UR18], desc[UR16] ;  /* 0x000010201200b5b4 */ /* 0x0003e20008011000 */
[----:B------:R1:W-:Y:S01]  /*59f0*/  @!UP2 UTMALDG.3D [UR8], [UR18], desc[UR16] ;  /* 0x000010081200a5b4 */ /* 0x0003e20008011000 */
[----:B------:R5:W-:Y:S01]  /*5a00*/  @!P4 SYNCS.ARRIVE.TRANS64.RED.A0TR RZ, [UR6+0xc0], R0 ;  /* 0x0000c000ffffc9a7 */ /* 0x000be20008300406 */
[C---:B---3--:R-:W-:Y:S01]  /*5a10*/  @!P1 IMAD.HI.U32 R8, R11.reuse, R8, RZ ;  /* 0x000000080b089227 */ /* 0x048fe200078e00ff */
[----:B--2---:R-:W-:Y:S02]  /*5a20*/  @!P1 ISETP.NE.AND P0, PT, R12, 0x1, PT ;  /* 0x000000010c00980c */ /* 0x004fe40003f05270 */
[----:B-1----:R-:W-:Y:S01]  /*5a30*/  @!P1 ISETP.NE.AND P2, PT, R2, 0x1, PT ;  /* 0x000000010200980c */ /* 0x002fe20003f45270 */
[C---:B------:R-:W-:Y:S01]  /*5a40*/  @!P1 IMAD.HI.U32 R13, R10.reuse, R13, RZ ;  /* 0x0000000d0a0d9227 */ /* 0x040fe200078e00ff */
[----:B------:R-:W-:Y:S04]  /*5a50*/  @!P1 SHF.R.U32.HI R8, RZ, R9, R8 ;  /* 0x00000009ff089219 */ /* 0x000fe80000011608 */
[----:B------:R-:W-:Y:S01]  /*5a60*/  @!P1 SEL R8, R11, R8, !P2 ;  /* 0x000000080b089207 */ /* 0x000fe20005000000 */
[----:B------:R-:W-:Y:S01]  /*5a70*/  SYNCS.ARRIVE.TRANS64.RED.A1T0 RZ, [UR14], RZ ;  /* 0x000000ffffff79a7 */ /* 0x000fe2000810040e */
[----:B------:R-:W1:Y:S01]  /*5a80*/  SYNCS.PHASECHK.TRANS64.TRYWAIT P5, [UR6+0xe8], R30 ;  /* 0x0000e81eff0075a7 */ /* 0x000e6200080a1106 */
[----:B-----5:R-:W2:Y:S02]  /*5a90*/  @!P1 LDC R0, c[0x0][0xf20] ;  /* 0x0003c800ff009b82 */ /* 0x020ea40000000800 */
[----:B--2---:R-:W-:Y:S04]  /*5aa0*/  @!P1 SHF.R.U32.HI R0, RZ, R0, R13 ;  /* 0x00000000ff009219 */ /* 0x004fe8000001160d */
[----:B------:R-:W-:Y:S05]  /*5ab0*/  @!P1 SEL R9, R10, R0, !P0 ;  /* 0x000000000a099207 */ /* 0x000fea0004000000 */
[----:B------:R-:W-:Y:S02]  /*5ac0*/  @!P1 IMAD.IADD R0, R9, 0x1, -R8 ;  /* 0x0000000109009824 */ /* 0x000fe400078e0a08 */
[----:B------:R-:W-:Y:S02]  /*5ad0*/  @!P1 IMAD.IADD R8, R8, 0x1, -R9 ;  /* 0x0000000108089824 */ /* 0x000fe400078e0a09 */
[----:B------:R-:W-:Y:S02]  /*5ae0*/  @!P1 IMAD R11, R0, R2, R11 ;  /* 0x00000002000b9224 */ /* 0x000fe400078e020b */
[----:B------:R-:W-:Y:S01]  /*5af0*/  @!P1 IMAD R10, R8, R12, R10 ;  /* 0x0000000c080a9224 */ /* 0x000fe200078e020a */
[----:B-1----:R-:W-:Y:S06]  /*5b00*/  @!P5 BRA `(.L_x_98) ;  /* 0x00000094009cd947 */ /* 0x002fec0003800000 */
.L_x_254:
[----:B------:R-:W-:Y:S01]  /*5b10*/  @!P4 IADD3 R2, P0, PT, R28, 0x980, RZ ;  /* 0x000009801c02c810 */ /* 0x000fe20007f1e0ff */
[----:B------:R-:W-:Y:S01]  /*5b20*/  VOTEU.ALL UP2, P4 ;  /* 0x0000000000ff7886 */ /* 0x000fe20002040000 */
[----:B------:R-:W-:Y:S01]  /*5b30*/  VOTEU.ALL UP3, P4 ;  /* 0x0000000000ff7886 */ /* 0x000fe20002060000 */
[----:B------:R-:W-:Y:S01]  /*5b40*/  UMOV UR33, UR25 ;  /* 0x0000001900217c82 */ /* 0x000fe20008000000 */
[----:B------:R-:W-:Y:S01]  /*5b50*/  @!P4 R2UR UR9, R2 ;  /* 0x000000000209c2ca */ /* 0x000fe200000e0000 */
[----:B-1----:R-:W-:Y:S01]  /*5b60*/  @!P4 IMAD.X R0, RZ, RZ, R29, P0 ;  /* 0x000000ffff00c224 */ /* 0x002fe200000e061d */
[----:B------:R-:W-:Y:S01]  /*5b70*/  @!UP2 UIADD3 UR35, UPT, UPT, UR59, 0x40, URZ ;  /* 0x000000403b23a890 */ /* 0x000fe2000fffe0ff */
[----:B------:R-:W-:Y:S01]  /*5b80*/  VIADD R2, R10, UR38 ;  /* 0x000000260a027c36 */ /* 0x000fe20008000000 */
[----:B------:R-:W-:Y:S01]  /*5b90*/  @!UP2 UIADD3 UR32, UPT, UPT, UR6, 0x3200, URZ ;  /* 0x000032000620a890 */ /* 0x000fe2000fffe0ff */
[----:B------:R-:W-:Y:S01]  /*5ba0*/  ISETP.NE.AND P0, PT, R27, 0x2, PT ;  /* 0x000000021b00780c */ /* 0x000fe20003f05270 */
[----:B------:R-:W-:Y:S01]  /*5bb0*/  @!UP2 UIADD3 UR26, UPT, UPT, UR58, 0x70, URZ ;  /* 0x000000703a1aa890 */ /* 0x000fe2000fffe0ff */
[----:B------:R-:W-:Y:S01]  /*5bc0*/  @!P4 R2UR UR8, R0 ;  /* 0x000000000008c2ca */ /* 0x000fe200000e0000 */
[----:B------:R-:W-:Y:S01]  /*5bd0*/  @!UP2 UIADD3 UR24, UPT, UPT, UR6, 0x3a00, URZ ;  /* 0x00003a000618a890 */ /* 0x000fe2000fffe0ff */
[----:B------:R-:W-:Y:S01]  /*5be0*/  VIADD R0, R11, UR39 ;  /* 0x000000270b007c36 */ /* 0x000fe20008000000 */
[----:B------:R-:W-:Y:S01]  /*5bf0*/  VOTEU.ALL UP2, P4 ;  /* 0x0000000000ff7886 */ /* 0x000fe20002040000 */
[----:B------:R-:W-:Y:S01]  /*5c00*/  UMOV UR28, UR36 ;  /* 0x00000024001c7c82 */ /* 0x000fe20008000000 */
[----:B------:R-:W-:Y:S01]  /*5c10*/  UMOV UR27, UR35 ;  /* 0x00000023001b7c82 */ /* 0x000fe20008000000 */
[----:B------:R-:W-:Y:S01]  /*5c20*/  IMAD.U32 R8, RZ, RZ, UR9 ;  /* 0x00000009ff087e24 */ /* 0x000fe2000f8e00ff */
[----:B------:R-:W-:Y:S01]  /*5c30*/  UMOV UR9, 0x10000000 ;  /* 0x1000000000097882 */ /* 0x000fe20000000000 */
[----:B------:R-:W-:Y:S02]  /*5c40*/  R2UR UR12, R2 ;  /* 0x00000000020c72ca */ /* 0x000fe400000e0000 */
[----:B------:R-:W-:Y:S02]  /*5c50*/  R2UR UR20, R0 ;  /* 0x00000000001472ca */ /* 0x000fe400000e0000 */
[----:B------:R-:W-:Y:S01]  /*5c60*/  @!P4 R2UR UR10, R8 ;  /* 0x00000000080ac2ca */ /* 0x000fe200000e0000 */
[----:B------:R-:W-:Y:S01]  /*5c70*/  IMAD.U32 R9, RZ, RZ, UR8 ;  /* 0x00000008ff097e24 */ /* 0x000fe2000f8e00ff */
[----:B------:R-:W-:Y:S01]  /*5c80*/  UMOV UR8, 0x0 ;  /* 0x0000000000087882 */ /* 0x000fe20000000000 */
[----:B------:R-:W-:Y:S02]  /*5c90*/  SEL R0, RZ, 0x1, P0 ;  /* 0x00000001ff007807 */ /* 0x000fe40000000000 */
[----:B------:R-:W-:Y:S02]  /*5ca0*/  SEL R27, R27, RZ, P0 ;  /* 0x000000ff1b1b7207 */ /* 0x000fe40000000000 */
[----:B------:R-:W-:Y:S02]  /*5cb0*/  @!P4 R2UR UR11, R9 ;  /* 0x00000000090bc2ca */ /* 0x000fe400000e0000 */
[----:B------:R-:W-:Y:S11]  /*5cc0*/  LOP3.LUT R26, R26, R0, RZ, 0x3c, !PT ;  /* 0x000000001a1a7212 */ /* 0x000ff600078e3cff */
[----:B------:R1:W-:Y:S01]  /*5cd0*/  @!UP3 UTMALDG.3D [UR32], [UR10], desc[UR8] ;  /* 0x000008200a00b5b4 */ /* 0x0003e20008011000 */
[----:B------:R2:W-:Y:S01]  /*5ce0*/  @!UP2 UTMALDG.3D [UR24], [UR10], desc[UR8] ;  /* 0x000008180a00a5b4 */ /* 0x0005e20008011000 */
[----:B------:R2:W-:Y:S01]  /*5cf0*/  @!P4 SYNCS.ARRIVE.TRANS64.RED.A0TR RZ, [UR6+0xc8], R23 ;  /* 0x0000c817ffffc9a7 */ /* 0x0005e20008300406 */
[----:B------:R-:W-:Y:S01]  /*5d00*/  UPLOP3.LUT UP2, UPT, UPT, UPT, UPT, 0x80, 0x8 ;  /* 0x000000000008789c */ /* 0x000fe20003f4f070 */
[----:B------:R-:W-:Y:S01]  /*5d10*/  SYNCS.ARRIVE.TRANS64.RED.A1T0 RZ, [UR13], RZ ;  /* 0x000000ffffff79a7 */ /* 0x000fe2000810040d */
[----:B-1----:R-:W-:Y:S01]  /*5d20*/  @P3 R2UR UR36, R25 ;  /* 0x00000000192432ca */ /* 0x002fe200000e0000 */
[----:B------:R-:W-:Y:S03]  /*5d30*/  @!UPT UIADD3 URZ, UPT, UPT, URZ, URZ, URZ ;  /* 0x000000fffffff290 */ /* 0x000fe6000fffe0ff */
[----:B------:R-:W-:Y:S11]  /*5d40*/  @P3 BRA `(.L_x_99) ;  /* 0xffffffe8005c3947 */ /* 0x000ff6000383ffff */
[----:B------:R-:W1:Y:S02]  /*5d50*/  SYNCS.PHASECHK.TRANS64.TRYWAIT P0, [UR6+0xd0], R24 ;  /* 0x0000d018ff0075a7 */ /* 0x000e640008001106 */
[----:B-1----:R-:W-:Y:S05]  /*5d60*/  @!P0 BRA `(.L_x_100) ;  /* 0x00000094001c8947 */ /* 0x002fea0003800000 */
.L_x_256:
[----:B------:R-:W3:Y:S02]  /*5d70*/  SYNCS.PHASECHK.TRANS64.TRYWAIT P0, [UR6+0xd8], R24 ;  /* 0x0000d818ff0075a7 */ /* 0x000ee40008001106 */
[----:B---3--:R-:W-:Y:S05]  /*5d80*/  @!P0 BRA `(.L_x_101) ;  /* 0x00000094002c8947 */ /* 0x008fea0003800000 */
.L_x_258:
[----:B------:R-:W3:Y:S01]  /*5d90*/  SYNCS.PHASECHK.TRANS64.TRYWAIT P0, [UR6+0xe0], R24 ;  /* 0x0000e018ff0075a7 */ /* 0x000ee20008001106 */
[----:B-1----:R-:W-:Y:S01]  /*5da0*/  HFMA2 R0, -RZ, RZ, 0, 5.9604644775390625e-08 ;  /* 0x00000001ff007431 */ /* 0x002fe200000001ff */
[----:B---3--:R-:W-:Y:S06]  /*5db0*/  @!P0 BRA `(.L_x_102) ;  /* 0x0000009400388947 */ /* 0x008fec0003800000 */
.L_x_260:
[----:B-1----:R-:W-:Y:S02]  /*5dc0*/  MOV R2, UR6 ;  /* 0x0000000600027c02 */ /* 0x002fe40008000f00 */
[----:B------:R-:W-:-:S07]  /*5dd0*/  SHF.L.U32 R0, R0, 0x1f, RZ ;  /* 0x0000001f00007819 */ /* 0x000fce00000006ff */
.L_x_103:
[----:B-1----:R1:W3:Y:S02]  /*5de0*/  SYNCS.PHASECHK.TRANS64.TRYWAIT P0, [R2+URZ+0xe8], R0 ;  /* 0x0000e800020075a7 */ /* 0x0022e400080011ff */
[----:B---3--:R-:W-:Y:S05]  /*5df0*/  @!P0 NANOSLEEP.SYNCS 0x989680 ;  /* 0x009896800000895d */ /* 0x008fea0003900000 */
[----:B------:R-:W3:Y:S02]  /*5e00*/  @!P0 SYNCS.PHASECHK.TRANS64 P0, [R2+URZ+0xe8], R0 ;  /* 0x0000e800020085a7 */ /* 0x000ee400080010ff */
[----:B--23--:R-:W-:Y:S05]  /*5e10*/  @P0 EXIT ;  /* 0x000000000000094d */ /* 0x00cfea0003800000 */
[----:B------:R-:W-:Y:S05]  /*5e20*/  BRA `(.L_x_103) ;  /* 0xfffffffc00ec7947 */ /* 0x000fea000383ffff */
.L_x_84:
[----:B------:R-:W-:-:S06]  /*5e30*/  UISETP.GE.AND UP1, UPT, UR11, 0x4, UPT ;  /* 0x000000040b00788c */ /* 0x000fcc000bf26270 */
[----:B------:R-:W-:-:S13]  /*5e40*/  PLOP3.LUT P0, PT, PT, PT, UP1, 0x80, 0x8 ;  /* 0x000000000008781c */ /* 0x000fda0003f0f018 */
[----:B-1----:R-:W-:Y:S05]  /*5e50*/  @!P0 EXIT ;  /* 0x000000000000894d */ /* 0x002fea0003800000 */
[----:B------:R-:W-:Y:S01]  /*5e60*/  BAR.SYNC.DEFER_BLOCKING 0x6, 0xa0 ;  /* 0x0182800000007b1d */ /* 0x000fe20000010000 */
[----:B------:R-:W-:Y:S01]  /*5e70*/  IMAD.SHL.U32 R97, R3, 0x10, RZ ;  /* 0x0000001003617824 */ /* 0x000fe200078e00ff */
[----:B------:R-:W-:Y:S01]  /*5e80*/  LOP3.LUT R98, R99, 0x3, RZ, 0xc0, !PT ;  /* 0x0000000363627812 */ /* 0x000fe200078ec0ff */
[C---:B------:R-:W-:Y:S01]  /*5e90*/  IMAD.SHL.U32 R96, R3.reuse, 0x2, RZ ;  /* 0x0000000203607824 */ /* 0x040fe200078e00ff */
[----:B------:R-:W-:Y:S01]  /*5ea0*/  CS2R R92, SRZ ;  /* 0x00000000005c7805 */ /* 0x000fe2000001ff00 */
[----:B------:R-:W-:Y:S01]  /*5eb0*/  IMAD.U32 R3, R3, 0x10000, RZ ;  /* 0x0001000003037824 */ /* 0x000fe200078e00ff */
[----:B------:R-:W-:Y:S02]  /*5ec0*/  UMOV UR51, 0x400 ;  /* 0x0000040000337882 */ /* 0x000fe40000000000 */
[----:B------:R-:W1:Y:S01]  /*5ed0*/  LDC R90, c[0x0][0x370] ;  /* 0x0000dc00ff5a7b82 */ /* 0x000e620000000800 */
[----:B------:R-:W-:Y:S01]  /*5ee0*/  ULEA UR51, UR37, UR51, 0x18 ;  /* 0x0000003325337291 */ /* 0x000fe2000f8ec0ff */
[C---:B------:R-:W-:Y:S01]  /*5ef0*/  LOP3.LUT R0, R97.reuse, 0x40, RZ, 0xc0, !PT ;  /* 0x0000004061007812 */ /* 0x040fe200078ec0ff */
[----:B------:R-:W-:Y:S01]  /*5f00*/  IMAD.MOV.U32 R94, RZ, RZ, RZ ;  /* 0x000000ffff5e7224 */ /* 0x000fe200078e00ff */
[----:B------:R-:W-:Y:S01]  /*5f10*/  LOP3.LUT R2, R97, 0x1b0, RZ, 0xc0, !PT ;  /* 0x000001b061027812 */ /* 0x000fe200078ec0ff */
[----:B------:R-:W-:Y:S01]  /*5f20*/  UIADD3 UR4, UPT, UPT, UR51, 0x200, URZ ;  /* 0x0000020033047890 */ /* 0x000fe2000fffe0ff */
[----:B------:R-:W-:Y:S01]  /*5f30*/  LOP3.LUT R96, R0, 0x8, R96, 0xf8, !PT ;  /* 0x0000000800607812 */ /* 0x000fe200078ef860 */
[----:B------:R-:W-:Y:S01]  /*5f40*/  IMAD.SHL.U32 R0, R99, 0x200, RZ ;  /* 0x0000020063007824 */ /* 0x000fe200078e00ff */
[----:B------:R-:W2:Y:S01]  /*5f50*/  LDC R49, c[0x0][0xf0c] ;  /* 0x0003c300ff317b82 */ /* 0x000ea20000000800 */
[----:B------:R-:W-:Y:S01]  /*5f60*/  LOP3.LUT R3, R3, 0x200000, RZ, 0xc0, !PT ;  /* 0x0020000003037812 */ /* 0x000fe200078ec0ff */
[----:B------:R-:W-:Y:S01]  /*5f70*/  IMAD.MOV.U32 R102, RZ, RZ, RZ ;  /* 0x000000ffff667224 */ /* 0x000fe200078e00ff */
[----:B------:R-:W-:Y:S01]  /*5f80*/  LOP3.LUT P0, RZ, R97, 0x40, RZ, 0xc0, !PT ;  /* 0x0000004061ff7812 */ /* 0x000fe2000780c0ff */
[----:B------:R-:W-:Y:S01]  /*5f90*/  IMAD.U32 R88, RZ, RZ, UR4 ;  /* 0x00000004ff587e24 */ /* 0x000fe2000f8e00ff */
[----:B------:R-:W-:Y:S01]  /*5fa0*/  LOP3.LUT R0, R2, 0x200, R0, 0xf8, !PT ;  /* 0x0000020002007812 */ /* 0x000fe200078ef800 */
[----:B------:R-:W3:Y:S02]  /*5fb0*/  LDCU.64 UR58, c[0x0][0x348] ;  /* 0x00006900ff3a77ac */ /* 0x000ee40008000a00 */
[----:B------:R-:W4:Y:S01]  /*5fc0*/  LDC R87, c[0x0][0xf20] ;  /* 0x0003c800ff577b82 */ /* 0x000f220000000800 */
[----:B------:R-:W3:Y:S01]  /*5fd0*/  LDS R95, [UR51+0x190] ;  /* 0x00019033ff5f7984 */ /* 0x000ee20008000800 */
[----:B------:R-:W-:Y:S01]  /*5fe0*/  LOP3.LUT R96, R0, R96, RZ, 0xfc, !PT ;  /* 0x0000006000607212 */ /* 0x000fe200078efcff */
[----:B------:R-:W1:Y:S01]  /*5ff0*/  LDCU.64 UR44, c[0x0][0xc88] ;  /* 0x00019100ff2c77ac */ /* 0x000e620008000a00 */
[----:B------:R-:W-:Y:S01]  /*6000*/  P2R R0, PR, RZ, 0x1 ;  /* 0x00000001ff007803 */ /* 0x000fe20000000000 */
[----:B------:R-:W1:Y:S03]  /*6010*/  LDCU.64 UR48, c[0x0][0xc90] ;  /* 0x00019200ff3077ac */ /* 0x000e660008000a00 */
[----:B------:R-:W1:Y:S01]  /*6020*/  LDC R48, c[0x0][0xf30] ;  /* 0x0003cc00ff307b82 */ /* 0x000e620000000800 */
[----:B------:R-:W-:Y:S01]  /*6030*/  UMOV UR56, URZ ;  /* 0x000000ff00387c82 */ /* 0x000fe20008000000 */
[----:B------:R-:W-:-:S06]  /*6040*/  UMOV UR57, URZ ;  /* 0x000000ff00397c82 */ /* 0x000fcc0008000000 */
[----:B------:R-:W1:Y:S08]  /*6050*/  LDC.64 R84, c[0x0][0xf10] ;  /* 0x0003c400ff547b82 */ /* 0x000e700000000a00 */
[----:B------:R-:W1:Y:S08]  /*6060*/  LDC.64 R46, c[0x0][0xf18] ;  /* 0x0003c600ff2e7b82 */ /* 0x000e700000000a00 */
[----:B------:R-:W1:Y:S08]  /*6070*/  LDC.64 R44, c[0x0][0xf28] ;  /* 0x0003ca00ff2c7b82 */ /* 0x000e700000000a00 */
[----:B------:R-:W1:Y:S01]  /*6080*/  LDC.64 R82, c[0x0][0xcb0] ;  /* 0x00032c00ff527b82 */ /* 0x000e620000000a00 */
[----:B---3--:R-:W-:-:S07]  /*6090*/  IMAD.IADD R95, R95, 0x1, R3 ;  /* 0x000000015f5f7824 */ /* 0x008fce00078e0203 */
[----:B------:R-:W3:Y:S08]  /*60a0*/  LDC.64 R80, c[0x0][0xca8] ;  /* 0x00032a00ff507b82 */ /* 0x000ef00000000a00 */
[----:B--2-4-:R-:W1:Y:S02]  /*60b0*/  LDC R89, c[0x0][0x374] ;  /* 0x0000dd00ff597b82 */ /* 0x014e640000000800 */
.L_x_195:
[----:B------:R-:W-:Y:S02]  /*60c0*/  LEA R0, R102, UR51, 0x3 ;  /* 0x0000003366007c11 */ /* 0x000fe4000f8e18ff */
[----:B------:R-:W-:Y:S02]  /*60d0*/  SHF.L.U32 R2, R92, 0x1f, RZ ;  /* 0x0000001f5c027819 */ /* 0x000fe400000006ff */
[----:B------:R-:W-:Y:S02]  /*60e0*/  LEA R16, R102, UR51, 0x4 ;  /* 0x0000003366107c11 */ /* 0x000fe4000f8e20ff */
[----:B------:R-:W2:Y:S02]  /*60f0*/  SYNCS.PHASECHK.TRANS64.TRYWAIT P0, [R0+URZ+0x100], R2 ;  /* 0x00010002000075a7 */ /* 0x000ea400080011ff */
[----:B-12---:R-:W-:Y:S05]  /*6100*/  @!P0 BRA `(.L_x_104) ;  /* 0x00000090007c8947 */ /* 0x006fea0003800000 */
.L_x_261:
[----:B------:R-:W4:Y:S01]  /*6110*/  LDC.64 R10, c[0x0][0xf10] ;  /* 0x0003c400ff0a7b82 */ /* 0x000f220000000a00 */
[----:B------:R-:W3:Y:S01]  /*6120*/  LDS.128 R16, [R16+0x170] ;  /* 0x0001700010107984 */ /* 0x000ee20000000c00 */
[----:B-1----:R-:W-:Y:S01]  /*6130*/  ISETP.NE.AND P1, PT, R48, 0x1, PT ;  /* 0x000000013000780c */ /* 0x002fe20003f25270 */
[----:B--2---:R-:W-:Y:S01]  /*6140*/  VIADD R0, R0, 0x110 ;  /* 0x0000011000007836 */ /* 0x004fe20000000000 */
[----:B------:R-:W-:Y:S04]  /*6150*/  ISETP.GE.AND P0, PT, R43, 0x1, PT ;  /* 0x000000012b00780c */ /* 0x000fe80003f06270 */
[----:B------:R-:W1:Y:S01]  /*6160*/  LDC.64 R8, c[0x0][0xf18] ;  /* 0x0003c600ff087b82 */ /* 0x000e620000000a00 */
[----:B------:R-:W-:Y:S01]  /*6170*/  PRMT R0, RZ, 0x654, R0 ;  /* 0x00000654ff007816 */ /* 0x000fe20000000000 */
[----:B------:R-:W-:Y:S01]  /*6180*/  @!PT LDS RZ, [RZ] ;  /* 0x00000000fffff984 */ /* 0x000fe20000000800 */
[----:B------:R-:W-:Y:S01]  /*6190*/  @!PT LDS RZ, [RZ] ;  /* 0x00000000fffff984 */ /* 0x000fe20000000800 */
[----:B------:R-:W-:Y:S01]  /*61a0*/  @!PT LDS RZ, [RZ] ;  /* 0x00000000fffff984 */ /* 0x000fe20000000800 */
[----:B------:R-:W-:Y:S01]  /*61b0*/  @!PT LDS RZ, [RZ] ;  /* 0x00000000fffff984 */ /* 0x000fe20000000800 */
[----:B------:R2:W-:Y:S06]  /*61c0*/  MEMBAR.ALL.CTA ;  /* 0x0000000000007992 */ /* 0x0005ec0000008000 */
[----:B--2---:R-:W2:Y:S01]  /*61d0*/  FENCE.VIEW.ASYNC.S ;  /* 0x00000000000073c6 */ /* 0x004ea20000000000 */
[----:B------:R-:W1:Y:S08]  /*61e0*/  @!P1 LDC R12, c[0x0][0xf20] ;  /* 0x0003c800ff0c9b82 */ /* 0x000e700000000800 */
[----:B------:R-:W1:Y:S01]  /*61f0*/  @!P1 LDC R7, c[0x0][0xf0c] ;  /* 0x0003c300ff079b82 */ /* 0x000e620000000800 */
[----:B--2---:R2:W-:Y:S01]  /*6200*/  SYNCS.ARRIVE.TRANS64.RED.A1T0 RZ, [R0+URZ], RZ ;  /* 0x000000ff00ff79a7 */ /* 0x0045e200081004ff */
[----:B---3--:R-:W-:Y:S04]  /*6210*/  LOP3.LUT P4, RZ, R18, 0x1, RZ, 0xc0, !PT ;  /* 0x0000000112ff7812 */ /* 0x008fe8000788c0ff */
[----:B------:R-:W-:Y:S09]  /*6220*/  P2R R100, PR, RZ, 0x10 ;  /* 0x00000010ff647803 */ /* 0x000ff20000000000 */
[----:B------:R-:W-:Y:S02]  /*6230*/  @P4 MOV R51, R16 ;  /* 0x0000001000334202 */ /* 0x000fe40000000f00 */
[----:B------:R-:W-:Y:S01]  /*6240*/  @P4 LOP3.LUT R50, R17, 0xffff, RZ, 0xc0, !PT ;  /* 0x0000ffff11324812 */ /* 0x000fe200078ec0ff */
[----:B--2-4-:R-:W-:Y:S06]  /*6250*/  @!P0 BRA `(.L_x_105) ;  /* 0x0000000000a48947 */ /* 0x014fec0003800000 */
[----:B------:R-:W-:Y:S01]  /*6260*/  IMAD.HI.U32 R0, R89, R47, RZ ;  /* 0x0000002f59007227 */ /* 0x000fe200078e00ff */
[----:B------:R-:W-:Y:S02]  /*6270*/  ISETP.NE.AND P0, PT, R46, 0x1, PT ;  /* 0x000000012e00780c */ /* 0x000fe40003f05270 */
[----:B------:R-:W-:Y:S01]  /*6280*/  ISETP.NE.AND P2, PT, R43, 0x1, PT ;  /* 0x000000012b00780c */ /* 0x000fe20003f45270 */
[----:B------:R-:W-:Y:S01]  /*6290*/  IMAD.HI.U32 R4, R90, R84, RZ ;  /* 0x000000545a047227 */ /* 0x000fe200078e00ff */
[----:B------:R-:W-:Y:S02]  /*62a0*/  SHF.R.U32.HI R0, RZ, R87, R0 ;  /* 0x00000057ff007219 */ /* 0x000fe40000011600 */
[----:B------:R-:W-:Y:S01]  /*62b0*/  ISETP.NE.AND P3, PT, R49, 0x1, PT ;  /* 0x000000013100780c */ /* 0x000fe20003f65270 */
[----:B------:R-:W-:Y:S01]  /*62c0*/  IMAD.HI.U32 R6, R50, R47, RZ ;  /* 0x0000002f32067227 */ /* 0x000fe200078e00ff */
[-C--:B------:R-:W-:Y:S02]  /*62d0*/  SHF.R.U32.HI R4, RZ, R85.reuse, R4 ;  /* 0x00000055ff047219 */ /* 0x080fe40000011604 */
[----:B------:R-:W-:Y:S01]  /*62e0*/  SEL R0, R89, R0, !P0 ;  /* 0x0000000059007207 */ /* 0x000fe20004000000 */
[----:B------:R-:W-:Y:S01]  /*62f0*/  IMAD.HI.U32 R5, R51, R84, RZ ;  /* 0x0000005433057227 */ /* 0x000fe200078e00ff */
[----:B------:R-:W-:Y:S03]  /*6300*/  SEL R4, R90, R4, !P3 ;  /* 0x000000045a047207 */ /* 0x000fe60005800000 */
[-C--:B------:R-:W-:Y:S01]  /*6310*/  IMAD.HI.U32 R3, R0, R44.reuse, RZ ;  /* 0x0000002c00037227 */ /* 0x080fe200078e00ff */
[----:B------:R-:W-:Y:S03]  /*6320*/  SHF.R.U32.HI R5, RZ, R85, R5 ;  /* 0x00000055ff057219 */ /* 0x000fe60000011605 */
[----:B------:R-:W-:Y:S01]  /*6330*/  IMAD.HI.U32 R2, R4, R44, RZ ;  /* 0x0000002c04027227 */ /* 0x000fe200078e00ff */
[----:B------:R-:W-:Y:S02]  /*6340*/  @P2 SHF.R.U32.HI R0, RZ, R45, R3 ;  /* 0x0000002dff002219 */ /* 0x000fe40000011603 */
[----:B------:R-:W-:Y:S02]  /*6350*/  SHF.R.U32.HI R3, RZ, R87, R6 ;  /* 0x00000057ff037219 */ /* 0x000fe40000011606 */
[----:B------:R-:W-:Y:S01]  /*6360*/  @P2 SHF.R.U32.HI R4, RZ, R45, R2 ;  /* 0x0000002dff042219 */ /* 0x000fe20000011602 */
[----:B------:R-:W-:Y:S01]  /*6370*/  IMAD R0, R43, R0, RZ ;  /* 0x000000002b007224 */ /* 0x000fe200078e02ff */
[----:B------:R-:W-:Y:S02]  /*6380*/  SEL R3, R50, R3, !P0 ;  /* 0x0000000332037207 */ /* 0x000fe40004000000 */
[----:B------:R-:W-:Y:S01]  /*6390*/  SEL R2, R51, R5, !P3 ;  /* 0x0000000533027207 */ /* 0x000fe20005800000 */
[----:B------:R-:W-:Y:S01]  /*63a0*/  IMAD R5, R43, R4, RZ ;  /* 0x000000042b057224 */ /* 0x000fe200078e02ff */
[C---:B------:R-:W-:Y:S01]  /*63b0*/  ISETP.GE.AND P0, PT, R3.reuse, R0, PT ;  /* 0x000000000300720c */ /* 0x040fe20003f06270 */
[C---:B------:R-:W-:Y:S03]  /*63c0*/  IMAD.HI.U32 R0, R3.reuse, R44, RZ ;  /* 0x0000002c03007227 */ /* 0x040fe600078e00ff */
[C---:B------:R-:W-:Y:S02]  /*63d0*/  ISETP.GE.OR P0, PT, R2.reuse, R5, P0 ;  /* 0x000000050200720c */ /* 0x040fe40000706670 */
[----:B------:R-:W-:Y:S04]  /*63e0*/  SHF.R.U32.HI R0, RZ, R45, R0 ;  /* 0x0000002dff007219 */ /* 0x000fe80000011600 */
        /* <DEDUP_REMOVED lines=15> */
[----:B------:R-:W-:Y:S07]  /*64e0*/  IMAD R50, R3, R46, R50 ;  /* 0x0000002e03327224 */ /* 0x000fee00078e0232 */
.L_x_105:
[----:B-1----:R-:W-:Y:S01]  /*64f0*/  @!P1 IMAD.HI.U32 R2, R50, R9, RZ ;  /* 0x0000000932029227 */ /* 0x002fe200078e00ff */
[----:B------:R-:W-:Y:S01]  /*6500*/  @!P1 ISETP.NE.AND P0, PT, R8, 0x1, PT ;  /* 0x000000010800980c */ /* 0x000fe20003f05270 */
[----:B------:R-:W-:Y:S01]  /*6510*/  USHF.L.U32 UR42, UR20, 0x7, URZ ;  /* 0x00000007142a7899 */ /* 0x000fe200080006ff */
[----:B------:R-:W-:Y:S01]  /*6520*/  @!P1 ISETP.NE.AND P2, PT, R7, 0x1, PT ;  /* 0x000000010700980c */ /* 0x000fe20003f45270 */
[C---:B------:R-:W-:Y:S01]  /*6530*/  @!P1 IMAD.HI.U32 R0, R51.reuse, R10, RZ ;  /* 0x0000000a33009227 */ /* 0x040fe200078e00ff */
[----:B------:R-:W-:Y:S01]  /*6540*/  @!P1 SHF.R.U32.HI R2, RZ, R12, R2 ;  /* 0x0000000cff029219 */ /* 0x000fe20000011602 */
[----:B------:R-:W-:Y:S01]  /*6550*/  USHF.L.U32 UR41, UR12, 0x7, URZ ;  /* 0x000000070c297899 */ /* 0x000fe200080006ff */
[----:B------:R-:W-:Y:S01]  /*6560*/  @P4 SHF.R.U32.HI R91, RZ, 0x10, R17 ;  /* 0x00000010ff5b4819 */ /* 0x000fe20000011611 */
[----:B------:R-:W-:Y:S01]  /*6570*/  VIADD R102, R102, 0x1 ;  /* 0x0000000166667836 */ /* 0x000fe20000000000 */
[----:B------:R-:W-:Y:S01]  /*6580*/  @!P1 SEL R2, R50, R2, !P0 ;  /* 0x0000000232029207 */ /* 0x000fe20004000000 */
[----:B------:R-:W-:Y:S01]  /*6590*/  BSSY.RECONVERGENT B6, `(.L_x_106) ;  /* 0x0000028000067945 */ /* 0x000fe20003800200 */
[----:B------:R-:W-:Y:S02]  /*65a0*/  @!P1 SHF.R.U32.HI R0, RZ, R11, R0 ;  /* 0x0000000bff009219 */ /* 0x000fe40000011600 */
[----:B------:R-:W-:Y:S02]  /*65b0*/  LOP3.LUT P0, RZ, R88, 0x90, RZ, 0xc0, !PT ;  /* 0x0000009058ff7812 */ /* 0x000fe4000780c0ff */
[----:B------:R-:W-:Y:S05]  /*65c0*/  @!P1 SEL R3, R51, R0, !P2 ;  /* 0x0000000033039207 */ /* 0x000fea0005000000 */
[----:B------:R-:W-:Y:S02]  /*65d0*/  @!P1 IMAD.IADD R0, R2, 0x1, -R3 ;  /* 0x0000000102009824 */ /* 0x000fe400078e0a03 */
[----:B------:R-:W-:Y:S02]  /*65e0*/  @!P1 IMAD.IADD R2, R3, 0x1, -R2 ;  /* 0x0000000103029824 */ /* 0x000fe400078e0a02 */
[----:B------:R-:W-:Y:S02]  /*65f0*/  @!P1 IMAD R51, R0, R7, R51 ;  /* 0x0000000700339224 */ /* 0x000fe400078e0233 */
[----:B------:R-:W-:Y:S01]  /*6600*/  @!P1 IMAD R50, R2, R8, R50 ;  /* 0x0000000802329224 */ /* 0x000fe200078e0232 */
[----:B------:R-:W-:Y:S06]  /*6610*/  @!P0 BRA `(.L_x_107) ;  /* 0x00000000007c8947 */ /* 0x000fec0003800000 */
[----:B------:R-:W1:Y:S01]  /*6620*/  LDCU.64 UR8, c[0x4][0x80] ;  /* 0x01001000ff0877ac */ /* 0x000e620008000a00 */
[----:B------:R-:W-:Y:S01]  /*6630*/  MOV R2, 0x0 ;  /* 0x0000000000027802 */ /* 0x000fe20000000f00 */
[----:B------:R-:W-:Y:S02]  /*6640*/  HFMA2 R12, -RZ, RZ, 0, 5.9604644775390625e-08 ;  /* 0x00000001ff0c7431 */ /* 0x000fe400000001ff */
[----:B------:R-:W-:Y:S01]  /*6650*/  IMAD.MOV.U32 R8, RZ, RZ, 0x70 ;  /* 0x00000070ff087424 */ /* 0x000fe200078e00ff */
[----:B------:R2:W3:Y:S01]  /*6660*/  LDC.64 R14, c[0x4][R2] ;  /* 0x01000000020e7b82 */ /* 0x0004e20000000a00 */
[----:B------:R-:W4:Y:S01]  /*6670*/  LDCU.64 UR6, c[0x4][0x88] ;  /* 0x01001100ff0677ac */ /* 0x000f220008000a00 */
[----:B------:R-:W-:Y:S01]  /*6680*/  IMAD.MOV.U32 R13, RZ, RZ, RZ ;  /* 0x000000ffff0d7224 */ /* 0x000fe200078e00ff */
[----:B------:R-:W2:Y:S01]  /*6690*/  LDCU.64 UR4, c[0x4][0x8] ;  /* 0x01000100ff0477ac */ /* 0x000ea20008000a00 */
[----:B-1----:R-:W-:Y:S01]  /*66a0*/  MOV R5, UR9 ;  /* 0x0000000900057c02 */ /* 0x002fe20008000f00 */
[----:B------:R-:W-:Y:S01]  /*66b0*/  IMAD.U32 R4, RZ, RZ, UR8 ;  /* 0x00000008ff047e24 */ /* 0x000fe2000f8e00ff */
[----:B----4-:R-:W-:Y:S01]  /*66c0*/  MOV R7, UR7 ;  /* 0x0000000700077c02 */ /* 0x010fe20008000f00 */
[----:B------:R-:W-:Y:S01]  /*66d0*/  IMAD.U32 R6, RZ, RZ, UR6 ;  /* 0x00000006ff067e24 */ /* 0x000fe2000f8e00ff */
[----:B--2---:R-:W-:Y:S01]  /*66e0*/  MOV R11, UR5 ;  /* 0x00000005000b7c02 */ /* 0x004fe20008000f00 */
[----:B------:R-:W-:Y:S02]  /*66f0*/  IMAD.U32 R10, RZ, RZ, UR4 ;  /* 0x00000004ff0a7e24 */ /* 0x000fe4000f8e00ff */
[----:B------:R-:W-:Y:S07]  /*6700*/  LEPC R20, `(.L_x_108) ;  /* 0x000000001014794e */ /* 0x000fee0000000000 */
[----:B---3-5:R-:W-:Y:S05]  /*6710*/  CALL.ABS.NOINC R14 ;  /* 0x000000000e007343 */ /* 0x028fea0003c00000 */
.L_x_108:
[----:B------:R-:W1:Y:S01]  /*6720*/  LDCU.64 UR8, c[0x4][0x80] ;  /* 0x01001000ff0877ac */ /* 0x000e620008000a00 */
[----:B------:R-:W2:Y:S01]  /*6730*/  LDC.64 R2, c[0x4][R2] ;  /* 0x0100000002027b82 */ /* 0x000ea20000000a00 */
[----:B------:R-:W-:Y:S02]  /*6740*/  HFMA2 R12, -RZ, RZ, 0, 5.9604644775390625e-08 ;  /* 0x00000001ff0c7431 */ /* 0x000fe400000001ff */
[----:B------:R-:W-:Y:S02]  /*6750*/  IMAD.MOV.U32 R8, RZ, RZ, 0x70 ;  /* 0x00000070ff087424 */ /* 0x000fe400078e00ff */
[----:B------:R-:W-:Y:S01]  /*6760*/  IMAD.MOV.U32 R13, RZ, RZ, RZ ;  /* 0x000000ffff0d7224 */ /* 0x000fe200078e00ff */
[----:B------:R-:W3:Y:S01]  /*6770*/  LDCU.64 UR6, c[0x4][0x88] ;  /* 0x01001100ff0677ac */ /* 0x000ee20008000a00 */
[----:B------:R-:W4:Y:S01]  /*6780*/  LDCU.64 UR4, c[0x4][0x8] ;  /* 0x01000100ff0477ac */ /* 0x000f220008000a00 */
[----:B-1----:R-:W-:Y:S02]  /*6790*/  MOV R4, UR8 ;  /* 0x0000000800047c02 */ /* 0x002fe40008000f00 */
[----:B------:R-:W-:Y:S02]  /*67a0*/  MOV R5, UR9 ;  /* 0x0000000900057c02 */ /* 0x000fe40008000f00 */
[----:B---3--:R-:W-:Y:S01]  /*67b0*/  MOV R7, UR7 ;  /* 0x0000000700077c02 */ /* 0x008fe20008000f00 */
[----:B------:R-:W-:Y:S01]  /*67c0*/  IMAD.U32 R6, RZ, RZ, UR6 ;  /* 0x00000006ff067e24 */ /* 0x000fe2000f8e00ff */
[----:B----4-:R-:W-:Y:S01]  /*67d0*/  MOV R11, UR5 ;  /* 0x00000005000b7c02 */ /* 0x010fe20008000f00 */
[----:B------:R-:W-:Y:S02]  /*67e0*/  IMAD.U32 R10, RZ, RZ, UR4 ;  /* 0x00000004ff0a7e24 */ /* 0x000fe4000f8e00ff */
[----:B------:R-:W-:Y:S07]  /*67f0*/  LEPC R20, `(.L_x_107) ;  /* 0x000000001014794e */ /* 0x000fee0000000000 */
[----:B--2---:R-:W-:Y:S05]  /*6800*/  CALL.ABS.NOINC R2 ;  /* 0x0000000002007343 */ /* 0x004fea0003c00000 */
.L_x_107:
[----:B------:R-:W-:Y:S05]  /*6810*/  BSYNC.RECONVERGENT B6 ;  /* 0x0000000000067941 */ /* 0x000fea0003800200 */
.L_x_106:
[----:B------:R-:W-:Y:S01]  /*6820*/  ISETP.NE.U32.AND P4, PT, R82, RZ, PT ;  /* 0x000000ff5200720c */ /* 0x000fe20003f85070 */
[----:B------:R-:W-:Y:S01]  /*6830*/  UISETP.NE.AND UP2, UPT, UR50, URZ, UPT ;  /* 0x000000ff3200728c */ /* 0x000fe2000bf45270 */
[----:B------:R-:W-:Y:S01]  /*6840*/  ISETP.NE.U32.AND P2, PT, RZ, UR44, PT ;  /* 0x0000002cff007c0c */ /* 0x000fe2000bf45070 */
[----:B------:R-:W-:Y:S01]  /*6850*/  UISETP.NE.U32.AND UP1, UPT, UR48, URZ, UPT ;  /* 0x000000ff3000728c */ /* 0x000fe2000bf25070 */
[----:B------:R-:W-:Y:S01]  /*6860*/  ISETP.NE.AND.EX P4, PT, R83, RZ, PT, P4 ;  /* 0x000000ff5300720c */ /* 0x000fe20003f85340 */
[----:B------:R-:W-:Y:S01]  /*6870*/  UPLOP3.LUT UP0, UPT, UPT, UPT, UPT, 0x40, 0x4 ;  /* 0x000000000004789c */ /* 0x000fe20003f0e870 */
[----:B------:R-:W-:Y:S01]  /*6880*/  ISETP.NE.AND.EX P2, PT, RZ, UR45, PT, P2 ;  /* 0x0000002dff007c0c */ /* 0x000fe2000bf45320 */
[----:B------:R-:W-:Y:S01]  /*6890*/  UISETP.NE.AND.EX UP1, UPT, UR49, URZ, UPT, UP1 ;  /* 0x000000ff3100728c */ /* 0x000fe2000bf25310 */
[----:B------:R-:W-:Y:S04]  /*68a0*/  PLOP3.LUT P1, PT, PT, PT, UP2, 0x80, 0x8 ;  /* 0x000000000008781c */ /* 0x000fe80003f2f028 */
[----:B------:R-:W-:Y:S06]  /*68b0*/  @UP2 UPLOP3.LUT UP0, UPT, UPT, UPT, UP1, 0x80, 0x8 ;  /* 0x000000000008289c */ /* 0x000fec0003f0f010 */
[----:B------:R-:W-:Y:S01]  /*68c0*/  PLOP3.LUT P0, PT, PT, PT, UP0, 0x80, 0x8 ;  /* 0x000000000008781c */ /* 0x000fe20003f0f008 */
[----:B------:R-:W-:Y:S01]  /*68d0*/  @!UPT UIADD3 URZ, UPT, UPT, URZ, URZ, URZ ;  /* 0x000000fffffff290 */ /* 0x000fe2000fffe0ff */
[----:B------:R-:W-:Y:S11]  /*68e0*/  BRA.U !UP1, `(.L_x_109) ;  /* 0x0000000109387547 */ /* 0x000ff6000b800000 */
[----:B------:R-:W-:Y:S01]  /*68f0*/  UISETP.NE.U32.AND UP0, UPT, UR44, URZ, UPT ;  /* 0x000000ff2c00728c */ /* 0x000fe2000bf05070 */
[----:B------:R-:W-:Y:S02]  /*6900*/  HFMA2 R0, -RZ, RZ, 0, 5.9604644775390625e-08 ;  /* 0x00000001ff007431 */ /* 0x000fe400000001ff */
[----:B------:R-:W-:Y:S01]  /*6910*/  IMAD.MOV.U32 R86, RZ, RZ, 0x1 ;  /* 0x00000001ff567424 */ /* 0x000fe200078e00ff */
[----:B------:R-:W-:Y:S06]  /*6920*/  UISETP.NE.AND.EX UP0, UPT, UR45, URZ, UPT, UP0 ;  /* 0x000000ff2d00728c */ /* 0x000fec000bf05300 */
        /* <DEDUP_REMOVED lines=9> */
[----:B-12---:R-:W-:Y:S02]  /*69c0*/  @!P3 IMAD.U32 R53, RZ, RZ, UR4 ;  /* 0x00000004ff35be24 */ /* 0x006fe4000f8e00ff */
.L_x_109:
[----:B------:R-:W-:Y:S05]  /*69d0*/  @!P4 BRA `(.L_x_110) ;  /* 0x000000000020c947 */ /* 0x000fea0003800000 */
[----:B------:R-:W-:Y:S04]  /*69e0*/  ISETP.NE.U32.AND P3, PT, R80, RZ, PT ;  /* 0x000000ff5000720c */ /* 0x000fe80003f65070 */
[----:B------:R-:W-:Y:S11]  /*69f0*/  ISETP.NE.AND.EX P3, PT, R81, RZ, PT, P3 ;  /* 0x000000ff5100720c */ /* 0x000ff60003f65330 */
[----:B------:R-:W-:Y:S02]  /*6a00*/  @!UPT UIADD3 URZ, UPT, UPT, URZ, URZ, URZ ;  /* 0x000000fffffff290 */ /* 0x000fe4000fffe0ff */
[----:B------:R-:W1:Y:S01]  /*6a10*/  @P3 LDC.64 R2, c[0x0][0xca8] ;  /* 0x00032a00ff023b82 */ /* 0x000e620000000a00 */
[----:B------:R-:W-:Y:S04]  /*6a20*/  @P3 IMAD R0, R82, UR36, RZ ;  /* 0x0000002452003c24 */ /* 0x000fe8000f8e02ff */
[----:B-1----:R-:W-:Y:S05]  /*6a30*/  @P3 IMAD.WIDE R2, R0, 0x4, R2 ;  /* 0x0000000400023825 */ /* 0x002fea00078e0202 */
[----:B-----5:R1:W5:Y:S02]  /*6a40*/  @P3 LDG.E R52, desc[UR46][R2.64] ;  /* 0x0000002e02343981 */ /* 0x020364000c1e1900 */
[----:B-1----:R-:W2:Y:S02]  /*6a50*/  @!P3 LDC R52, c[0x0][0xca0] ;  /* 0x00032800ff34bb82 */ /* 0x002ea40000000800 */
.L_x_110:
[----:B-----5:R-:W-:Y:S01]  /*6a60*/  FSETP.NEU.AND P3, PT, R53, RZ, PT ;  /* 0x000000ff3500720b */ /* 0x020fe20003f6d000 */
[----:B------:R-:W-:Y:S01]  /*6a70*/  IMAD.MOV.U32 R69, RZ, RZ, 0x10 ;  /* 0x00000010ff457424 */ /* 0x000fe200078e00ff */
[----:B------:R-:W-:Y:S01]  /*6a80*/  SEL R2, RZ, 0xffffffff, P2 ;  /* 0xffffffffff027807 */ /* 0x000fe20001000000 */
[----:B------:R-:W-:Y:S01]  /*6a90*/  IMAD R59, R94, 0x80, R95 ;  /* 0x000000805e3b7824 */ /* 0x000fe200078e025f */
[----:B------:R-:W-:Y:S01]  /*6aa0*/  @P1 LOP3.LUT P2, RZ, R86, 0xff, RZ, 0xc0, !PT ;  /* 0x000000ff56ff1812 */ /* 0x000fe2000784c0ff */
[----:B------:R-:W-:Y:S01]  /*6ab0*/  IMAD.SHL.U32 R104, R96, 0x2, RZ ;  /* 0x0000000260687824 */ /* 0x000fe200078e00ff */
[----:B------:R-:W-:Y:S01]  /*6ac0*/  @P1 SEL R0, RZ, 0xffffffff, P3 ;  /* 0xffffffffff001807 */ /* 0x000fe20001800000 */
[----:B------:R-:W-:Y:S01]  /*6ad0*/  BSSY B1, `(.L_x_111) ;  /* 0x0000039000017945 */ /* 0x000fe20003800000 */
[----:B------:R-:W-:Y:S01]  /*6ae0*/  LEA R58, R94, UR51, 0x3 ;  /* 0x000000335e3a7c11 */ /* 0x000fe2000f8e18ff */
[----:B------:R-:W-:Y:S01]  /*6af0*/  VIADD R103, R104, UR51 ;  /* 0x0000003368677c36 */ /* 0x000fe20008000000 */
[----:B------:R-:W-:Y:S01]  /*6b00*/  @P0 SEL R0, R2, R0, !P2 ;  /* 0x0000000002000207 */ /* 0x000fe20005000000 */
[----:B------:R-:W-:Y:S01]  /*6b10*/  IMAD.MOV.U32 R70, RZ, RZ, 0x1 ;  /* 0x00000001ff467424 */ /* 0x000fe200078e00ff */
[----:B------:R-:W-:Y:S01]  /*6b20*/  SHF.L.U32 R3, R93, 0x1f, RZ ;  /* 0x0000001f5d037819 */ /* 0x000fe200000006ff */
[----:B------:R-:W-:Y:S01]  /*6b30*/  IMAD.MOV.U32 R68, RZ, RZ, RZ ;  /* 0x000000ffff447224 */ /* 0x000fe200078e00ff */
[----:B------:R-:W-:Y:S02]  /*6b40*/  @P1 LOP3.LUT R0, R0, 0x1, RZ, 0xc0, !PT ;  /* 0x0000000100001812 */ /* 0x000fe400078ec0ff */
[----:B------:R-:W-:Y:S02]  /*6b50*/  CS2R R78, SRZ ;  /* 0x00000000004e7805 */ /* 0x000fe4000001ff00 */
[----:B------:R-:W-:Y:S02]  /*6b60*/  PLOP3.LUT P2, PT, PT, PT, UP1, 0x80, 0x8 ;  /* 0x000000000008781c */ /* 0x000fe40003f4f018 */
[----:B------:R-:W-:Y:S02]  /*6b70*/  CS2R R76, SRZ ;  /* 0x00000000004c7805 */ /* 0x000fe4000001ff00 */
[----:B------:R-:W-:Y:S02]  /*6b80*/  ISETP.NE.U32.OR P4, PT, R0, 0x1, !P1 ;  /* 0x000000010000780c */ /* 0x000fe40004f85470 */
[----:B------:R-:W-:Y:S02]  /*6b90*/  CS2R R74, SRZ ;  /* 0x00000000004a7805 */ /* 0x000fe4000001ff00 */
[----:B------:R-:W-:Y:S02]  /*6ba0*/  LOP3.LUT P5, RZ, R97, 0x40, RZ, 0xc0, !PT ;  /* 0x0000004061ff7812 */ /* 0x000fe400078ac0ff */
[----:B------:R-:W-:Y:S02]  /*6bb0*/  CS2R R72, SRZ ;  /* 0x0000000000487805 */ /* 0x000fe4000001ff00 */
[----:B------:R-:W-:Y:S02]  /*6bc0*/  P2R R105, PR, RZ, 0x10 ;  /* 0x00000010ff697803 */ /* 0x000fe40000000000 */
[----:B------:R-:W-:Y:S02]  /*6bd0*/  CS2R R66, SRZ ;  /* 0x0000000000427805 */ /* 0x000fe4000001ff00 */
[----:B------:R-:W-:Y:S02]  /*6be0*/  SEL R69, R69, 0xfffffff0, !P5 ;  /* 0xfffffff045457807 */ /* 0x000fe40006800000 */
[----:B------:R-:W-:Y:S02]  /*6bf0*/  CS2R R64, SRZ ;  /* 0x0000000000407805 */ /* 0x000fe4000001ff00 */
[----:B------:R-:W-:Y:S02]  /*6c00*/  CS2R R62, SRZ ;  /* 0x00000000003e7805 */ /* 0x000fe4000001ff00 */
[----:B------:R-:W-:Y:S01]  /*6c10*/  CS2R R60, SRZ ;  /* 0x00000000003c7805 */ /* 0x000fe2000001ff00 */
[----:B------:R-:W-:Y:S01]  /*6c20*/  IMAD.IADD R103, R103, 0x1, R69 ;  /* 0x0000000167677824 */ /* 0x000fe200078e0245 */
[----:B------:R-:W-:Y:S04]  /*6c30*/  @P4 SHF.L.U32 R0, RZ, 0x1f, RZ ;  /* 0x0000001fff004819 */ /* 0x000fe800000006ff */
[----:B------:R1:W3:Y:S01]  /*6c40*/  @P4 SYNCS.PHASECHK.TRANS64.TRYWAIT P1, [UR51+0xb0], R0 ;  /* 0x0000b000ff0045a7 */ /* 0x0002e20008021133 */
[----:B------:R4:W2:Y:S01]  /*6c50*/  SYNCS.PHASECHK.TRANS64.TRYWAIT P0, [R58+URZ+0x120], R3 ;  /* 0x000120033a0075a7 */ /* 0x0008a200080011ff */
[----:B-1----:R-:W-:Y:S02]  /*6c60*/  SEL R0, RZ, 0xffffffff, P3 ;  /* 0xffffffffff007807 */ /* 0x002fe40001800000 */
[----:B------:R-:W-:Y:S04]  /*6c70*/  LOP3.LUT P3, R101, R86, 0xff, RZ, 0xc0, !PT ;  /* 0x000000ff56657812 */ /* 0x000fe8000786c0ff */
[----:B------:R-:W-:Y:S04]  /*6c80*/  @P2 SEL R0, R2, R0, !P3 ;  /* 0x0000000002002207 */ /* 0x000fe80005800000 */
[----:B------:R-:W-:Y:S04]  /*6c90*/  LOP3.LUT R0, R0, 0x1, RZ, 0xc0, !PT ;  /* 0x0000000100007812 */ /* 0x000fe800078ec0ff */
[----:B------:R-:W-:Y:S02]  /*6ca0*/  ISETP.NE.U32.AND P2, PT, R0, 0x1, PT ;  /* 0x000000010000780c */ /* 0x000fe40003f45070 */
[----:B------:R-:W-:Y:S02]  /*6cb0*/  SHF.R.U32.HI R0, RZ, 0x15, R59 ;  /* 0x00000015ff007819 */ /* 0x000fe4000001163b */
[----:B------:R-:W-:Y:S02]  /*6cc0*/  P2R R71, PR, RZ, 0x4 ;  /* 0x00000004ff477803 */ /* 0x000fe40000000000 */
[----:B------:R-:W-:Y:S02]  /*6cd0*/  LOP3.LUT R2, R0, 0x3, RZ, 0xc0, !PT ;  /* 0x0000000300027812 */ /* 0x000fe400078ec0ff */
[----:B---3--:R-:W-:Y:S01]  /*6ce0*/  @P4 SEL R70, RZ, 0x1, !P1 ;  /* 0x00000001ff464807 */ /* 0x008fe20004800000 */
[----:B--2-4-:R-:W-:Y:S06]  /*6cf0*/  @!P4 BRA `(.L_x_112) ;  /* 0x000000000058c947 */ /* 0x014fec0003800000 */
[----:B------:R-:W-:Y:S01]  /*6d00*/  IMAD.MOV.U32 R79, RZ, RZ, RZ ;  /* 0x000000ffff4f7224 */ /* 0x000fe200078e00ff */
[----:B------:R-:W-:Y:S01]  /*6d10*/  ISETP.NE.AND P1, PT, R70, RZ, PT ;  /* 0x000000ff4600720c */ /* 0x000fe20003f25270 */
[----:B------:R-:W-:Y:S01]  /*6d20*/  BSSY B0, `(.L_x_113) ;  /* 0x000000c000007945 */ /* 0x000fe20003800000 */
[----:B------:R-:W-:Y:S02]  /*6d30*/  CS2R R62, SRZ ;  /* 0x00000000003e7805 */ /* 0x000fe4000001ff00 */
[----:B------:R-:W-:Y:S02]  /*6d40*/  CS2R R60, SRZ ;  /* 0x00000000003c7805 */ /* 0x000fe4000001ff00 */
[----:B------:R-:W-:Y:S02]  /*6d50*/  CS2R R66, SRZ ;  /* 0x0000000000427805 */ /* 0x000fe4000001ff00 */
[----:B------:R-:W-:Y:S02]  /*6d60*/  CS2R R64, SRZ ;  /* 0x0000000000407805 */ /* 0x000fe4000001ff00 */
[----:B------:R-:W-:Y:S02]  /*6d70*/  CS2R R74, SRZ ;  /* 0x00000000004a7805 */ /* 0x000fe4000001ff00 */
[----:B------:R-:W-:Y:S02]  /*6d80*/  CS2R R72, SRZ ;  /* 0x0000000000487805 */ /* 0x000fe4000001ff00 */
[----:B------:R-:W-:Y:S01]  /*6d90*/  CS2R R76, SRZ ;  /* 0x00000000004c7805 */ /* 0x000fe2000001ff00 */
[----:B------:R-:W-:Y:S06]  /*6da0*/  @P1 BRA `(.L_x_114) ;  /* 0x00000000000c1947 */ /* 0x000fec0003800000 */
[----:B------:R-:W-:Y:S04]  /*6db0*/  SHF.L.U32 R5, RZ, 0x1f, RZ ;  /* 0x0000001fff057819 */ /* 0x000fe800000006ff */
[----:B------:R-:W1:Y:S02]  /*6dc0*/  SYNCS.PHASECHK.TRANS64.TRYWAIT P1, [UR51+0xb0], R5 ;  /* 0x0000b005ff0075a7 */ /* 0x000e640008021133 */
[----:B-1----:R-:W-:Y:S05]  /*6dd0*/  @!P1 BRA `(.L_x_115) ;  /* 0x00000084005c9947 */ /* 0x002fea0003800000 */
.L_x_114:
[----:B------:R-:W-:Y:S05]  /*6de0*/  BSYNC B0 ;  /* 0x0000000000007941 */ /* 0x000fea0003800000 */
.L_x_113:
[----:B------:R-:W-:Y:S01]  /*6df0*/  ISETP.NE.AND P1, PT, R71, RZ, PT ;  /* 0x000000ff4700720c */ /* 0x000fe20003f25270 */
[----:B------:R-:W-:Y:S11]  /*6e00*/  HFMA2 R68, -RZ, RZ, 0, 5.9604644775390625e-08 ;  /* 0x00000001ff447431 */ /* 0x000ff600000001ff */
[----:B------:R-:W-:Y:S01]  /*6e10*/  @!UPT UIADD3 URZ, UPT, UPT, URZ, URZ, URZ ;  /* 0x000000fffffff290 */ /* 0x000fe2000fffe0ff */
[----:B------:R2:W3:Y:S04]  /*6e20*/  @P1 LDS.128 R60, [R104+UR51+0x200] ;  /* 0x00020033683c1984 */ /* 0x0004e80008000c00 */
[----:B------:R2:W4:Y:S04]  /*6e30*/  @P1 LDS.128 R64, [R103+0x200] ;  /* 0x0002000067401984 */ /* 0x0005280000000c00 */
[----:B------:R2:W1:Y:S04]  /*6e40*/  @P1 LDS.128 R72, [R104+UR51+0xa00] ;  /* 0x000a003368481984 */ /* 0x0004680008000c00 */
[----:B------:R2:W1:Y:S02]  /*6e50*/  @P1 LDS.128 R76, [R103+0xa00] ;  /* 0x000a0000674c1984 */ /* 0x0004640000000c00 */
.L_x_112:
[----:B------:R-:W-:Y:S05]  /*6e60*/  BSYNC B1 ;  /* 0x0000000000017941 */ /* 0x000fea0003800000 */
.L_x_111:
[----:B------:R-:W-:Y:S02]  /*6e70*/  ISETP.NE.AND P1, PT, R98, R2, PT ;  /* 0x000000026200720c */ /* 0x000fe40003f25270 */
[----:B------:R-:W-:Y:S01]  /*6e80*/  MOV R39, RZ ;  /* 0x000000ff00277202 */ /* 0x000fe20000000f00 */
[----:B------:R-:W-:Y:S10]  /*6e90*/  @P0 BRA `(.L_x_116) ;  /* 0x0000000000080947 */ /* 0x000ff40003800000 */
[----:B------:R-:W5:Y:S02]  /*6ea0*/  SYNCS.PHASECHK.TRANS64.TRYWAIT P0, [R58+URZ+0x120], R3 ;  /* 0x000120033a0075a7 */ /* 0x000f6400080011ff */
[----:B-----5:R-:W-:Y:S05]  /*6eb0*/  @!P0 BRA `(.L_x_117) ;  /* 0x00000084003c8947 */ /* 0x020fea0003800000 */
.L_x_116:
[----:B------:R-:W-:Y:S01]  /*6ec0*/  IMAD.MOV.U32 R38, RZ, RZ, RZ ;  /* 0x000000ffff267224 */ /* 0x000fe200078e00ff */
[----:B------:R-:W-:Y:S02]  /*6ed0*/  CS2R R36, SRZ ;  /* 0x0000000000247805 */ /* 0x000fe4000001ff00 */
        /* <DEDUP_REMOVED lines=13> */
[----:B-1----:R-:W-:Y:S01]  /*6fb0*/  CS2R R4, SRZ ;  /* 0x0000000000047805 */ /* 0x002fe2000001ff00 */
[----:B------:R-:W-:Y:S06]  /*6fc0*/  @P1 BRA `(.L_x_118) ;  /* 0x0000000000bc1947 */ /* 0x000fec0003800000 */
[----:B------:R-:W-:Y:S11]  /*6fd0*/  LOP3.LUT P0, RZ, R0, 0x3, R99, 0x48, !PT ;  /* 0x0000000300ff7812 */ /* 0x000ff60007804863 */
[----:B------:R-:W-:Y:S02]  /*6fe0*/  @!UPT UIADD3 URZ, UPT, UPT, URZ, URZ, URZ ;  /* 0x000000fffffff290 */ /* 0x000fe4000fffe0ff */
[----:B------:R-:W-:Y:S05]  /*6ff0*/  @!P0 BRA `(.L_x_119) ;  /* 0x0000000000408947 */ /* 0x000fea0003800000 */
[----:B------:R-:W1:Y:S01]  /*7000*/  LDCU.64 UR8, c[0x4][0x70] ;  /* 0x01000e00ff0877ac */ /* 0x000e620008000a00 */
[----:B------:R-:W-:Y:S01]  /*7010*/  MOV R15, 0x0 ;  /* 0x00000000000f7802 */ /* 0x000fe20000000f00 */
[----:B------:R-:W-:Y:S02]  /*7020*/  HFMA2 R12, -RZ, RZ, 0, 5.9604644775390625e-08 ;  /* 0x00000001ff0c7431 */ /* 0x000fe400000001ff */
[----:B------:R-:W-:Y:S02]  /*7030*/  IMAD.MOV.U32 R8, RZ, RZ, 0x192 ;  /* 0x00000192ff087424 */ /* 0x000fe400078e00ff */
[----:B------:R-:W-:Y:S01]  /*7040*/  IMAD.MOV.U32 R13, RZ, RZ, RZ ;  /* 0x000000ffff0d7224 */ /* 0x000fe200078e00ff */
[----:B------:R-:W5:Y:S01]  /*7050*/  LDCU.64 UR6, c[0x4][0x78] ;  /* 0x01000f00ff0677ac */ /* 0x000f620008000a00 */
[----:B------:R-:W2:Y:S01]  /*7060*/  LDC.64 R14, c[0x4][R15] ;  /* 0x010000000f0e7b82 */ /* 0x000ea20000000a00 */
[----:B------:R-:W3:Y:S01]  /*7070*/  LDCU.64 UR4, c[0x4][0x10] ;  /* 0x01000200ff0477ac */ /* 0x000ee20008000a00 */
[----:B-1----:R-:W-:Y:S01]  /*7080*/  MOV R5, UR9 ;  /* 0x0000000900057c02 */ /* 0x002fe20008000f00 */
[----:B------:R-:W-:Y:S01]  /*7090*/  IMAD.U32 R4, RZ, RZ, UR8 ;  /* 0x00000008ff047e24 */ /* 0x000fe2000f8e00ff */
[----:B-----5:R-:W-:Y:S01]  /*70a0*/  MOV R7, UR7 ;  /* 0x0000000700077c02 */ /* 0x020fe20008000f00 */
[----:B------:R-:W-:Y:S01]  /*70b0*/  IMAD.U32 R6, RZ, RZ, UR6 ;  /* 0x00000006ff067e24 */ /* 0x000fe2000f8e00ff */
[----:B---3--:R-:W-:Y:S01]  /*70c0*/  MOV R11, UR5 ;  /* 0x00000005000b7c02 */ /* 0x008fe20008000f00 */
[----:B------:R-:W-:Y:S02]  /*70d0*/  IMAD.U32 R10, RZ, RZ, UR4 ;  /* 0x00000004ff0a7e24 */ /* 0x000fe4000f8e00ff */
[----:B------:R-:W-:Y:S07]  /*70e0*/  LEPC R20, `(.L_x_119) ;  /* 0x000000001014794e */ /* 0x000fee0000000000 */
[----:B--2-4-:R-:W-:Y:S05]  /*70f0*/  CALL.ABS.NOINC R14 ;  /* 0x000000000e007343 */ /* 0x014fea0003c00000 */
.L_x_119:
[----:B------:R-:W-:Y:S05]  /*7100*/  WARPSYNC.ALL ;  /* 0x0000000000007948 */ /* 0x000fea0003800000 */
[C---:B------:R-:W-:Y:S01]  /*7110*/  R2UR UR4, R59.reuse ;  /* 0x000000003b0472ca */ /* 0x040fe200000e0000 */
[----:B------:R-:W-:Y:S05]  /*7120*/  VIADD R0, R59, 0x40 ;  /* 0x000000403b007836 */ /* 0x000fea0000000000 */
[----:B------:R-:W-:Y:S04]  /*7130*/  SHF.R.U32.HI R0, RZ, 0x15, R0 ;  /* 0x00000015ff007819 */ /* 0x000fe80000011600 */
[----:B------:R-:W-:Y:S03]  /*7140*/  LOP3.LUT P0, RZ, R0, 0x3, R99, 0x48, !PT ;  /* 0x0000000300ff7812 */ /* 0x000fe60007804863 */
[----:B------:R-:W1:Y:S10]  /*7150*/  LDTM.x16 R24, tmem[UR4] ;  /* 0x00000004001879ee */ /* 0x000e740008240000 */
[----:B-1----:R-:W-:Y:S05]  /*7160*/  @!P0 BRA `(.L_x_120) ;  /* 0x0000000000408947 */ /* 0x002fea0003800000 */
        /* <DEDUP_REMOVED lines=16> */
.L_x_120:
[----:B------:R-:W-:Y:S05]  /*7270*/  WARPSYNC.ALL ;  /* 0x0000000000007948 */ /* 0x000fea0003800000 */
[----:B------:R-:W-:Y:S11]  /*7280*/  R2UR UR4, R59 ;  /* 0x000000003b0472ca */ /* 0x000ff600000e0000 */
[----:B------:R-:W-:Y:S02]  /*7290*/  @!UPT UIADD3 URZ, UPT, UPT, URZ, URZ, URZ ;  /* 0x000000fffffff290 */ /* 0x000fe4000fffe0ff */
[----:B------:R-:W1:Y:S02]  /*72a0*/  LDTM.x16 R4, tmem[UR4+0x40] ;  /* 0x00004004000479ee */ /* 0x000e640008240000 */
[----:B-1----:R-:W-:Y:S01]  /*72b0*/  NOP ;  /* 0x0000000000007918 */ /* 0x002fe20000000000 */
.L_x_118:
[----:B---3--:R-:W-:Y:S01]  /*72c0*/  SHF.L.U32 R20, R60, 0x10, RZ ;  /* 0x000000103c147819 */ /* 0x008fe200000006ff */
[----:B------:R-:W-:Y:S01]  /*72d0*/  FMUL R0, R52, R24 ;  /* 0x0000001834007220 */ /* 0x000fe20000400000 */
[----:B------:R-:W-:Y:S01]  /*72e0*/  ISETP.NE.AND P0, PT, R98, R2, PT ;  /* 0x000000026200720c */ /* 0x000fe20003f05270 */
[----:B------:R-:W-:Y:S01]  /*72f0*/  FMUL R2, R52, R25 ;  /* 0x0000001934027220 */ /* 0x000fe20000400000 */
[----:B------:R-:W-:Y:S01]  /*7300*/  LOP3.LUT R21, R60, 0xffff0000, RZ, 0xc0, !PT ;  /* 0xffff00003c157812 */ /* 0x000fe200078ec0ff */
[----:B------:R-:W-:Y:S01]  /*7310*/  FFMA R0, R53, R20, R0 ;  /* 0x0000001435007223 */ /* 0x000fe20000000000 */
[C---:B------:R-:W-:Y:S01]  /*7320*/  SHF.L.U32 R22, R61.reuse, 0x10, RZ ;  /* 0x000000103d167819 */ /* 0x040fe200000006ff */
[----:B------:R-:W-:Y:S01]  /*7330*/  FMUL R3, R52, R26 ;  /* 0x0000001a34037220 */ /* 0x000fe20000400000 */
[----:B------:R-:W-:Y:S01]  /*7340*/  LOP3.LUT R23, R61, 0xffff0000, RZ, 0xc0, !PT ;  /* 0xffff00003d177812 */ /* 0x000fe200078ec0ff */
[C---:B------:R-:W-:Y:S01]  /*7350*/  FFMA R2, R53.reuse, R21, R2 ;  /* 0x0000001535027223 */ /* 0x040fe20000000002 */
[----:B------:R-:W-:Y:S01]  /*7360*/  SHF.L.U32 R40, R62, 0x10, RZ ;  /* 0x000000103e287819 */ /* 0x000fe200000006ff */
[----:B------:R-:W-:Y:S01]  /*7370*/  FMUL R20, R52, R27 ;  /* 0x0000001b34147220 */ /* 0x000fe20000400000 */
[----:B------:R-:W-:Y:S01]  /*7380*/  LOP3.LUT R41, R62, 0xffff0000, RZ, 0xc0, !PT ;  /* 0xffff00003e297812 */ /* 0x000fe200078ec0ff */
[----:B------:R-:W-:Y:S01]  /*7390*/  FFMA R3, R53, R22, R3 ;  /* 0x0000001635037223 */ /* 0x000fe20000000003 */
[----:B------:R-:W-:Y:S01]  /*73a0*/  F2FP.BF16.F32.PACK_AB R108, R2, R0 ;  /* 0x00000000026c723e */ /* 0x000fe200000010ff */
[C---:B------:R-:W-:Y:S01]  /*73b0*/  FMUL R21, R52.reuse, R28 ;  /* 0x0000001c34157220 */ /* 0x040fe20000400000 */
[----:B------:R-:W-:Y:S01]  /*73c0*/  LOP3.LUT R42, R77, 0xffff0000, RZ, 0xc0, !PT ;  /* 0xffff00004d2a7812 */ /* 0x000fe200078ec0ff */
[----:B------:R-:W-:Y:S01]  /*73d0*/  FMUL R22, R52, R29 ;  /* 0x0000001d34167220 */ /* 0x000fe20000400000 */
[----:B------:R-:W-:Y:S01]  /*73e0*/  SHF.L.U32 R54, R78, 0x10, RZ ;  /* 0x000000104e367819 */ /* 0x000fe200000006ff */
[----:B------:R-:W-:Y:S01]  /*73f0*/  FFMA R20, R53, R23, R20 ;  /* 0x0000001735147223 */ /* 0x000fe20000000014 */
[----:B------:R-:W-:Y:S01]  /*7400*/  SHF.L.U32 R23, R63, 0x10, RZ ;  /* 0x000000103f177819 */ /* 0x000fe200000006ff */
[----:B------:R-:W-:Y:S01]  /*7410*/  FFMA R21, R53, R40, R21 ;  /* 0x0000002835157223 */ /* 0x000fe20000000015 */
[----:B------:R-:W-:Y:S01]  /*7420*/  LOP3.LUT R40, R63, 0xffff0000, RZ, 0xc0, !PT ;  /* 0xffff00003f287812 */ /* 0x000fe200078ec0ff */
[C---:B------:R-:W-:Y:S01]  /*7430*/  FFMA R22, R53.reuse, R41, R22 ;  /* 0x0000002935167223 */ /* 0x040fe20000000016 */
[----:B------:R-:W-:Y:S01]  /*7440*/  F2FP.BF16.F32.PACK_AB R109, R20, R3 ;  /* 0x00000003146d723e */ /* 0x000fe200000010ff */
[----:B------:R-:W-:Y:S01]  /*7450*/  FMUL R0, R52, R30 ;  /* 0x0000001e34007220 */ /* 0x000fe20000400000 */
[----:B----4-:R-:W-:Y:S01]  /*7460*/  LOP3.LUT R41, R66, 0xffff0000, RZ, 0xc0, !PT ;  /* 0xffff000042297812 */ /* 0x010fe200078ec0ff */
[----:B------:R-:W-:Y:S01]  /*7470*/  FMUL R2, R52, R31 ;  /* 0x0000001f34027220 */ /* 0x000fe20000400000 */
[----:B------:R-:W-:Y:S01]  /*7480*/  F2FP.BF16.F32.PACK_AB R110, R22, R21 ;  /* 0x00000015166e723e */ /* 0x000fe200000010ff */
[C---:B------:R-:W-:Y:S01]  /*7490*/  FFMA R0, R53.reuse, R23, R0 ;  /* 0x0000001735007223 */ /* 0x040fe20000000000 */
[C---:B------:R-:W-:Y:S01]  /*74a0*/  SHF.L.U32 R22, R64.reuse, 0x10, RZ ;  /* 0x0000001040167819 */ /* 0x040fe200000006ff */
[----:B------:R-:W-:Y:S01]  /*74b0*/  FFMA R2, R53, R40, R2 ;  /* 0x0000002835027223 */ /* 0x000fe20000000002 */
[----:B------:R-:W-:Y:S01]  /*74c0*/  LOP3.LUT R23, R64, 0xffff0000, RZ, 0xc0, !PT ;  /* 0xffff000040177812 */ /* 0x000fe200078ec0ff */
[C---:B------:R-:W-:Y:S01]  /*74d0*/  FMUL R3, R52.reuse, R32 ;  /* 0x0000002034037220 */ /* 0x040fe20000400000 */
[----:B------:R-:W-:Y:S01]  /*74e0*/  SHF.L.U32 R40, R65, 0x10, RZ ;  /* 0x0000001041287819 */ /* 0x000fe200000006ff */
[----:B------:R-:W-:Y:S01]  /*74f0*/  FMUL R20, R52, R33 ;  /* 0x0000002134147220 */ /* 0x000fe20000400000 */
[----:B------:R-:W-:Y:S01]  /*7500*/  F2FP.BF16.F32.PACK_AB R111, R2, R0 ;  /* 0x00000000026f723e */ /* 0x000fe200000010ff */
[----:B------:R-:W-:Y:S01]  /*7510*/  FMUL R21, R52, R34 ;  /* 0x0000002234157220 */ /* 0x000fe20000400000 */
[----:B------:R-:W-:Y:S01]  /*7520*/  LOP3.LUT R55, R78, 0xffff0000, RZ, 0xc0, !PT ;  /* 0xffff00004e377812 */ /* 0x000fe200078ec0ff */
[----:B------:R-:W-:Y:S01]  /*7530*/  FFMA R3, R53, R22, R3 ;  /* 0x0000001635037223 */ /* 0x000fe20000000003 */
[----:B------:R-:W-:Y:S01]  /*7540*/  SHF.L.U32 R56, R79, 0x10, RZ ;  /* 0x000000104f387819 */ /* 0x000fe200000006ff */
[----:B------:R-:W-:Y:S01]  /*7550*/  FFMA R20, R53, R23, R20 ;  /* 0x0000001735147223 */ /* 0x000fe20000000014 */
[----:B------:R-:W-:Y:S01]  /*7560*/  LOP3.LUT R23, R65, 0xffff0000, RZ, 0xc0, !PT ;  /* 0xffff000041177812 */ /* 0x000fe200078ec0ff */
[----:B------:R-:W-:Y:S01]  /*7570*/  FFMA R21, R53, R40, R21 ;  /* 0x0000002835157223 */ /* 0x000fe20000000015 */
[----:B------:R-:W-:Y:S01]  /*7580*/  SHF.L.U32 R40, R66, 0x10, RZ ;  /* 0x0000001042287819 */ /* 0x000fe200000006ff */
[----:B------:R-:W-:Y:S01]  /*7590*/  FMUL R0, R52, R35 ;  /* 0x0000002334007220 */ /* 0x000fe20000400000 */
[----:B------:R-:W-:Y:S01]  /*75a0*/  F2FP.BF16.F32.PACK_AB R112, R20, R3 ;  /* 0x000000031470723e */ /* 0x000fe200000010ff */
[C---:B------:R-:W-:Y:S01]  /*75b0*/  FMUL R2, R52.reuse, R36 ;  /* 0x0000002434027220 */ /* 0x040fe20000400000 */
[----:B------:R-:W-:Y:S01]  /*75c0*/  LOP3.LUT R57, R79, 0xffff0000, RZ, 0xc0, !PT ;  /* 0xffff00004f397812 */ /* 0x000fe200078ec0ff */
[----:B------:R-:W-:Y:S01]  /*75d0*/  FMUL R22, R52, R37 ;  /* 0x0000002534167220 */ /* 0x000fe20000400000 */
[----:B------:R-:W-:Y:S01]  /*75e0*/  ISETP.NE.AND P1, PT, R98, RZ, PT ;  /* 0x000000ff6200720c */ /* 0x000fe20003f25270 */
[----:B------:R-:W-:Y:S01]  /*75f0*/  FFMA R0, R53, R23, R0 ;  /* 0x0000001735007223 */ /* 0x000fe20000000000 */
[----:B------:R-:W-:Y:S01]  /*7600*/  SHF.L.U32 R23, R67, 0x10, RZ ;  /* 0x0000001043177819 */ /* 0x000fe200000006ff */
[----:B------:R-:W-:Y:S01]  /*7610*/  FFMA R2, R53, R40, R2 ;  /* 0x0000002835027223 */ /* 0x000fe20000000002 */
[----:B------:R-:W-:Y:S01]  /*7620*/  LOP3.LUT R40, R67, 0xffff0000, RZ, 0xc0, !PT ;  /* 0xffff000043287812 */ /* 0x000fe200078ec0ff */
[----:B------:R1:W-:Y:S01]  /*7630*/  @!P0 STS.128 [R104+UR51+0x200], R108 ;  /* 0x0002006c68008988 */ /* 0x0003e20008000c33 */
[----:B------:R-:W-:Y:S01]  /*7640*/  F2FP.BF16.F32.PACK_AB R113, R0, R21 ;  /* 0x000000150071723e */ /* 0x000fe200000010ff */
[C---:B------:R-:W-:Y:S01]  /*7650*/  FFMA R22, R53.reuse, R41, R22 ;  /* 0x0000002935167223 */ /* 0x040fe20000000016 */
[----:B------:R-:W-:Y:S01]  /*7660*/  LOP3.LUT R41, R74, 0xffff0000, RZ, 0xc0, !PT ;  /* 0xffff00004a297812 */ /* 0x000fe200078ec0ff */
[C---:B------:R-:W-:Y:S01]  /*7670*/  FMUL R3, R52.reuse, R38 ;  /* 0x0000002634037220 */ /* 0x040fe20000400000 */
[C---:B------:R-:W-:Y:S01]  /*7680*/  FMUL R20, R52.reuse, R39 ;  /* 0x0000002734147220 */ /* 0x040fe20000400000 */
        /* <DEDUP_REMOVED lines=9> */
[C---:B------:R-:W-:Y:S01]  /*7720*/  FFMA R0, R53.reuse, R22, R0 ;  /* 0x0000001635007223 */ /* 0x040fe20000000000 */
[C---:B------:R-:W-:Y:S01]  /*7730*/  FFMA R2, R53.reuse, R23, R2 ;  /* 0x0000001735027223 */ /* 0x040fe20000000002 */
[----:B------:R-:W-:Y:S01]  /*7740*/  F2FP.BF16.F32.PACK_AB R115, R20, R3 ;  /* 0x000000031473723e */ /* 0x000fe200000010ff */
[----:B------:R-:W-:Y:S01]  /*7750*/  FFMA R21, R53, R40, R21 ;  /* 0x0000002835157223 */ /* 0x000fe20000000015 */
[----:B------:R-:W-:Y:S01]  /*7760*/  LOP3.LUT R23, R73, 0xffff0000, RZ, 0xc0, !PT ;  /* 0xffff000049177812 */ /* 0x000fe200078ec0ff */
[----:B------:R-:W-:Y:S01]  /*7770*/  FMUL R3, R52, R7 ;  /* 0x0000000734037220 */ /* 0x000fe20000400000 */
[----:B------:R-:W-:Y:S01]  /*7780*/  SHF.L.U32 R40, R74, 0x10, RZ ;  /* 0x000000104a287819 */ /* 0x000fe200000006ff */
[----:B------:R1:W-:Y:S01]  /*7790*/  @!P0 STS.128 [R103+0x200], R112 ;  /* 0x0002007067008388 */ /* 0x0003e20000000c00 */
[C---:B------:R-:W-:Y:S01]  /*77a0*/  FMUL R20, R52.reuse, R8 ;  /* 0x0000000834147220 */ /* 0x040fe20000400000 */
[----:B------:R-:W-:Y:S01]  /*77b0*/  FMUL R22, R52, R9 ;  /* 0x0000000934167220 */ /* 0x000fe20000400000 */
[C---:B------:R-:W-:Y:S01]  /*77c0*/  FFMA R3, R53.reuse, R23, R3 ;  /* 0x0000001735037223 */ /* 0x040fe20000000003 */
[----:B------:R-:W-:Y:S01]  /*77d0*/  F2FP.BF16.F32.PACK_AB R116, R2, R0 ;  /* 0x000000000274723e */ /* 0x000fe200000010ff */
[----:B------:R-:W-:Y:S01]  /*77e0*/  FFMA R20, R53, R40, R20 ;  /* 0x0000002835147223 */ /* 0x000fe20000000014 */
[C---:B------:R-:W-:Y:S01]  /*77f0*/  SHF.L.U32 R23, R75.reuse, 0x10, RZ ;  /* 0x000000104b177819 */ /* 0x040fe200000006ff */
[C---:B------:R-:W-:Y:S01]  /*7800*/  FMUL R0, R52.reuse, R10 ;  /* 0x0000000a34007220 */ /* 0x040fe20000400000 */
[----:B------:R-:W-:Y:S01]  /*7810*/  LOP3.LUT R40, R75, 0xffff0000, RZ, 0xc0, !PT ;  /* 0xffff00004b287812 */ /* 0x000fe200078ec0ff */
[C---:B------:R-:W-:Y:S01]  /*7820*/  FFMA R22, R53.reuse, R41, R22 ;  /* 0x0000002935167223 */ /* 0x040fe20000000016 */
[C---:B------:R-:W-:Y:S01]  /*7830*/  FMUL R2, R52.reuse, R11 ;  /* 0x0000000b34027220 */ /* 0x040fe20000400000 */
[----:B------:R-:W-:Y:S01]  /*7840*/  FFMA R0, R53, R23, R0 ;  /* 0x0000001735007223 */ /* 0x000fe20000000000 */
[----:B------:R-:W-:Y:S01]  /*7850*/  F2FP.BF16.F32.PACK_AB R117, R3, R21 ;  /* 0x000000150375723e */ /* 0x000fe200000010ff */
[----:B------:R-:W-:Y:S01]  /*7860*/  FMUL R3, R52, R12 ;  /* 0x0000000c34037220 */ /* 0x000fe20000400000 */
[----:B------:R-:W-:Y:S01]  /*7870*/  FFMA R2, R53, R40, R2 ;  /* 0x0000002835027223 */ /* 0x000fe20000000002 */
[----:B------:R-:W-:Y:S01]  /*7880*/  SHF.L.U32 R23, R76, 0x10, RZ ;  /* 0x000000104c177819 */ /* 0x000fe200000006ff */
[----:B------:R-:W-:Y:S01]  /*7890*/  FMUL R21, R52, R14 ;  /* 0x0000000e34157220 */ /* 0x000fe20000400000 */
[----:B------:R-:W-:Y:S01]  /*78a0*/  F2FP.BF16.F32.PACK_AB R118, R22, R20 ;  /* 0x000000141676723e */ /* 0x000fe200000010ff */
[----:B------:R-:W-:Y:S01]  /*78b0*/  FMUL R20, R52, R13 ;  /* 0x0000000d34147220 */ /* 0x000fe20000400000 */
[----:B------:R-:W-:Y:S01]  /*78c0*/  LOP3.LUT R40, R76, 0xffff0000, RZ, 0xc0, !PT ;  /* 0xffff00004c287812 */ /* 0x000fe200078ec0ff */
[C---:B------:R-:W-:Y:S01]  /*78d0*/  FMUL R22, R52.reuse, R15 ;  /* 0x0000000f34167220 */ /* 0x040fe20000400000 */
[----:B------:R-:W-:Y:S01]  /*78e0*/  SHF.L.U32 R41, R77, 0x10, RZ ;  /* 0x000000104d297819 */ /* 0x000fe200000006ff */
[C---:B------:R-:W-:Y:S01]  /*78f0*/  FFMA R3, R53.reuse, R23, R3 ;  /* 0x0000001735037223 */ /* 0x040fe20000000003 */
[C---:B------:R-:W-:Y:S01]  /*7900*/  FMUL R23, R52.reuse, R16 ;  /* 0x0000001034177220 */ /* 0x040fe20000400000 */
[C---:B------:R-:W-:Y:S01]  /*7910*/  FFMA R20, R53.reuse, R40, R20 ;  /* 0x0000002835147223 */ /* 0x040fe20000000014 */
[C---:B------:R-:W-:Y:S01]  /*7920*/  FMUL R40, R52.reuse, R17 ;  /* 0x0000001134287220 */ /* 0x040fe20000400000 */
[C---:B------:R-:W-:Y:S01]  /*7930*/  FFMA R21, R53.reuse, R41, R21 ;  /* 0x0000002935157223 */ /* 0x040fe20000000015 */
[C---:B------:R-:W-:Y:S01]  /*7940*/  FFMA R22, R53.reuse, R42, R22 ;  /* 0x0000002a35167223 */ /* 0x040fe20000000016 */
[C---:B------:R-:W-:Y:S01]  /*7950*/  FMUL R41, R52.reuse, R18 ;  /* 0x0000001234297220 */ /* 0x040fe20000400000 */
[----:B------:R-:W-:Y:S01]  /*7960*/  FMUL R42, R52, R19 ;  /* 0x00000013342a7220 */ /* 0x000fe20000400000 */
[----:B------:R-:W-:Y:S01]  /*7970*/  F2FP.BF16.F32.PACK_AB R119, R2, R0 ;  /* 0x000000000277723e */ /* 0x000fe200000010ff */
[C---:B------:R-:W-:Y:S01]  /*7980*/  FFMA R23, R53.reuse, R54, R23 ;  /* 0x0000003635177223 */ /* 0x040fe20000000017 */
[C---:B------:R-:W-:Y:S01]  /*7990*/  FFMA R40, R53.reuse, R55, R40 ;  /* 0x0000003735287223 */ /* 0x040fe20000000028 */
[C---:B------:R-:W-:Y:S01]  /*79a0*/  FFMA R41, R53.reuse, R56, R41 ;  /* 0x0000003835297223 */ /* 0x040fe20000000029 */
[----:B------:R-:W-:Y:S01]  /*79b0*/  FFMA R42, R53, R57, R42 ;  /* 0x00000039352a7223 */ /* 0x000fe2000000002a */
[----:B------:R1:W-:Y:S01]  /*79c0*/  @!P0 STS.128 [R104+UR51+0xa00], R116 ;  /* 0x000a007468008988 */ /* 0x0003e20008000c33 */
[----:B------:R-:W-:Y:S02]  /*79d0*/  F2FP.BF16.F32.PACK_AB R21, R22, R21 ;  /* 0x000000151615723e */ /* 0x000fe400000010ff */
[----:B------:R-:W-:Y:S02]  /*79e0*/  F2FP.BF16.F32.PACK_AB R22, R40, R23 ;  /* 0x000000172816723e */ /* 0x000fe400000010ff */
[----:B------:R-:W-:Y:S02]  /*79f0*/  F2FP.BF16.F32.PACK_AB R20, R20, R3 ;  /* 0x000000031414723e */ /* 0x000fe400000010ff */
[----:B------:R-:W-:Y:S05]  /*7a00*/  F2FP.BF16.F32.PACK_AB R23, R42, R41 ;  /* 0x000000292a17723e */ /* 0x000fea00000010ff */
[----:B------:R1:W-:Y:S01]  /*7a10*/  @!P0 STS.128 [R103+0xa00], R20 ;  /* 0x000a001467008388 */ /* 0x0003e20000000c00 */
[----:B------:R-:W-:Y:S01]  /*7a20*/  @!PT LDS RZ, [RZ] ;  /* 0x00000000fffff984 */ /* 0x000fe20000000800 */
[----:B------:R-:W-:Y:S01]  /*7a30*/  @!PT LDS RZ, [RZ] ;  /* 0x00000000fffff984 */ /* 0x000fe20000000800 */
[----:B------:R-:W-:Y:S01]  /*7a40*/  @!PT LDS RZ, [RZ] ;  /* 0x00000000fffff984 */ /* 0x000fe20000000800 */
[----:B------:R-:W-:Y:S01]  /*7a50*/  @!PT LDS RZ, [RZ] ;  /* 0x00000000fffff984 */ /* 0x000fe20000000800 */
[----:B------:R3:W-:Y:S07]  /*7a60*/  MEMBAR.ALL.CTA ;  /* 0x0000000000007992 */ /* 0x0007ee0000008000 */
[----:B---3--:R-:W3:Y:S01]  /*7a70*/  FENCE.VIEW.ASYNC.S ;  /* 0x00000000000073c6 */ /* 0x008ee20000000000 */
[----:B------:R-:W-:Y:S05]  /*7a80*/  WARPSYNC.ALL ;  /* 0x0000000000007948 */ /* 0x000fea0003800000 */
[----:B------:R-:W-:Y:S01]  /*7a90*/  BSSY.RECONVERGENT B0, `(.L_x_121) ;  /* 0x0000011000007945 */ /* 0x000fe20003800200 */
[----:B---3--:R-:W-:Y:S06]  /*7aa0*/  BAR.SYNC.DEFER_BLOCKING 0x1, 0x80 ;  /* 0x0042000000007b1d */ /* 0x008fec0000010000 */
[----:B------:R-:W-:Y:S05]  /*7ab0*/  @P1 BRA `(.L_x_122) ;  /* 0x0000000000381947 */ /* 0x000fea0003800000 */
[----:B------:R-:W-:Y:S02]  /*7ac0*/  UIADD3 UR4, UPT, UPT, UR51, 0x200, URZ ;  /* 0x0000020033047890 */ /* 0x000fe4000fffe0ff */
[----:B------:R-:W-:Y:S01]  /*7ad0*/  UIADD3 UR8, UP0, UPT, UR58, 0xa80, URZ ;  /* 0x00000a803a087890 */ /* 0x000fe2000ff1e0ff */
[----:B------:R-:W-:Y:S01]  /*7ae0*/  UMOV UR43, UR36 ;  /* 0x00000024002b7c82 */ /* 0x000fe20008000000 */
[----:B------:R-:W-:Y:S02]  /*7af0*/  UIADD3 UR5, UPT, UPT, UR41, 0x40, URZ ;  /* 0x0000004029057890 */ /* 0x000fe4000fffe0ff */
[----:B------:R-:W-:Y:S01]  /*7b00*/  MOV R88, UR4 ;  /* 0x0000000400587c02 */ /* 0x000fe20008000f00 */
[----:B------:R-:W-:Y:S02]  /*7b10*/  UIADD3.X UR9, UPT, UPT, URZ, UR59, URZ, UP0, !UPT ;  /* 0x0000003bff097290 */ /* 0x000fe400087fe4ff */
[----:B------:R-:W-:Y:S01]  /*7b20*/  UIADD3 UR4, UPT, UPT, UR51, 0xa00, URZ ;  /* 0x00000a0033047890 */ /* 0x000fe2000fffe0ff */
[----:B------:R-:W-:Y:S01]  /*7b30*/  R2UR UR40, R88 ;  /* 0x00000000582872ca */ /* 0x000fe200000e0000 */
[----:B------:R-:W-:Y:S01]  /*7b40*/  UMOV UR6, UR42 ;  /* 0x0000002a00067c82 */ /* 0x000fe20008000000 */
[----:B------:R-:W-:Y:S11]  /*7b50*/  UMOV UR7, UR36 ;  /* 0x0000002400077c82 */ /* 0x000ff60008000000 */
[----:B------:R3:W-:Y:S01]  /*7b60*/  UTMASTG.3D [UR40], [UR8] ;  /* 0x00000028080073b5 */ /* 0x0007e20008010000 */
[----:B------:R3:W-:Y:S01]  /*7b70*/  UTMASTG.3D [UR4], [UR8] ;  /* 0x00000004080073b5 */ /* 0x0007e20008010000 */
[----:B------:R0:W-:Y:S01]  /*7b80*/  UTMACMDFLUSH ;  /* 0x00000000000079b7 */ /* 0x0001e20000000000 */
[----:B---3--:R-:W-:Y:S04]  /*7b90*/  DEPBAR.LE SB0, 0x1 ;  /* 0x000080400000791a */ /* 0x008fe80000000000 */
.L_x_122:
[----:B------:R-:W-:Y:S05]  /*7ba0*/  BSYNC.RECONVERGENT B0 ;  /* 0x0000000000007941 */ /* 0x000fea0003800200 */
.L_x_121:
[----:B------:R-:W-:Y:S01]  /*7bb0*/  BAR.SYNC.DEFER_BLOCKING 0x1, 0x80 ;  /* 0x0042000000007b1d */ /* 0x000fe20000010000 */
[----:B------:R-:W-:Y:S01]  /*7bc0*/  ISETP.NE.AND P1, PT, R105, RZ, PT ;  /* 0x000000ff6900720c */ /* 0x000fe20003f25270 */
[----:B------:R-:W-:Y:S01]  /*7bd0*/  UISETP.NE.AND UP0, UPT, UR56, URZ, UPT ;  /* 0x000000ff3800728c */ /* 0x000fe2000bf05270 */
[----:B------:R-:W-:Y:S11]  /*7be0*/  LEA R2, R68, UR51, 0x3 ;  /* 0x0000003344027c11 */ /* 0x000ff6000f8e18ff */
[----:B------:R-:W-:Y:S01]  /*7bf0*/  @P1 SHF.L.U32 R3, RZ, 0x1f, RZ ;  /* 0x0000001fff031819 */ /* 0x000fe200000006ff */
[----:B------:R-:W-:Y:S06]  /*7c00*/  BRA.U !UP0, `(.L_x_123) ;  /* 0x0000000108247547 */ /* 0x000fec000b800000 */
[----:B-1----:R-:W-:Y:S01]  /*7c10*/  IMAD.U32 R20, RZ, RZ, UR57 ;  /* 0x00000039ff147e24 */ /* 0x002fe2000f8e00ff */
[----:B------:R-:W-:Y:S01]  /*7c20*/  MOV R0, UR37 ;  /* 0x0000002500007c02 */ /* 0x000fe20008000f00 */
[----:B------:R-:W-:Y:S03]  /*7c30*/  UIADD3 UR57, UPT, UPT, UR57, 0x1, URZ ;  /* 0x0000000139397890 */ /* 0x000fe6000fffe0ff */
[----:B------:R-:W-:Y:S01]  /*7c40*/  @P1 LEA R20, R20, UR51, 0x3 ;  /* 0x0000003314141c11 */ /* 0x000fe2000f8e18ff */
[----:B------:R-:W-:Y:S04]  /*7c50*/  UISETP.NE.AND UP0, UPT, UR57, 0x4, UPT ;  /* 0x000000043900788c */ /* 0x000fe8000bf05270 */
[----:B------:R-:W-:Y:S01]  /*7c60*/  @P1 VIADD R20, R20, 0xd0 ;  /* 0x000000d014141836 */ /* 0x000fe20000000000 */
[----:B------:R-:W-:Y:S04]  /*7c70*/  USEL UR57, UR57, URZ, UP0 ;  /* 0x000000ff39397287 */ /* 0x000fe80008000000 */
[----:B------:R-:W-:Y:S04]  /*7c80*/  @P1 PRMT R0, R0, 0x654, R20 ;  /* 0x0000065400001816 */ /* 0x000fe80000000014 */
[----:B------:R3:W-:Y:S04]  /*7c90*/  @P1 SYNCS.ARRIVE.TRANS64.RED.A1T0 RZ, [R0+URZ], RZ ;  /* 0x000000ff00ff19a7 */ /* 0x0007e800081004ff */
.L_x_123:
[----:B------:R-:W4:Y:S01]  /*7ca0*/  @P1 SYNCS.PHASECHK.TRANS64.TRYWAIT P0, [R2+URZ+0xb0], R3 ;  /* 0x0000b003020015a7 */ /* 0x000f2200080011ff */
[----:B------:R-:W-:Y:S01]  /*7cb0*/  BSSY B1, `(.L_x_124) ;  /* 0x0000014000017945 */ /* 0x000fe20003800000 */
[----:B----4-:R-:W-:Y:S03]  /*7cc0*/  @P1 SEL R70, RZ, 0x1, !P0 ;  /* 0x00000001ff461807 */ /* 0x010fe60004000000 */
[----:B------:R-:W-:Y:S05]  /*7cd0*/  @!P1 BRA `(.L_x_125) ;  /* 0x0000000000449947 */ /* 0x000fea0003800000 */
[----:B------:R-:W-:Y:S01]  /*7ce0*/  ISETP.NE.AND P1, PT, R71, RZ, PT ;  /* 0x000000ff4700720c */ /* 0x000fe20003f25270 */
[----:B------:R-:W-:Y:S01]  /*7cf0*/  BSSY B0, `(.L_x_126) ;  /* 0x0000009000007945 */ /* 0x000fe20003800000 */
[----:B------:R-:W-:Y:S11]  /*7d00*/  ISETP.NE.AND P0, PT, R70, RZ, PT ;  /* 0x000000ff4600720c */ /* 0x000ff60003f05270 */
[----:B-1----:R-:W-:Y:S05]  /*7d10*/  @P1 IMAD R20, R68, 0x1000, R104 ;  /* 0x0000100044141824 */ /* 0x002fea00078e0268 */
[----:B------:R-:W-:Y:S05]  /*7d20*/  @P1 IADD3 R3, PT, PT, R20, UR51, RZ ;  /* 0x0000003314031c10 */ /* 0x000fea000fffe0ff */
[----:B------:R-:W-:Y:S01]  /*7d30*/  @P1 IMAD.IADD R3, R69, 0x1, R3 ;  /* 0x0000000145031824 */ /* 0x000fe200078e0203 */
[----:B------:R-:W-:Y:S06]  /*7d40*/  @P0 BRA `(.L_x_127) ;  /* 0x00000000000c0947 */ /* 0x000fec0003800000 */
[----:B---3--:R-:W-:Y:S04]  /*7d50*/  SHF.L.U32 R0, RZ, 0x1f, RZ ;  /* 0x0000001fff007819 */ /* 0x008fe800000006ff */
[----:B------:R-:W1:Y:S02]  /*7d60*/  SYNCS.PHASECHK.TRANS64.TRYWAIT P0, [R2+URZ+0xb0], R0 ;  /* 0x0000b000020075a7 */ /* 0x000e6400080011ff */
[----:B-1----:R-:W-:Y:S05]  /*7d70*/  @!P0 BRA `(.L_x_128) ;  /* 0x0000007400a08947 */ /* 0x002fea0003800000 */
.L_x_127:
[----:B------:R-:W-:Y:S05]  /*7d80*/  BSYNC B0 ;  /* 0x0000000000007941 */ /* 0x000fea0003800000 */
.L_x_126:
[----:B------:R-:W-:Y:S02]  /*7d90*/  ISETP.NE.AND P0, PT, R71, RZ, PT ;  /* 0x000000ff4700720c */ /* 0x000fe40003f05270 */
[----:B------:R-:W-:Y:S11]  /*7da0*/  IADD3 R68, PT, PT, R68, 0x1, RZ ;  /* 0x0000000144447810 */ /* 0x000ff60007ffe0ff */
[----:B------:R4:W1:Y:S04]  /*7db0*/  @P0 LDS.128 R60, [R20+UR51+0x200] ;  /* 0x00020033143c0984 */ /* 0x0008680008000c00 */
[----:B------:R4:W1:Y:S04]  /*7dc0*/  @P0 LDS.128 R72, [R20+UR51+0xa00] ;  /* 0x000a003314480984 */ /* 0x0008680008000c00 */
[----:B------:R4:W1:Y:S04]  /*7dd0*/  @P0 LDS.128 R64, [R3+0x200] ;  /* 0x0002000003400984 */ /* 0x0008680000000c00 */
[----:B------:R4:W1:Y:S02]  /*7de0*/  @P0 LDS.128 R76, [R3+0xa00] ;  /* 0x000a0000034c0984 */ /* 0x0008640000000c00 */
.L_x_125:
[----:B------:R-:W-:Y:S05]  /*7df0*/  BSYNC B1 ;  /* 0x0000000000017941 */ /* 0x000fea0003800000 */
.L_x_124:
[----:B----4-:R-:W-:Y:S05]  /*7e00*/  VIADD R3, R59, 0x400000 ;  /* 0x004000003b037836 */ /* 0x010fea0000000000 */
[----:B-1-3--:R-:W-:Y:S04]  /*7e10*/  SHF.R.U32.HI R0, RZ, 0x15, R3 ;  /* 0x00000015ff007819 */ /* 0x00afe80000011603 */
[----:B------:R-:W-:Y:S04]  /*7e20*/  LOP3.LUT R22, R0, 0x3, RZ, 0xc0, !PT ;  /* 0x0000000300167812 */ /* 0x000fe800078ec0ff */
[----:B------:R-:W-:Y:S11]  /*7e30*/  ISETP.NE.AND P0, PT, R98, R22, PT ;  /* 0x000000166200720c */ /* 0x000ff60003f05270 */
[----:B------:R-:W-:Y:S02]  /*7e40*/  @!UPT UIADD3 URZ, UPT, UPT, URZ, URZ, URZ ;  /* 0x000000fffffff290 */ /* 0x000fe4000fffe0ff */
[----:B------:R-:W-:Y:S05]  /*7e50*/  @P0 BRA `(.L_x_129) ;  /* 0x0000000000bc0947 */ /* 0x000fea0003800000 */
[----:B------:R-:W-:Y:S02]  /*7e60*/  LOP3.LUT P0, RZ, R0, 0x3, R99, 0x48, !PT ;  /* 0x0000000300ff7812 */ /* 0x000fe40007804863 */
[----:B------:R-:W-:Y:S11]  /*7e70*/  MOV R2, R3 ;  /* 0x0000000300027202 */ /* 0x000ff60000000f00 */
[----:B------:R-:W-:Y:S05]  /*7e80*/  @!P0 BRA `(.L_x_130) ;  /* 0x0000000000408947 */ /* 0x000fea0003800000 */
[----:B------:R-:W1:Y:S01]  /*7e90*/  LDCU.64 UR8, c[0x4][0x70] ;  /* 0x01000e00ff0877ac */ /* 0x000e620008000a00 */
[----:B------:R-:W-:Y:S01]  /*7ea0*/  MOV R15, 0x0 ;  /* 0x00000000000f7802 */ /* 0x000fe20000000f00 */
[----:B------:R-:W-:Y:S02]  /*7eb0*/  HFMA2 R12, -RZ, RZ, 0, 5.9604644775390625e-08 ;  /* 0x00000001ff0c7431 */ /* 0x000fe400000001ff */
[----:B------:R-:W-:Y:S02]  /*7ec0*/  IMAD.MOV.U32 R8, RZ, RZ, 0x192 ;  /* 0x00000192ff087424 */ /* 0x000fe400078e00ff */
[----:B------:R-:W-:Y:S01]  /*7ed0*/  IMAD.MOV.U32 R13, RZ, RZ, RZ ;  /* 0x000000ffff0d7224 */ /* 0x000fe200078e00ff */
[----:B------:R-:W3:Y:S01]  /*7ee0*/  LDCU.64 UR6, c[0x4][0x78] ;  /* 0x01000f00ff0677ac */ /* 0x000ee20008000a00 */
[----:B------:R-:W4:Y:S01]  /*7ef0*/  LDC.64 R14, c[0x4][R15] ;  /* 0x010000000f0e7b82 */ /* 0x000f220000000a00 */
[----:B------:R-:W5:Y:S01]  /*7f00*/  LDCU.64 UR4, c[0x4][0x10] ;  /* 0x01000200ff0477ac */ /* 0x000f620008000a00 */
[----:B-1----:R-:W-:Y:S01]  /*7f10*/  MOV R5, UR9 ;  /* 0x0000000900057c02 */ /* 0x002fe20008000f00 */
[----:B------:R-:W-:Y:S01]  /*7f20*/  IMAD.U32 R4, RZ, RZ, UR8 ;  /* 0x00000008ff047e24 */ /* 0x000fe2000f8e00ff */
[----:B---3--:R-:W-:Y:S01]  /*7f30*/  MOV R7, UR7 ;  /* 0x0000000700077c02 */ /* 0x008fe20008000f00 */
[----:B------:R-:W-:Y:S01]  /*7f40*/  IMAD.U32 R6, RZ, RZ, UR6 ;  /* 0x00000006ff067e24 */ /* 0x000fe2000f8e00ff */
[----:B-----5:R-:W-:Y:S01]  /*7f50*/  MOV R11, UR5 ;  /* 0x00000005000b7c02 */ /* 0x020fe20008000f00 */
[----:B------:R-:W-:Y:S02]  /*7f60*/  IMAD.U32 R10, RZ, RZ, UR4 ;  /* 0x00000004ff0a7e24 */ /* 0x000fe4000f8e00ff */
[----:B------:R-:W-:Y:S07]  /*7f70*/  LEPC R20, `(.L_x_130) ;  /* 0x000000001014794e */ /* 0x000fee0000000000 */
[----:B--2-4-:R-:W-:Y:S05]  /*7f80*/  CALL.ABS.NOINC R14 ;  /* 0x000000000e007343 */ /* 0x014fea0003c00000 */
.L_x_130:
        /* <DEDUP_REMOVED lines=23> */
.L_x_131:
[----:B------:R-:W-:Y:S05]  /*8100*/  WARPSYNC.ALL ;  /* 0x0000000000007948 */ /* 0x000fea0003800000 */
[----:B------:R-:W-:Y:S11]  /*8110*/  R2UR UR4, R2 ;  /* 0x00000000020472ca */ /* 0x000ff600000e0000 */
[----:B------:R-:W-:Y:S02]  /*8120*/  @!UPT UIADD3 URZ, UPT, UPT, URZ, URZ, URZ ;  /* 0x000000fffffff290 */ /* 0x000fe4000fffe0ff */
[----:B------:R-:W1:Y:S02]  /*8130*/  LDTM.x16 R4, tmem[UR4+0x40] ;  /* 0x00004004000479ee */ /* 0x000e640008240000 */
[----:B-1----:R-:W-:Y:S01]  /*8140*/  NOP ;  /* 0x0000000000007918 */ /* 0x002fe20000000000 */
.L_x_129:
[----:B------:R-:W-:Y:S01]  /*8150*/  ISETP.NE.AND P2, PT, R105, RZ, PT ;  /* 0x000000ff6900720c */ /* 0x000fe20003f45270 */
[----:B------:R-:W-:Y:S01]  /*8160*/  FMUL R0, R52, R24 ;  /* 0x0000001834007220 */ /* 0x000fe20000400000 */
[----:B------:R-:W-:Y:S01]  /*8170*/  SHF.L.U32 R3, R60, 0x10, RZ ;  /* 0x000000103c037819 */ /* 0x000fe200000006ff */
[----:B------:R-:W-:Y:S01]  /*8180*/  FMUL R2, R52, R25 ;  /* 0x0000001934027220 */ /* 0x000fe20000400000 */
[----:B------:R-:W-:Y:S02]  /*8190*/  LOP3.LUT R20, R60, 0xffff0000, RZ, 0xc0, !PT ;  /* 0xffff00003c147812 */ /* 0x000fe400078ec0ff */
[----:B------:R-:W-:Y:S01]  /*81a0*/  SHF.L.U32 R21, R61, 0x10, RZ ;  /* 0x000000103d157819 */ /* 0x000fe200000006ff */
[C---:B------:R-:W-:Y:S01]  /*81b0*/  FFMA R0, R53.reuse, R3, R0 ;  /* 0x0000000335007223 */ /* 0x040fe20000000000 */
[----:B------:R-:W-:Y:S01]  /*81c0*/  ISETP.NE.AND P1, PT, R98, R22, PT ;  /* 0x000000166200720c */ /* 0x000fe20003f25270 */
[C---:B------:R-:W-:Y:S01]  /*81d0*/  FFMA R2, R53.reuse, R20, R2 ;  /* 0x0000001435027223 */ /* 0x040fe20000000002 */
[----:B------:R-:W-:Y:S01]  /*81e0*/  MOV R20, UR57 ;  /* 0x0000003900147c02 */ /* 0x000fe20008000f00 */
[----:B------:R-:W-:Y:S01]  /*81f0*/  FMUL R3, R52, R26 ;  /* 0x0000001a34037220 */ /* 0x000fe20000400000 */
[----:B------:R-:W-:Y:S02]  /*8200*/  SHF.L.U32 R22, R62, 0x10, RZ ;  /* 0x000000103e167819 */ /* 0x000fe400000006ff */
[----:B------:R-:W-:Y:S01]  /*8210*/  @P2 LEA R20, R20, UR51, 0x3 ;  /* 0x0000003314142c11 */ /* 0x000fe2000f8e18ff */
[----:B------:R-:W-:Y:S01]  /*8220*/  FFMA R3, R53, R21, R3 ;  /* 0x0000001535037223 */ /* 0x000fe20000000003 */
[----:B------:R-:W-:Y:S01]  /*8230*/  F2FP.BF16.F32.PACK_AB R108, R2, R0 ;  /* 0x00000000026c723e */ /* 0x000fe200000010ff */
[C---:B------:R-:W-:Y:S01]  /*8240*/  FMUL R0, R52.reuse, R27 ;  /* 0x0000001b34007220 */ /* 0x040fe20000400000 */
[----:B------:R-:W-:Y:S01]  /*8250*/  LOP3.LUT R21, R61, 0xffff0000, RZ, 0xc0, !PT ;  /* 0xffff00003d157812 */ /* 0x000fe200078ec0ff */
[----:B------:R-:W-:Y:S01]  /*8260*/  FMUL R2, R52, R28 ;  /* 0x0000001c34027220 */ /* 0x000fe20000400000 */
[----:B------:R-:W-:Y:S01]  /*8270*/  @P2 IADD3 R40, PT, PT, R20, 0xd0, RZ ;  /* 0x000000d014282810 */ /* 0x000fe20007ffe0ff */
[----:B------:R-:W-:Y:S01]  /*8280*/  FMUL R20, R52, R29 ;  /* 0x0000001d34147220 */ /* 0x000fe20000400000 */
[----:B------:R-:W-:Y:S01]  /*8290*/  LOP3.LUT R23, R62, 0xffff0000, RZ, 0xc0, !PT ;  /* 0xffff00003e177812 */ /* 0x000fe200078ec0ff */
[C---:B------:R-:W-:Y:S01]  /*82a0*/  FFMA R0, R53.reuse, R21, R0 ;  /* 0x0000001535007223 */ /* 0x040fe20000000000 */
[----:B------:R-:W-:Y:S01]  /*82b0*/  MOV R106, UR37 ;  /* 0x00000025006a7c02 */ /* 0x000fe20008000f00 */
[C---:B------:R-:W-:Y:S01]  /*82c0*/  FFMA R2, R53.reuse, R22, R2 ;  /* 0x0000001635027223 */ /* 0x040fe20000000002 */
[----:B------:R-:W-:Y:S01]  /*82d0*/  LOP3.LUT R41, R66, 0xffff0000, RZ, 0xc0, !PT ;  /* 0xffff000042297812 */ /* 0x000fe200078ec0ff */
[----:B------:R-:W-:Y:S01]  /*82e0*/  FFMA R20, R53, R23, R20 ;  /* 0x0000001735147223 */ /* 0x000fe20000000014 */
[----:B------:R-:W-:Y:S01]  /*82f0*/  @P2 PRMT R106, R106, 0x654, R40 ;  /* 0x000006546a6a2816 */ /* 0x000fe20000000028 */
[C---:B------:R-:W-:Y:S01]  /*8300*/  FMUL R21, R52.reuse, R30 ;  /* 0x0000001e34157220 */ /* 0x040fe20000400000 */
[C---:B------:R-:W-:Y:S01]  /*8310*/  SHF.L.U32 R23, R63.reuse, 0x10, RZ ;  /* 0x000000103f177819 */ /* 0x040fe200000006ff */
[----:B------:R-:W-:Y:S01]  /*8320*/  FMUL R22, R52, R31 ;  /* 0x0000001f34167220 */ /* 0x000fe20000400000 */
[----:B------:R-:W-:Y:S02]  /*8330*/  LOP3.LUT R40, R63, 0xffff0000, RZ, 0xc0, !PT ;  /* 0xffff00003f287812 */ /* 0x000fe400078ec0ff */
[----:B------:R-:W-:Y:S01]  /*8340*/  F2FP.BF16.F32.PACK_AB R110, R20, R2 ;  /* 0x00000002146e723e */ /* 0x000fe200000010ff */
[C---:B------:R-:W-:Y:S01]  /*8350*/  FFMA R21, R53.reuse, R23, R21 ;  /* 0x0000001735157223 */ /* 0x040fe20000000015 */
[----:B------:R-:W-:Y:S01]  /*8360*/  F2FP.BF16.F32.PACK_AB R109, R0, R3 ;  /* 0x00000003006d723e */ /* 0x000fe200000010ff */
[----:B------:R-:W-:Y:S01]  /*8370*/  FFMA R22, R53, R40, R22 ;  /* 0x0000002835167223 */ /* 0x000fe20000000016 */
[----:B------:R-:W-:Y:S01]  /*8380*/  SHF.L.U32 R20, R64, 0x10, RZ ;  /* 0x0000001040147819 */ /* 0x000fe200000006ff */
[----:B------:R-:W-:Y:S01]  /*8390*/  FMUL R0, R52, R32 ;  /* 0x0000002034007220 */ /* 0x000fe20000400000 */
[----:B------:R-:W-:Y:S01]  /*83a0*/  LOP3.LUT R23, R64, 0xffff0000, RZ, 0xc0, !PT ;  /* 0xffff000040177812 */ /* 0x000fe200078ec0ff */
[C---:B------:R-:W-:Y:S01]  /*83b0*/  FMUL R2, R52.reuse, R33 ;  /* 0x0000002134027220 */ /* 0x040fe20000400000 */
[----:B------:R-:W-:Y:S01]  /*83c0*/  SHF.L.U32 R40, R65, 0x10, RZ ;  /* 0x0000001041287819 */ /* 0x000fe200000006ff */
[----:B------:R-:W-:Y:S01]  /*83d0*/  FMUL R3, R52, R34 ;  /* 0x0000002234037220 */ /* 0x000fe20000400000 */
[----:B------:R-:W-:Y:S01]  /*83e0*/  F2FP.BF16.F32.PACK_AB R111, R22, R21 ;  /* 0x00000015166f723e */ /* 0x000fe200000010ff */
[----:B------:R-:W-:Y:S01]  /*83f0*/  FFMA R0, R53, R20, R0 ;  /* 0x0000001435007223 */ /* 0x000fe20000000000 */
[----:B------:R-:W-:Y:S01]  /*8400*/  LOP3.LUT R42, R77, 0xffff0000, RZ, 0xc0, !PT ;  /* 0xffff00004d2a7812 */ /* 0x000fe200078ec0ff */
[----:B------:R-:W-:Y:S01]  /*8410*/  FFMA R2, R53, R23, R2 ;  /* 0x0000001735027223 */ /* 0x000fe20000000002 */
[----:B------:R-:W-:Y:S01]  /*8420*/  LOP3.LUT R23, R65, 0xffff0000, RZ, 0xc0, !PT ;  /* 0xffff000041177812 */ /* 0x000fe200078ec0ff */
[C---:B------:R-:W-:Y:S01]  /*8430*/  FFMA R3, R53.reuse, R40, R3 ;  /* 0x0000002835037223 */ /* 0x040fe20000000003 */
[----:B------:R-:W-:Y:S01]  /*8440*/  SHF.L.U32 R40, R66, 0x10, RZ ;  /* 0x0000001042287819 */ /* 0x000fe200000006ff */
[----:B------:R-:W-:Y:S01]  /*8450*/  FMUL R20, R52, R35 ;  /* 0x0000002334147220 */ /* 0x000fe20000400000 */
[----:B------:R-:W-:Y:S01]  /*8460*/  F2FP.BF16.F32.PACK_AB R112, R2, R0 ;  /* 0x000000000270723e */ /* 0x000fe200000010ff */
[----:B------:R-:W-:Y:S01]  /*8470*/  FMUL R21, R52, R36 ;  /* 0x0000002434157220 */ /* 0x000fe20000400000 */
[----:B------:R-:W-:Y:S01]  /*8480*/  SHF.L.U32 R54, R78, 0x10, RZ ;  /* 0x000000104e367819 */ /* 0x000fe200000006ff */
[----:B------:R-:W-:Y:S01]  /*8490*/  FMUL R22, R52, R37 ;  /* 0x0000002534167220 */ /* 0x000fe20000400000 */
[----:B------:R-:W-:Y:S01]  /*84a0*/  LOP3.LUT R55, R78, 0xffff0000, RZ, 0xc0, !PT ;  /* 0xffff00004e377812 */ /* 0x000fe200078ec0ff */
[----:B------:R-:W-:Y:S01]  /*84b0*/  FFMA R20, R53, R23, R20 ;  /* 0x0000001735147223 */ /* 0x000fe20000000014 */
[----:B------:R-:W-:Y:S01]  /*84c0*/  SHF.L.U32 R23, R67, 0x10, RZ ;  /* 0x0000001043177819 */ /* 0x000fe200000006ff */
[----:B------:R-:W-:Y:S01]  /*84d0*/  FFMA R21, R53, R40, R21 ;  /* 0x0000002835157223 */ /* 0x000fe20000000015 */
[----:B------:R-:W-:Y:S01]  /*84e0*/  LOP3.LUT R40, R67, 0xffff0000, RZ, 0xc0, !PT ;  /* 0xffff000043287812 */ /* 0x000fe200078ec0ff */
[C---:B------:R-:W-:Y:S01]  /*84f0*/  FFMA R22, R53.reuse, R41, R22 ;  /* 0x0000002935167223 */ /* 0x040fe20000000016 */
[----:B------:R-:W-:Y:S01]  /*8500*/  F2FP.BF16.F32.PACK_AB R113, R20, R3 ;  /* 0x000000031471723e */ /* 0x000fe200000010ff */
[----:B------:R-:W-:Y:S01]  /*8510*/  FMUL R0, R52, R38 ;  /* 0x0000002634007220 */ /* 0x000fe20000400000 */
[----:B------:R-:W-:Y:S01]  /*8520*/  LOP3.LUT R41, R74, 0xffff0000, RZ, 0xc0, !PT ;  /* 0xffff00004a297812 */ /* 0x000fe200078ec0ff */
[----:B------:R-:W-:Y:S01]  /*8530*/  FMUL R2, R52, R39 ;  /* 0x0000002734027220 */ /* 0x000fe20000400000 */
[----:B------:R-:W-:Y:S01]  /*8540*/  F2FP.BF16.F32.PACK_AB R114, R22, R21 ;  /* 0x000000151672723e */ /* 0x000fe200000010ff */
[----:B------:R1:W-:Y:S01]  /*8550*/  @!P1 STS.128 [R104+UR51+0x1200], R108 ;  /* 0x0012006c68009988 */ /* 0x0003e20008000c33 */
[C---:B------:R-:W-:Y:S01]  /*8560*/  SHF.L.U32 R22, R72.reuse, 0x10, RZ ;  /* 0x0000001048167819 */ /* 0x040fe200000006ff */
[C---:B------:R-:W-:Y:S01]  /*8570*/  FFMA R0, R53.reuse, R23, R0 ;  /* 0x0000001735007223 */ /* 0x040fe20000000000 */
[----:B------:R-:W-:Y:S01]  /*8580*/  LOP3.LUT R23, R72, 0xffff0000, RZ, 0xc0, !PT ;  /* 0xffff000048177812 */ /* 0x000fe200078ec0ff */
[----:B------:R-:W-:Y:S01]  /*8590*/  FFMA R2, R53, R40, R2 ;  /* 0x0000002835027223 */ /* 0x000fe20000000002 */
[----:B------:R-:W-:Y:S01]  /*85a0*/  SHF.L.U32 R40, R73, 0x10, RZ ;  /* 0x0000001049287819 */ /* 0x000fe200000006ff */
[C---:B------:R-:W-:Y:S01]  /*85b0*/  FMUL R3, R52.reuse, R4 ;  /* 0x0000000434037220 */ /* 0x040fe20000400000 */
[C---:B------:R-:W-:Y:S01]  /*85c0*/  SHF.L.U32 R56, R79.reuse, 0x10, RZ ;  /* 0x000000104f387819 */ /* 0x040fe200000006ff */
[----:B------:R-:W-:Y:S01]  /*85d0*/  FMUL R20, R52, R5 ;  /* 0x0000000534147220 */ /* 0x000fe20000400000 */
[----:B------:R-:W-:Y:S01]  /*85e0*/  F2FP.BF16.F32.PACK_AB R115, R2, R0 ;  /* 0x000000000273723e */ /* 0x000fe200000010ff */
[----:B------:R-:W-:Y:S01]  /*85f0*/  FMUL R21, R52, R6 ;  /* 0x0000000634157220 */ /* 0x000fe20000400000 */
[----:B------:R-:W-:Y:S01]  /*8600*/  LOP3.LUT R57, R79, 0xffff0000, RZ, 0xc0, !PT ;  /* 0xffff00004f397812 */ /* 0x000fe200078ec0ff */
[C---:B------:R-:W-:Y:S01]  /*8610*/  FFMA R3, R53.reuse, R22, R3 ;  /* 0x0000001635037223 */ /* 0x040fe20000000003 */
[----:B------:R-:W-:Y:S01]  /*8620*/  FFMA R20, R53, R23, R20 ;  /* 0x0000001735147223 */ /* 0x000fe20000000014 */
[----:B------:R1:W-:Y:S01]  /*8630*/  @!P1 STS.128 [R103+0x1200], R112 ;  /* 0x0012007067009388 */ /* 0x0003e20000000c00 */
[----:B------:R-:W-:Y:S01]  /*8640*/  LOP3.LUT R23, R73, 0xffff0000, RZ, 0xc0, !PT ;  /* 0xffff000049177812 */ /* 0x000fe200078ec0ff */
[C---:B------:R-:W-:Y:S01]  /*8650*/  FFMA R21, R53.reuse, R40, R21 ;  /* 0x0000002835157223 */ /* 0x040fe20000000015 */
[----:B------:R-:W-:Y:S01]  /*8660*/  SHF.L.U32 R40, R74, 0x10, RZ ;  /* 0x000000104a287819 */ /* 0x000fe200000006ff */
[----:B------:R-:W-:Y:S01]  /*8670*/  FMUL R0, R52, R7 ;  /* 0x0000000734007220 */ /* 0x000fe20000400000 */
[----:B------:R-:W-:Y:S01]  /*8680*/  F2FP.BF16.F32.PACK_AB R116, R20, R3 ;  /* 0x000000031474723e */ /* 0x000fe200000010ff */
[----:B------:R-:W-:Y:S01]  /*8690*/  FMUL R2, R52, R8 ;  /* 0x0000000834027220 */ /* 0x000fe20000400000 */
[----:B------:R-:W-:Y:S01]  /*86a0*/  ISETP.NE.AND P0, PT, R98, RZ, PT ;  /* 0x000000ff6200720c */ /* 0x000fe20003f05270 */
[C---:B------:R-:W-:Y:S01]  /*86b0*/  FMUL R22, R52.reuse, R9 ;  /* 0x0000000934167220 */ /* 0x040fe20000400000 */
[C---:B------:R-:W-:Y:S01]  /*86c0*/  FFMA R0, R53.reuse, R23, R0 ;  /* 0x0000001735007223 */ /* 0x040fe20000000000 */
[----:B------:R-:W-:Y:S01]  /*86d0*/  FFMA R2, R53, R40, R2 ;  /* 0x0000002835027223 */ /* 0x000fe20000000002 */
[C---:B------:R-:W-:Y:S01]  /*86e0*/  SHF.L.U32 R23, R75.reuse, 0x10, RZ ;  /* 0x000000104b177819 */ /* 0x040fe200000006ff */
[C---:B------:R-:W-:Y:S01]  /*86f0*/  FMUL R3, R52.reuse, R10 ;  /* 0x0000000a34037220 */ /* 0x040fe20000400000 */
[----:B------:R-:W-:Y:S01]  /*8700*/  LOP3.LUT R40, R75, 0xffff0000, RZ, 0xc0, !PT ;  /* 0xffff00004b287812 */ /* 0x000fe200078ec0ff */
[C---:B------:R-:W-:Y:S01]  /*8710*/  FFMA R22, R53.reuse, R41, R22 ;  /* 0x0000002935167223 */ /* 0x040fe20000000016 */
[----:B------:R-:W-:Y:S01]  /*8720*/  FMUL R20, R52, R11 ;  /* 0x0000000b34147220 */ /* 0x000fe20000400000 */
[C---:B------:R-:W-:Y:S01]  /*8730*/  FFMA R3, R53.reuse, R23, R3 ;  /* 0x0000001735037223 */ /* 0x040fe20000000003 */
        /* <DEDUP_REMOVED lines=27> */
[----:B------:R-:W-:Y:S02]  /*88f0*/  F2FP.BF16.F32.PACK_AB R23, R42, R41 ;  /* 0x000000292a17723e */ /* 0x000fe400000010ff */
[----:B------:R-:W-:Y:S02]  /*8900*/  LEA R0, R68, UR51, 0x3 ;  /* 0x0000003344007c11 */ /* 0x000fe4000f8e18ff */
[----:B------:R-:W-:Y:S01]  /*8910*/  @P2 SHF.L.U32 R2, RZ, 0x1f, RZ ;  /* 0x0000001fff022819 */ /* 0x000fe200000006ff */
[----:B------:R1:W-:Y:S01]  /*8920*/  @!P1 STS.128 [R103+0x1a00], R20 ;  /* 0x001a001467009388 */ /* 0x0003e20000000c00 */
[----:B------:R-:W-:Y:S01]  /*8930*/  @!PT LDS RZ, [RZ] ;  /* 0x00000000fffff984 */ /* 0x000fe20000000800 */
[----:B------:R-:W-:Y:S01]  /*8940*/  @!PT LDS RZ, [RZ] ;  /* 0x00000000fffff984 */ /* 0x000fe20000000800 */
[----:B------:R-:W-:Y:S01]  /*8950*/  @!PT LDS RZ, [RZ] ;  /* 0x00000000fffff984 */ /* 0x000fe20000000800 */
[----:B------:R-:W-:Y:S01]  /*8960*/  @!PT LDS RZ, [RZ] ;  /* 0x00000000fffff984 */ /* 0x000fe20000000800 */
[----:B------:R3:W-:Y:S07]  /*8970*/  MEMBAR.ALL.CTA ;  /* 0x0000000000007992 */ /* 0x0007ee0000008000 */
[----:B---3--:R-:W3:Y:S02]  /*8980*/  FENCE.VIEW.ASYNC.S ;  /* 0x00000000000073c6 */ /* 0x008ee40000000000 */
[----:B------:R-:W-:Y:S05]  /*8990*/  WARPSYNC.ALL ;  /* 0x0000000000007948 */ /* 0x000fea0003800000 */
[----:B------:R-:W-:Y:S01]  /*89a0*/  BSSY.RECONVERGENT B0, `(.L_x_132) ;  /* 0x0000011000007945 */ /* 0x000fe20003800200 */
[----:B---3--:R-:W-:Y:S06]  /*89b0*/  BAR.SYNC.DEFER_BLOCKING 0x1, 0x80 ;  /* 0x0042000000007b1d */ /* 0x008fec0000010000 */
[----:B------:R-:W-:Y:S05]  /*89c0*/  @P0 BRA `(.L_x_133) ;  /* 0x0000000000380947 */ /* 0x000fea0003800000 */
[----:B------:R-:W-:Y:S02]  /*89d0*/  UIADD3 UR12, UP0, UPT, UR58, 0xa80, URZ ;  /* 0x00000a803a0c7890 */ /* 0x000fe4000ff1e0ff */
[----:B------:R-:W-:Y:S02]  /*89e0*/  UIADD3 UR10, UPT, UPT, UR42, 0x40, URZ ;  /* 0x000000402a0a7890 */ /* 0x000fe4000fffe0ff */
[----:B------:R-:W-:Y:S02]  /*89f0*/  UIADD3 UR8, UPT, UPT, UR51, 0x1200, URZ ;  /* 0x0000120033087890 */ /* 0x000fe4000fffe0ff */
[----:B------:R-:W-:Y:S01]  /*8a00*/  UIADD3.X UR13, UPT, UPT, URZ, UR59, URZ, UP0, !UPT ;  /* 0x0000003bff0d7290 */ /* 0x000fe200087fe4ff */
[----:B------:R-:W-:Y:S01]  /*8a10*/  UMOV UR9, UR41 ;  /* 0x0000002900097c82 */ /* 0x000fe20008000000 */
[----:B------:R-:W-:Y:S01]  /*8a20*/  UMOV UR11, UR36 ;  /* 0x00000024000b7c82 */ /* 0x000fe20008000000 */
[----:B------:R-:W-:Y:S02]  /*8a30*/  UIADD3 UR5, UPT, UPT, UR41, 0x40, URZ ;  /* 0x0000004029057890 */ /* 0x000fe4000fffe0ff */
[----:B------:R-:W-:Y:S01]  /*8a40*/  UIADD3 UR4, UPT, UPT, UR51, 0x1a00, URZ ;  /* 0x00001a0033047890 */ /* 0x000fe2000fffe0ff */
[----:B------:R-:W-:Y:S03]  /*8a50*/  UMOV UR7, UR36 ;  /* 0x0000002400077c82 */ /* 0x000fe60008000000 */
[----:B------:R3:W-:Y:S01]  /*8a60*/  UTMASTG.3D [UR8], [UR12] ;  /* 0x000000080c0073b5 */ /* 0x0007e20008010000 */
[----:B------:R-:W-:Y:S04]  /*8a70*/  UMOV UR6, UR10 ;  /* 0x0000000a00067c82 */ /* 0x000fe80008000000 */
[----:B------:R3:W-:Y:S01]  /*8a80*/  UTMASTG.3D [UR4], [UR12] ;  /* 0x000000040c0073b5 */ /* 0x0007e20008010000 */
[----:B------:R0:W-:Y:S01]  /*8a90*/  UTMACMDFLUSH ;  /* 0x00000000000079b7 */ /* 0x0001e20000000000 */
[----:B---3--:R-:W-:Y:S04]  /*8aa0*/  DEPBAR.LE SB0, 0x1 ;  /* 0x000080400000791a */ /* 0x008fe80000000000 */
.L_x_133:
[----:B------:R-:W-:Y:S05]  /*8ab0*/  BSYNC.RECONVERGENT B0 ;  /* 0x0000000000007941 */ /* 0x000fea0003800200 */
.L_x_132:
[----:B------:R-:W-:Y:S01]  /*8ac0*/  BAR.SYNC.DEFER_BLOCKING 0x1, 0x80 ;  /* 0x0042000000007b1d */ /* 0x000fe20000010000 */
[----:B------:R-:W-:Y:S01]  /*8ad0*/  UIADD3 UR43, UPT, UPT, UR57, 0x1, URZ ;  /* 0x00000001392b7890 */ /* 0x000fe2000fffe0ff */
[----:B-1----:R-:W-:Y:S01]  /*8ae0*/  VIADD R23, R59, 0x10 ;  /* 0x000000103b177836 */ /* 0x002fe20000000000 */
[----:B------:R-:W-:Y:S02]  /*8af0*/  UIADD3 UR53, UPT, UPT, UR41, 0x10, URZ ;  /* 0x0000001029357890 */ /* 0x000fe4000fffe0ff */
[----:B------:R-:W-:Y:S02]  /*8b00*/  UISETP.NE.AND UP0, UPT, UR43, 0x4, UPT ;  /* 0x000000042b00788c */ /* 0x000fe4000bf05270 */
[----:B------:R-:W-:Y:S02]  /*8b10*/  SHF.R.U32.HI R21, RZ, 0x15, R23 ;  /* 0x00000015ff157819 */ /* 0x000fe40000011617 */
[----:B------:R-:W-:Y:S02]  /*8b20*/  USEL UR43, UR43, URZ, UP0 ;  /* 0x000000ff2b2b7287 */ /* 0x000fe40008000000 */
[----:B------:R-:W-:Y:S01]  /*8b30*/  LOP3.LUT R22, R21, 0x3, RZ, 0xc0, !PT ;  /* 0x0000000315167812 */ /* 0x000fe200078ec0ff */
[----:B------:R1:W-:Y:S01]  /*8b40*/  @P2 SYNCS.ARRIVE.TRANS64.RED.A1T0 RZ, [R106+URZ], RZ ;  /* 0x000000ff6aff29a7 */ /* 0x0003e200081004ff */
[----:B------:R-:W-:Y:S01]  /*8b50*/  BSSY B1, `(.L_x_134) ;  /* 0x0000015000017945 */ /* 0x000fe20003800000 */
[----:B------:R-:W3:Y:S02]  /*8b60*/  @P2 SYNCS.PHASECHK.TRANS64.TRYWAIT P0, [R0+URZ+0xb0], R2 ;  /* 0x0000b002000025a7 */ /* 0x000ee400080011ff */
[----:B---3--:R-:W-:Y:S01]  /*8b70*/  @P2 SEL R70, RZ, 0x1, !P0 ;  /* 0x00000001ff462807 */ /* 0x008fe20004000000 */
[----:B-1----:R-:W-:Y:S06]  /*8b80*/  @!P2 BRA `(.L_x_135) ;  /* 0x000000000044a947 */ /* 0x002fec0003800000 */
[----:B------:R-:W-:Y:S01]  /*8b90*/  ISETP.NE.AND P1, PT, R71, RZ, PT ;  /* 0x000000ff4700720c */ /* 0x000fe20003f25270 */
[----:B------:R-:W-:Y:S01]  /*8ba0*/  BSSY B0, `(.L_x_136) ;  /* 0x0000009000007945 */ /* 0x000fe20003800000 */
[----:B------:R-:W-:Y:S11]  /*8bb0*/  ISETP.NE.AND P0, PT, R70, RZ, PT ;  /* 0x000000ff4600720c */ /* 0x000ff60003f05270 */
[----:B------:R-:W-:Y:S05]  /*8bc0*/  @P1 IMAD R3, R68, 0x1000, R104 ;  /* 0x0000100044031824 */ /* 0x000fea00078e0268 */
[----:B------:R-:W-:Y:S05]  /*8bd0*/  @P1 IADD3 R2, PT, PT, R3, UR51, RZ ;  /* 0x0000003303021c10 */ /* 0x000fea000fffe0ff */
[----:B------:R-:W-:Y:S01]  /*8be0*/  @P1 IMAD.IADD R2, R69, 0x1, R2 ;  /* 0x0000000145021824 */ /* 0x000fe200078e0202 */
[----:B------:R-:W-:Y:S06]  /*8bf0*/  @P0 BRA `(.L_x_137) ;  /* 0x00000000000c0947 */ /* 0x000fec0003800000 */
[----:B------:R-:W-:Y:S04]  /*8c00*/  SHF.L.U32 R20, RZ, 0x1f, RZ ;  /* 0x0000001fff147819 */ /* 0x000fe800000006ff */
[----:B------:R-:W1:Y:S02]  /*8c10*/  SYNCS.PHASECHK.TRANS64.TRYWAIT P0, [R0+URZ+0xb0], R20 ;  /* 0x0000b014000075a7 */ /* 0x000e6400080011ff */
[----:B-1----:R-:W-:Y:S05]  /*8c20*/  @!P0 BRA `(.L_x_138) ;  /* 0x0000006800088947 */ /* 0x002fea0003800000 */
.L_x_137:
[----:B------:R-:W-:Y:S05]  /*8c30*/  BSYNC B0 ;  /* 0x0000000000007941 */ /* 0x000fea0003800000 */
.L_x_136:
[----:B------:R-:W-:Y:S02]  /*8c40*/  ISETP.NE.AND P0, PT, R71, RZ, PT ;  /* 0x000000ff4700720c */ /* 0x000fe40003f05270 */
[----:B------:R-:W-:Y:S11]  /*8c50*/  IADD3 R68, PT, PT, R68, 0x1, RZ ;  /* 0x0000000144447810 */ /* 0x000ff60007ffe0ff */
[----:B------:R3:W4:Y:S04]  /*8c60*/  @P0 LDS.128 R60, [R3+UR51+0x200] ;  /* 0x00020033033c0984 */ /* 0x0007280008000c00 */
[----:B------:R3:W1:Y:S04]  /*8c70*/  @P0 LDS.128 R72, [R3+UR51+0xa00] ;  /* 0x000a003303480984 */ /* 0x0006680008000c00 */
[----:B------:R3:W1:Y:S04]  /*8c80*/  @P0 LDS.128 R64, [R2+0x200] ;  /* 0x0002000002400984 */ /* 0x0006680000000c00 */
[----:B------:R3:W1:Y:S02]  /*8c90*/  @P0 LDS.128 R76, [R2+0xa00] ;  /* 0x000a0000024c0984 */ /* 0x0006640000000c00 */
.L_x_135:
[----:B------:R-:W-:Y:S05]  /*8ca0*/  BSYNC B1 ;  /* 0x0000000000017941 */ /* 0x000fea0003800000 */
.L_x_134:
[----:B------:R-:W-:Y:S11]  /*8cb0*/  ISETP.NE.AND P0, PT, R98, R22, PT ;  /* 0x000000166200720c */ /* 0x000ff60003f05270 */
[----:B------:R-:W-:Y:S02]  /*8cc0*/  @!UPT UIADD3 URZ, UPT, UPT, URZ, URZ, URZ ;  /* 0x000000fffffff290 */ /* 0x000fe4000fffe0ff */
[----:B------:R-:W-:Y:S05]  /*8cd0*/  @P0 BRA `(.L_x_139) ;  /* 0x0000000000bc0947 */ /* 0x000fea0003800000 */
[----:B------:R-:W-:Y:S11]  /*8ce0*/  LOP3.LUT P0, RZ, R21, 0x3, R99, 0x48, !PT ;  /* 0x0000000315ff7812 */ /* 0x000ff60007804863 */
[----:B------:R-:W-:Y:S02]  /*8cf0*/  @!UPT UIADD3 URZ, UPT, UPT, URZ, URZ, URZ ;  /* 0x000000fffffff290 */ /* 0x000fe4000fffe0ff */
[----:B------:R-:W-:Y:S05]  /*8d00*/  @!P0 BRA `(.L_x_140) ;  /* 0x0000000000408947 */ /* 0x000fea0003800000 */
[----:B------:R-:W5:Y:S01]  /*8d10*/  LDCU.64 UR8, c[0x4][0x70] ;  /* 0x01000e00ff0877ac */ /* 0x000f620008000a00 */
[----:B---3--:R-:W-:Y:S01]  /*8d20*/  MOV R3, 0x0 ;  /* 0x0000000000037802 */ /* 0x008fe20000000f00 */
[----:B------:R-:W-:Y:S02]  /*8d30*/  HFMA2 R12, -RZ, RZ, 0, 5.9604644775390625e-08 ;  /* 0x00000001ff0c7431 */ /* 0x000fe400000001ff */
[----:B------:R-:W-:Y:S02]  /*8d40*/  IMAD.MOV.U32 R8, RZ, RZ, 0x192 ;  /* 0x00000192ff087424 */ /* 0x000fe400078e00ff */
[----:B------:R-:W-:Y:S01]  /*8d50*/  IMAD.MOV.U32 R13, RZ, RZ, RZ ;  /* 0x000000ffff0d7224 */ /* 0x000fe200078e00ff */
[----:B------:R-:W3:Y:S01]  /*8d60*/  LDCU.64 UR6, c[0x4][0x78] ;  /* 0x01000f00ff0677ac */ /* 0x000ee20008000a00 */
[----:B------:R-:W1:Y:S01]  /*8d70*/  LDC.64 R2, c[0x4][R3] ;  /* 0x0100000003027b82 */ /* 0x000e620000000a00 */
[----:B------:R-:W2:Y:S01]  /*8d80*/  LDCU.64 UR4, c[0x4][0x10] ;  /* 0x01000200ff0477ac */ /* 0x000ea20008000a00 */
[----:B-----5:R-:W-:Y:S01]  /*8d90*/  MOV R5, UR9 ;  /* 0x0000000900057c02 */ /* 0x020fe20008000f00 */
[----:B------:R-:W-:Y:S01]  /*8da0*/  IMAD.U32 R4, RZ, RZ, UR8 ;  /* 0x00000008ff047e24 */ /* 0x000fe2000f8e00ff */
[----:B---3--:R-:W-:Y:S01]  /*8db0*/  MOV R7, UR7 ;  /* 0x0000000700077c02 */ /* 0x008fe20008000f00 */
[----:B------:R-:W-:Y:S01]  /*8dc0*/  IMAD.U32 R6, RZ, RZ, UR6 ;  /* 0x00000006ff067e24 */ /* 0x000fe2000f8e00ff */
[----:B--2---:R-:W-:Y:S01]  /*8dd0*/  MOV R11, UR5 ;  /* 0x00000005000b7c02 */ /* 0x004fe20008000f00 */
[----:B------:R-:W-:Y:S02]  /*8de0*/  IMAD.U32 R10, RZ, RZ, UR4 ;  /* 0x00000004ff0a7e24 */ /* 0x000fe4000f8e00ff */
[----:B-1----:R-:W-:Y:S07]  /*8df0*/  LEPC R20, `(.L_x_140) ;  /* 0x000000001014794e */ /* 0x002fee0000000000 */
[----:B----4-:R-:W-:Y:S05]  /*8e00*/  CALL.ABS.NOINC R2 ;  /* 0x0000000002007343 */ /* 0x010fea0003c00000 */
.L_x_140:
[----:B------:R-:W-:Y:S05]  /*8e10*/  WARPSYNC.ALL ;  /* 0x0000000000007948 */ /* 0x000fea0003800000 */
[C---:B------:R-:W-:Y:S01]  /*8e20*/  R2UR UR4, R23.reuse ;  /* 0x00000000170472ca */ /* 0x040fe200000e0000 */
[----:B-1----:R-:W-:Y:S05]  /*8e30*/  VIADD R0, R23, 0x40 ;  /* 0x0000004017007836 */ /* 0x002fea0000000000 */
[----:B------:R-:W-:Y:S04]  /*8e40*/  SHF.R.U32.HI R0, RZ, 0x15, R0 ;  /* 0x00000015ff007819 */ /* 0x000fe80000011600 */
[----:B------:R-:W-:Y:S03]  /*8e50*/  LOP3.LUT P0, RZ, R0, 0x3, R99, 0x48, !PT ;  /* 0x0000000300ff7812 */ /* 0x000fe60007804863 */
[----:B------:R-:W1:Y:S10]  /*8e60*/  LDTM.x16 R24, tmem[UR4] ;  /* 0x00000004001879ee */ /* 0x000e740008240000 */
[----:B-1----:R-:W-:Y:S05]  /*8e70*/  @!P0 BRA `(.L_x_141) ;  /* 0x0000000000408947 */ /* 0x002fea0003800000 */
[----:B------:R-:W1:Y:S01]  /*8e80*/  LDCU.64 UR8, c[0x4][0x70] ;  /* 0x01000e00ff0877ac */ /* 0x000e620008000a00 */
[----:B---3--:R-:W-:Y:S01]  /*8e90*/  MOV R3, 0x0 ;  /* 0x0000000000037802 */ /* 0x008fe20000000f00 */
[----:B------:R-:W-:Y:S02]  /*8ea0*/  HFMA2 R12, -RZ, RZ, 0, 5.9604644775390625e-08 ;  /* 0x00000001ff0c7431 */ /* 0x000fe400000001ff */
[----:B------:R-:W-:Y:S02]  /*8eb0*/  IMAD.MOV.U32 R8, RZ, RZ, 0x192 ;  /* 0x00000192ff087424 */ /* 0x000fe400078e00ff */
[----:B------:R-:W-:Y:S01]  /*8ec0*/  IMAD.MOV.U32 R13, RZ, RZ, RZ ;  /* 0x000000ffff0d7224 */ /* 0x000fe200078e00ff */
[----:B------:R-:W3:Y:S01]  /*8ed0*/  LDCU.64 UR6, c[0x4][0x78] ;  /* 0x01000f00ff0677ac */ /* 0x000ee20008000a00 */
[----:B------:R-:W2:Y:S01]  /*8ee0*/  LDC.64 R2, c[0x4][R3] ;  /* 0x0100000003027b82 */ /* 0x000ea20000000a00 */
        /* <DEDUP_REMOVED lines=9> */
.L_x_141:
[----:B------:R-:W-:Y:S05]  /*8f80*/  WARPSYNC.ALL ;  /* 0x0000000000007948 */ /* 0x000fea0003800000 */
[----:B------:R-:W-:Y:S11]  /*8f90*/  R2UR UR4, R23 ;  /* 0x00000000170472ca */ /* 0x000ff600000e0000 */
[----:B------:R-:W-:Y:S02]  /*8fa0*/  @!UPT UIADD3 URZ, UPT, UPT, URZ, URZ, URZ ;  /* 0x000000fffffff290 */ /* 0x000fe4000fffe0ff */
[----:B------:R-:W1:Y:S02]  /*8fb0*/  LDTM.x16 R4, tmem[UR4+0x40] ;  /* 0x00004004000479ee */ /* 0x000e640008240000 */
[----:B-1----:R-:W-:Y:S01]  /*8fc0*/  NOP ;  /* 0x0000000000007918 */ /* 0x002fe20000000000 */
.L_x_139:
[----:B------:R-:W-:Y:S01]  /*8fd0*/  ISETP.NE.AND P2, PT, R105, RZ, PT ;  /* 0x000000ff6900720c */ /* 0x000fe20003f45270 */
[----:B-1----:R-:W-:Y:S01]  /*8fe0*/  FMUL R0, R52, R24 ;  /* 0x0000001834007220 */ /* 0x002fe20000400000 */
[----:B---34-:R-:W-:Y:S01]  /*8ff0*/  SHF.L.U32 R3, R60, 0x10, RZ ;  /* 0x000000103c037819 */ /* 0x018fe200000006ff */
        /* <DEDUP_REMOVED lines=146> */
.L_x_143:
[----:B------:R-:W-:Y:S05]  /*9920*/  BSYNC.RECONVERGENT B0 ;  /* 0x0000000000007941 */ /* 0x000fea0003800200 */
.L_x_142:
[----:B------:R-:W-:Y:S01]  /*9930*/  BAR.SYNC.DEFER_BLOCKING 0x1, 0x80 ;  /* 0x0042000000007b1d */ /* 0x000fe20000010000 */
[----:B------:R-:W-:Y:S04]  /*9940*/  UIADD3 UR40, UPT, UPT, UR43, 0x1, URZ ;  /* 0x000000012b287890 */ /* 0x000fe8000fffe0ff */
[----:B------:R-:W-:Y:S04]  /*9950*/  UISETP.NE.AND UP0, UPT, UR40, 0x4, UPT ;  /* 0x000000042800788c */ /* 0x000fe8000bf05270 */
[----:B------:R-:W-:Y:S01]  /*9960*/  USEL UR40, UR40, URZ, UP0 ;  /* 0x000000ff28287287 */ /* 0x000fe20008000000 */
[----:B------:R3:W-:Y:S01]  /*9970*/  @P2 SYNCS.ARRIVE.TRANS64.RED.A1T0 RZ, [R106+URZ], RZ ;  /* 0x000000ff6aff29a7 */ /* 0x0007e200081004ff */
[----:B------:R-:W-:Y:S01]  /*9980*/  BSSY B1, `(.L_x_144) ;  /* 0x000001a000017945 */ /* 0x000fe20003800000 */
[----:B------:R-:W4:Y:S01]  /*9990*/  @P2 SYNCS.PHASECHK.TRANS64.TRYWAIT P0, [R0+URZ+0xb0], R2 ;  /* 0x0000b002000025a7 */ /* 0x000f2200080011ff */
[----:B---3--:R-:W-:Y:S01]  /*99a0*/  HFMA2 R106, -RZ, RZ, 0, 0 ;  /* 0x00000000ff6a7431 */ /* 0x008fe200000001ff */
[----:B----4-:R-:W-:Y:S01]  /*99b0*/  @P2 SEL R70, RZ, 0x1, !P0 ;  /* 0x00000001ff462807 */ /* 0x010fe20004000000 */
[----:B------:R-:W-:Y:S06]  /*99c0*/  @!P2 BRA `(.L_x_145) ;  /* 0x000000000054a947 */ /* 0x000fec0003800000 */
[----:B------:R-:W-:Y:S01]  /*99d0*/  ISETP.NE.AND P1, PT, R71, RZ, PT ;  /* 0x000000ff4700720c */ /* 0x000fe20003f25270 */
[----:B------:R-:W-:Y:S01]  /*99e0*/  BSSY B0, `(.L_x_146) ;  /* 0x0000009000007945 */ /* 0x000fe20003800000 */
[----:B------:R-:W-:Y:S11]  /*99f0*/  ISETP.NE.AND P0, PT, R70, RZ, PT ;  /* 0x000000ff4600720c */ /* 0x000ff60003f05270 */
[----:B------:R-:W-:Y:S05]  /*9a00*/  @P1 IMAD R3, R68, 0x1000, R104 ;  /* 0x0000100044031824 */ /* 0x000fea00078e0268 */
[----:B------:R-:W-:Y:S05]  /*9a10*/  @P1 IADD3 R2, PT, PT, R3, UR51, RZ ;  /* 0x0000003303021c10 */ /* 0x000fea000fffe0ff */
[----:B------:R-:W-:Y:S01]  /*9a20*/  @P1 IMAD.IADD R2, R69, 0x1, R2 ;  /* 0x0000000145021824 */ /* 0x000fe200078e0202 */
[----:B------:R-:W-:Y:S06]  /*9a30*/  @P0 BRA `(.L_x_147) ;  /* 0x00000000000c0947 */ /* 0x000fec0003800000 */
[----:B-1----:R-:W-:Y:S04]  /*9a40*/  SHF.L.U32 R20, RZ, 0x1f, RZ ;  /* 0x0000001fff147819 */ /* 0x002fe800000006ff */
[----:B------:R-:W1:Y:S02]  /*9a50*/  SYNCS.PHASECHK.TRANS64.TRYWAIT P0, [R0+URZ+0xb0], R20 ;  /* 0x0000b014000075a7 */ /* 0x000e6400080011ff */
[----:B-1----:R-:W-:Y:S05]  /*9a60*/  @!P0 BRA `(.L_x_148) ;  /* 0x00000058008c8947 */ /* 0x002fea0003800000 */
.L_x_147:
[----:B------:R-:W-:Y:S05]  /*9a70*/  BSYNC B0 ;  /* 0x0000000000007941 */ /* 0x000fea0003800000 */
.L_x_146:
[----:B------:R-:W-:Y:S01]  /*9a80*/  ISETP.NE.AND P0, PT, R71, RZ, PT ;  /* 0x000000ff4700720c */ /* 0x000fe20003f05270 */
[----:B------:R-:W-:Y:S11]  /*9a90*/  VIADD R68, R68, 0x1 ;  /* 0x0000000144447836 */ /* 0x000ff60000000000 */
[----:B------:R-:W-:Y:S01]  /*9aa0*/  @!UPT UIADD3 URZ, UPT, UPT, URZ, URZ, URZ ;  /* 0x000000fffffff290 */ /* 0x000fe2000fffe0ff */
[----:B------:R3:W4:Y:S04]  /*9ab0*/  @P0 LDS.128 R60, [R3+UR51+0x200] ;  /* 0x00020033033c0984 */ /* 0x0007280008000c00 */
[----:B------:R3:W1:Y:S04]  /*9ac0*/  @P0 LDS.128 R72, [R3+UR51+0xa00] ;  /* 0x000a003303480984 */ /* 0x0006680008000c00 */
[----:B------:R3:W1:Y:S04]  /*9ad0*/  @P0 LDS.128 R64, [R2+0x200] ;  /* 0x0002000002400984 */ /* 0x0006680000000c00 */
[----:B------:R3:W1:Y:S01]  /*9ae0*/  @P0 LDS.128 R76, [R2+0xa00] ;  /* 0x000a0000024c0984 */ /* 0x0006620000000c00 */
[C---:B------:R-:W-:Y:S04]  /*9af0*/  ISETP.NE.AND P0, PT, R68.reuse, 0x4, PT ;  /* 0x000000044400780c */ /* 0x040fe80003f05270 */
[----:B------:R-:W-:Y:S02]  /*9b00*/  SEL R68, R68, RZ, P0 ;  /* 0x000000ff44447207 */ /* 0x000fe40000000000 */
[----:B------:R-:W-:Y:S02]  /*9b10*/  SEL R106, RZ, 0x1, P0 ;  /* 0x00000001ff6a7807 */ /* 0x000fe40000000000 */
.L_x_145:
[----:B------:R-:W-:Y:S05]  /*9b20*/  BSYNC B1 ;  /* 0x0000000000017941 */ /* 0x000fea0003800000 */
.L_x_144:
[----:B---3--:R-:W-:Y:S05]  /*9b30*/  VIADD R3, R59, 0x400010 ;  /* 0x004000103b037836 */ /* 0x008fea0000000000 */
[----:B-1----:R-:W-:Y:S04]  /*9b40*/  SHF.R.U32.HI R0, RZ, 0x15, R3 ;  /* 0x00000015ff007819 */ /* 0x002fe80000011603 */
        /* <DEDUP_REMOVED lines=23> */
.L_x_150:
        /* <DEDUP_REMOVED lines=23> */
.L_x_151:
[----:B------:R-:W-:Y:S05]  /*9e30*/  WARPSYNC.ALL ;  /* 0x0000000000007948 */ /* 0x000fea0003800000 */
[----:B------:R-:W-:Y:S11]  /*9e40*/  R2UR UR4, R2 ;  /* 0x00000000020472ca */ /* 0x000ff600000e0000 */
[----:B------:R-:W-:Y:S02]  /*9e50*/  @!UPT UIADD3 URZ, UPT, UPT, URZ, URZ, URZ ;  /* 0x000000fffffff290 */ /* 0x000fe4000fffe0ff */
[----:B------:R-:W1:Y:S02]  /*9e60*/  LDTM.x16 R4, tmem[UR4+0x40] ;  /* 0x00004004000479ee */ /* 0x000e640008240000 */
[----:B-1----:R-:W-:Y:S01]  /*9e70*/  NOP ;  /* 0x0000000000007918 */ /* 0x002fe20000000000 */
.L_x_149:
[----:B------:R-:W-:Y:S01]  /*9e80*/  ISETP.NE.AND P2, PT, R105, RZ, PT ;  /* 0x000000ff6900720c */ /* 0x000fe20003f45270 */
[----:B------:R-:W-:Y:S01]  /*9e90*/  FMUL R0, R52, R24 ;  /* 0x0000001834007220 */ /* 0x000fe20000400000 */
[----:B----4-:R-:W-:Y:S01]  /*9ea0*/  SHF.L.U32 R3, R60, 0x10, RZ ;  /* 0x000000103c037819 */ /* 0x010fe200000006ff */
        /* <DEDUP_REMOVED lines=121> */
[----:B------:R-:W-:Y:S01]  /*a640*/  @P2 SHF.L.U32 R2, R106, 0x1f, RZ ;  /* 0x0000001f6a022819 */ /* 0x000fe200000006ff */
        /* <DEDUP_REMOVED lines=16> */
[----:B------:R-:W-:Y:S02]  /*a750*/  UIADD3 UR5, UPT, UPT, UR41, 0x50, URZ ;  /* 0x0000005029057890 */ /* 0x000fe4000fffe0ff */
[----:B------:R-:W-:Y:S01]  /*a760*/  UIADD3 UR4, UPT, UPT, UR51, 0x3a00, URZ ;  /* 0x00003a0033047890 */ /* 0x000fe2000fffe0ff */
[----:B------:R-:W-:Y:S01]  /*a770*/  UMOV UR7, UR36 ;  /* 0x0000002400077c82 */ /* 0x000fe20008000000 */
[----:B------:R-:W-:Y:S03]  /*a780*/  UMOV UR6, UR54 ;  /* 0x0000003600067c82 */ /* 0x000fe60008000000 */
[----:B------:R3:W-:Y:S04]  /*a790*/  UTMASTG.3D [UR52], [UR8] ;  /* 0x00000034080073b5 */ /* 0x0007e80008010000 */
[----:B------:R3:W-:Y:S01]  /*a7a0*/  UTMASTG.3D [UR4], [UR8] ;  /* 0x00000004080073b5 */ /* 0x0007e20008010000 */
[----:B------:R0:W-:Y:S01]  /*a7b0*/  UTMACMDFLUSH ;  /* 0x00000000000079b7 */ /* 0x0001e20000000000 */
[----:B---3--:R-:W-:Y:S04]  /*a7c0*/  DEPBAR.LE SB0, 0x1 ;  /* 0x000080400000791a */ /* 0x008fe80000000000 */
.L_x_153:
[----:B------:R-:W-:Y:S05]  /*a7d0*/  BSYNC.RECONVERGENT B0 ;  /* 0x0000000000007941 */ /* 0x000fea0003800200 */
.L_x_152:
        /* <DEDUP_REMOVED lines=20> */
[----:B------:R-:W-:Y:S04]  /*a920*/  SHF.L.U32 R20, R106, 0x1f, RZ ;  /* 0x0000001f6a147819 */ /* 0x000fe800000006ff */
[----:B------:R-:W1:Y:S02]  /*a930*/  SYNCS.PHASECHK.TRANS64.TRYWAIT P0, [R0+URZ+0xb0], R20 ;  /* 0x0000b014000075a7 */ /* 0x000e6400080011ff */
[----:B-1----:R-:W-:Y:S05]  /*a940*/  @!P0 BRA `(.L_x_158) ;  /* 0x0000004800e88947 */ /* 0x002fea0003800000 */
.L_x_157:
[----:B------:R-:W-:Y:S05]  /*a950*/  BSYNC B0 ;  /* 0x0000000000007941 */ /* 0x000fea0003800000 */
.L_x_156:
[----:B------:R-:W-:Y:S01]  /*a960*/  ISETP.NE.AND P0, PT, R71, RZ, PT ;  /* 0x000000ff4700720c */ /* 0x000fe20003f05270 */
[----:B------:R-:W-:Y:S11]  /*a970*/  VIADD R68, R68, 0x1 ;  /* 0x0000000144447836 */ /* 0x000ff60000000000 */
[----:B------:R-:W-:Y:S01]  /*a980*/  @!UPT UIADD3 URZ, UPT, UPT, URZ, URZ, URZ ;  /* 0x000000fffffff290 */ /* 0x000fe2000fffe0ff */
[----:B------:R3:W4:Y:S04]  /*a990*/  @P0 LDS.128 R60, [R3+UR51+0x200] ;  /* 0x00020033033c0984 */ /* 0x0007280008000c00 */
[----:B------:R3:W2:Y:S04]  /*a9a0*/  @P0 LDS.128 R72, [R3+UR51+0xa00] ;  /* 0x000a003303480984 */ /* 0x0006a80008000c00 */
[----:B------:R3:W2:Y:S04]  /*a9b0*/  @P0 LDS.128 R64, [R2+0x200] ;  /* 0x0002000002400984 */ /* 0x0006a80000000c00 */
[----:B------:R3:W2:Y:S01]  /*a9c0*/  @P0 LDS.128 R76, [R2+0xa00] ;  /* 0x000a0000024c0984 */ /* 0x0006a20000000c00 */
[C---:B------:R-:W-:Y:S04]  /*a9d0*/  ISETP.NE.AND P0, PT, R68.reuse, 0x4, PT ;  /* 0x000000044400780c */ /* 0x040fe80003f05270 */
[----:B-1----:R-:W-:Y:S02]  /*a9e0*/  SEL R0, RZ, 0x1, P0 ;  /* 0x00000001ff007807 */ /* 0x002fe40000000000 */
[----:B------:R-:W-:Y:S02]  /*a9f0*/  SEL R68, R68, RZ, P0 ;  /* 0x000000ff44447207 */ /* 0x000fe40000000000 */
[----:B------:R-:W-:Y:S02]  /*aa00*/  LOP3.LUT R106, R106, R0, RZ, 0x3c, !PT ;  /* 0x000000006a6a7212 */ /* 0x000fe400078e3cff */
.L_x_155:
[----:B------:R-:W-:Y:S05]  /*aa10*/  BSYNC B1 ;  /* 0x0000000000017941 */ /* 0x000fea0003800000 */
.L_x_154:
[----:B------:R-:W-:Y:S11]  /*aa20*/  ISETP.NE.AND P0, PT, R98, R22, PT ;  /* 0x000000166200720c */ /* 0x000ff60003f05270 */
[----:B------:R-:W-:Y:S02]  /*aa30*/  @!UPT UIADD3 URZ, UPT, UPT, URZ, URZ, URZ ;  /* 0x000000fffffff290 */ /* 0x000fe4000fffe0ff */
[----:B------:R-:W-:Y:S05]  /*aa40*/  @P0 BRA `(.L_x_159) ;  /* 0x0000000000bc0947 */ /* 0x000fea0003800000 */
[----:B------:R-:W-:Y:S11]  /*aa50*/  LOP3.LUT P0, RZ, R21, 0x3, R99, 0x48, !PT ;  /* 0x0000000315ff7812 */ /* 0x000ff60007804863 */
[----:B------:R-:W-:Y:S02]  /*aa60*/  @!UPT UIADD3 URZ, UPT, UPT, URZ, URZ, URZ ;  /* 0x000000fffffff290 */ /* 0x000fe4000fffe0ff */
[----:B------:R-:W-:Y:S05]  /*aa70*/  @!P0 BRA `(.L_x_160) ;  /* 0x0000000000408947 */ /* 0x000fea0003800000 */
        /* <DEDUP_REMOVED lines=16> */
.L_x_160:
        /* <DEDUP_REMOVED lines=23> */
.L_x_161:
[----:B------:R-:W-:Y:S05]  /*acf0*/  WARPSYNC.ALL ;  /* 0x0000000000007948 */ /* 0x000fea0003800000 */
[----:B------:R-:W-:Y:S11]  /*ad00*/  R2UR UR4, R23 ;  /* 0x00000000170472ca */ /* 0x000ff600000e0000 */
[----:B------:R-:W-:Y:S02]  /*ad10*/  @!UPT UIADD3 URZ, UPT, UPT, URZ, URZ, URZ ;  /* 0x000000fffffff290 */ /* 0x000fe4000fffe0ff */
[----:B------:R-:W1:Y:S02]  /*ad20*/  LDTM.x16 R4, tmem[UR4+0x40] ;  /* 0x00004004000479ee */ /* 0x000e640008240000 */
[----:B-1----:R-:W-:Y:S01]  /*ad30*/  NOP ;  /* 0x0000000000007918 */ /* 0x002fe20000000000 */
.L_x_159:
[----:B------:R-:W-:Y:S01]  /*ad40*/  ISETP.NE.AND P2, PT, R105, RZ, PT ;  /* 0x000000ff6900720c */ /* 0x000fe20003f45270 */
[----:B------:R-:W-:Y:S01]  /*ad50*/  FMUL R0, R52, R24 ;  /* 0x0000001834007220 */ /* 0x000fe20000400000 */
        /* <DEDUP_REMOVED lines=22> */
[----:B--2---:R-:W-:Y:S01]  /*aec0*/  LOP3.LUT R41, R66, 0xffff0000, RZ, 0xc0, !PT ;  /* 0xffff000042297812 */ /* 0x004fe200078ec0ff */
        /* <DEDUP_REMOVED lines=106> */
[----:B--2---:R-:W2:Y:S02]  /*b570*/  FENCE.VIEW.ASYNC.S ;  /* 0x00000000000073c6 */ /* 0x004ea40000000000 */
[----:B------:R-:W-:Y:S05]  /*b580*/  WARPSYNC.ALL ;  /* 0x0000000000007948 */ /* 0x000fea0003800000 */
[----:B------:R-:W-:Y:S01]  /*b590*/  BSSY.RECONVERGENT B0, `(.L_x_162) ;  /* 0x0000012000007945 */ /* 0x000fe20003800200 */
[----:B--2---:R-:W-:Y:S06]  /*b5a0*/  BAR.SYNC.DEFER_BLOCKING 0x1, 0x80 ;  /* 0x0042000000007b1d */ /* 0x004fec0000010000 */
[----:B------:R-:W-:Y:S05]  /*b5b0*/  @P0 BRA `(.L_x_163) ;  /* 0x00000000003c0947 */ /* 0x000fea0003800000 */
[----:B------:R-:W-:Y:S02]  /*b5c0*/  UIADD3 UR4, UPT, UPT, UR51, 0x200, URZ ;  /* 0x0000020033047890 */ /* 0x000fe4000fffe0ff */
[----:B------:R-:W-:Y:S01]  /*b5d0*/  UIADD3 UR8, UP0, UPT, UR58, 0xa80, URZ ;  /* 0x00000a803a087890 */ /* 0x000fe2000ff1e0ff */
[----:B------:R-:W-:Y:S01]  /*b5e0*/  UMOV UR54, UR42 ;  /* 0x0000002a00367c82 */ /* 0x000fe20008000000 */
[----:B------:R-:W-:Y:S02]  /*b5f0*/  UMOV UR55, UR36 ;  /* 0x0000002400377c82 */ /* 0x000fe40008000000 */
[----:B------:R-:W-:Y:S01]  /*b600*/  MOV R88, UR4 ;  /* 0x0000000400587c02 */ /* 0x000fe20008000f00 */
[----:B------:R-:W-:Y:S02]  /*b610*/  UIADD3.X UR9, UPT, UPT, URZ, UR59, URZ, UP0, !UPT ;  /* 0x0000003bff097290 */ /* 0x000fe400087fe4ff */
[----:B------:R-:W-:Y:S01]  /*b620*/  UIADD3 UR5, UPT, UPT, UR41, 0x60, URZ ;  /* 0x0000006029057890 */ /* 0x000fe2000fffe0ff */
[----:B------:R-:W-:Y:S01]  /*b630*/  R2UR UR52, R88 ;  /* 0x00000000583472ca */ /* 0x000fe200000e0000 */
[----:B------:R-:W-:Y:S01]  /*b640*/  UIADD3 UR4, UPT, UPT, UR51, 0xa00, URZ ;  /* 0x00000a0033047890 */ /* 0x000fe2000fffe0ff */
[----:B------:R-:W-:Y:S01]  /*b650*/  UMOV UR6, UR42 ;  /* 0x0000002a00067c82 */ /* 0x000fe20008000000 */
[----:B------:R-:W-:Y:S10]  /*b660*/  UMOV UR7, UR36 ;  /* 0x0000002400077c82 */ /* 0x000ff40008000000 */
[----:B------:R2:W-:Y:S01]  /*b670*/  UTMASTG.3D [UR52], [UR8] ;  /* 0x00000034080073b5 */ /* 0x0005e20008010000 */
[----:B------:R2:W-:Y:S01]  /*b680*/  UTMASTG.3D [UR4], [UR8] ;  /* 0x00000004080073b5 */ /* 0x0005e20008010000 */
[----:B------:R0:W-:Y:S01]  /*b690*/  UTMACMDFLUSH ;  /* 0x00000000000079b7 */ /* 0x0001e20000000000 */
[----:B--2---:R-:W-:Y:S04]  /*b6a0*/  DEPBAR.LE SB0, 0x1 ;  /* 0x000080400000791a */ /* 0x004fe80000000000 */
.L_x_163:
[----:B------:R-:W-:Y:S05]  /*b6b0*/  BSYNC.RECONVERGENT B0 ;  /* 0x0000000000007941 */ /* 0x000fea0003800200 */
.L_x_162:
[----:B------:R-:W-:Y:S01]  /*b6c0*/  BAR.SYNC.DEFER_BLOCKING 0x1, 0x80 ;  /* 0x0042000000007b1d */ /* 0x000fe20000010000 */
[----:B------:R-:W-:Y:S04]  /*b6d0*/  UIADD3 UR40, UPT, UPT, UR43, 0x1, URZ ;  /* 0x000000012b287890 */ /* 0x000fe8000fffe0ff */
[----:B------:R-:W-:Y:S04]  /*b6e0*/  UISETP.NE.AND UP0, UPT, UR40, 0x4, UPT ;  /* 0x000000042800788c */ /* 0x000fe8000bf05270 */
[----:B------:R-:W-:Y:S01]  /*b6f0*/  USEL UR40, UR40, URZ, UP0 ;  /* 0x000000ff28287287 */ /* 0x000fe20008000000 */
[----:B------:R2:W-:Y:S01]  /*b700*/  @P2 SYNCS.ARRIVE.TRANS64.RED.A1T0 RZ, [R107+URZ], RZ ;  /* 0x000000ff6bff29a7 */ /* 0x0005e200081004ff */
[----:B------:R-:W-:Y:S01]  /*b710*/  BSSY B1, `(.L_x_164) ;  /* 0x000001a000017945 */ /* 0x000fe20003800000 */
[----:B------:R-:W3:Y:S02]  /*b720*/  @P2 SYNCS.PHASECHK.TRANS64.TRYWAIT P0, [R0+URZ+0xb0], R2 ;  /* 0x0000b002000025a7 */ /* 0x000ee400080011ff */
[----:B---3--:R-:W-:Y:S01]  /*b730*/  @P2 SEL R70, RZ, 0x1, !P0 ;  /* 0x00000001ff462807 */ /* 0x008fe20004000000 */
[----:B--2---:R-:W-:Y:S06]  /*b740*/  @!P2 BRA `(.L_x_165) ;  /* 0x000000000058a947 */ /* 0x004fec0003800000 */
[----:B------:R-:W-:Y:S01]  /*b750*/  ISETP.NE.AND P1, PT, R71, RZ, PT ;  /* 0x000000ff4700720c */ /* 0x000fe20003f25270 */
[----:B------:R-:W-:Y:S01]  /*b760*/  BSSY B0, `(.L_x_166) ;  /* 0x0000009000007945 */ /* 0x000fe20003800000 */
[----:B------:R-:W-:Y:S11]  /*b770*/  ISETP.NE.AND P0, PT, R70, RZ, PT ;  /* 0x000000ff4600720c */ /* 0x000ff60003f05270 */
[----:B------:R-:W-:Y:S05]  /*b780*/  @P1 IMAD R3, R68, 0x1000, R104 ;  /* 0x0000100044031824 */ /* 0x000fea00078e0268 */
[----:B------:R-:W-:Y:S05]  /*b790*/  @P1 IADD3 R2, PT, PT, R3, UR51, RZ ;  /* 0x0000003303021c10 */ /* 0x000fea000fffe0ff */
[----:B------:R-:W-:Y:S01]  /*b7a0*/  @P1 IMAD.IADD R2, R69, 0x1, R2 ;  /* 0x0000000145021824 */ /* 0x000fe200078e0202 */
[----:B------:R-:W-:Y:S06]  /*b7b0*/  @P0 BRA `(.L_x_167) ;  /* 0x00000000000c0947 */ /* 0x000fec0003800000 */
[----:B-1----:R-:W-:Y:S04]  /*b7c0*/  SHF.L.U32 R20, R106, 0x1f, RZ ;  /* 0x0000001f6a147819 */ /* 0x002fe800000006ff */
[----:B------:R-:W1:Y:S02]  /*b7d0*/  SYNCS.PHASECHK.TRANS64.TRYWAIT P0, [R0+URZ+0xb0], R20 ;  /* 0x0000b014000075a7 */ /* 0x000e6400080011ff */
[----:B-1----:R-:W-:Y:S05]  /*b7e0*/  @!P0 BRA `(.L_x_168) ;  /* 0x0000003c00548947 */ /* 0x002fea0003800000 */
.L_x_167:
[----:B------:R-:W-:Y:S05]  /*b7f0*/  BSYNC B0 ;  /* 0x0000000000007941 */ /* 0x000fea0003800000 */
.L_x_166:
[----:B------:R-:W-:Y:S01]  /*b800*/  ISETP.NE.AND P0, PT, R71, RZ, PT ;  /* 0x000000ff4700720c */ /* 0x000fe20003f05270 */
[----:B------:R-:W-:Y:S11]  /*b810*/  VIADD R68, R68, 0x1 ;  /* 0x0000000144447836 */ /* 0x000ff60000000000 */
[----:B------:R-:W-:Y:S01]  /*b820*/  @!UPT UIADD3 URZ, UPT, UPT, URZ, URZ, URZ ;  /* 0x000000fffffff290 */ /* 0x000fe2000fffe0ff */
[----:B------:R2:W3:Y:S04]  /*b830*/  @P0 LDS.128 R60, [R3+UR51+0x200] ;  /* 0x00020033033c0984 */ /* 0x0004e80008000c00 */
[----:B------:R2:W4:Y:S04]  /*b840*/  @P0 LDS.128 R72, [R3+UR51+0xa00] ;  /* 0x000a003303480984 */ /* 0x0005280008000c00 */
[----:B------:R2:W2:Y:S04]  /*b850*/  @P0 LDS.128 R64, [R2+0x200] ;  /* 0x0002000002400984 */ /* 0x0004a80000000c00 */
[----:B------:R2:W2:Y:S01]  /*b860*/  @P0 LDS.128 R76, [R2+0xa00] ;  /* 0x000a0000024c0984 */ /* 0x0004a20000000c00 */
[C---:B------:R-:W-:Y:S04]  /*b870*/  ISETP.NE.AND P0, PT, R68.reuse, 0x4, PT ;  /* 0x000000044400780c */ /* 0x040fe80003f05270 */
[----:B-1----:R-:W-:Y:S02]  /*b880*/  SEL R0, RZ, 0x1, P0 ;  /* 0x00000001ff007807 */ /* 0x002fe40000000000 */
[----:B------:R-:W-:Y:S02]  /*b890*/  SEL R68, R68, RZ, P0 ;  /* 0x000000ff44447207 */ /* 0x000fe40000000000 */
[----:B------:R-:W-:Y:S02]  /*b8a0*/  LOP3.LUT R106, R106, R0, RZ, 0x3c, !PT ;  /* 0x000000006a6a7212 */ /* 0x000fe400078e3cff */
.L_x_165:
[----:B------:R-:W-:Y:S05]  /*b8b0*/  BSYNC B1 ;  /* 0x0000000000017941 */ /* 0x000fea0003800000 */
.L_x_164:
[----:B--2---:R-:W-:Y:S05]  /*b8c0*/  VIADD R3, R59, 0x400020 ;  /* 0x004000203b037836 */ /* 0x004fea0000000000 */
[----:B------:R-:W-:Y:S04]  /*b8d0*/  SHF.R.U32.HI R0, RZ, 0x15, R3 ;  /* 0x00000015ff007819 */ /* 0x000fe80000011603 */
[----:B-1----:R-:W-:Y:S04]  /*b8e0*/  LOP3.LUT R22, R0, 0x3, RZ, 0xc0, !PT ;  /* 0x0000000300167812 */ /* 0x002fe800078ec0ff */
        /* <DEDUP_REMOVED lines=11> */
[----:B------:R-:W2:Y:S01]  /*b9a0*/  LDCU.64 UR6, c[0x4][0x78] ;  /* 0x01000f00ff0677ac */ /* 0x000ea20008000a00 */
[----:B------:R-:W3:Y:S01]  /*b9b0*/  LDC.64 R14, c[0x4][R15] ;  /* 0x010000000f0e7b82 */ /* 0x000ee20000000a00 */
[----:B------:R-:W5:Y:S01]  /*b9c0*/  LDCU.64 UR4, c[0x4][0x10] ;  /* 0x01000200ff0477ac */ /* 0x000f620008000a00 */
[----:B-1----:R-:W-:Y:S01]  /*b9d0*/  MOV R5, UR9 ;  /* 0x0000000900057c02 */ /* 0x002fe20008000f00 */
[----:B------:R-:W-:Y:S01]  /*b9e0*/  IMAD.U32 R4, RZ, RZ, UR8 ;  /* 0x00000008ff047e24 */ /* 0x000fe2000f8e00ff */
[----:B--2---:R-:W-:Y:S01]  /*b9f0*/  MOV R7, UR7 ;  /* 0x0000000700077c02 */ /* 0x004fe20008000f00 */
[----:B------:R-:W-:Y:S01]  /*ba00*/  IMAD.U32 R6, RZ, RZ, UR6 ;  /* 0x00000006ff067e24 */ /* 0x000fe2000f8e00ff */
[----:B-----5:R-:W-:Y:S01]  /*ba10*/  MOV R11, UR5 ;  /* 0x00000005000b7c02 */ /* 0x020fe20008000f00 */
[----:B------:R-:W-:Y:S02]  /*ba20*/  IMAD.U32 R10, RZ, RZ, UR4 ;  /* 0x00000004ff0a7e24 */ /* 0x000fe4000f8e00ff */
[----:B------:R-:W-:Y:S07]  /*ba30*/  LEPC R20, `(.L_x_170) ;  /* 0x000000001014794e */ /* 0x000fee0000000000 */
[----:B---34-:R-:W-:Y:S05]  /*ba40*/  CALL.ABS.NOINC R14 ;  /* 0x000000000e007343 */ /* 0x018fea0003c00000 */
.L_x_170:
        /* <DEDUP_REMOVED lines=23> */
.L_x_171:
[----:B------:R-:W-:Y:S05]  /*bbc0*/  WARPSYNC.ALL ;  /* 0x0000000000007948 */ /* 0x000fea0003800000 */
[----:B------:R-:W-:Y:S11]  /*bbd0*/  R2UR UR4, R2 ;  /* 0x00000000020472ca */ /* 0x000ff600000e0000 */
[----:B------:R-:W-:Y:S02]  /*bbe0*/  @!UPT UIADD3 URZ, UPT, UPT, URZ, URZ, URZ ;  /* 0x000000fffffff290 */ /* 0x000fe4000fffe0ff */
[----:B------:R-:W1:Y:S02]  /*bbf0*/  LDTM.x16 R4, tmem[UR4+0x40] ;  /* 0x00004004000479ee */ /* 0x000e640008240000 */
[----:B-1----:R-:W-:Y:S01]  /*bc00*/  NOP ;  /* 0x0000000000007918 */ /* 0x002fe20000000000 */
.L_x_169:
[----:B------:R-:W-:Y:S01]  /*bc10*/  ISETP.NE.AND P2, PT, R105, RZ, PT ;  /* 0x000000ff6900720c */ /* 0x000fe20003f45270 */
[----:B------:R-:W-:Y:S01]  /*bc20*/  FMUL R0, R52, R24 ;  /* 0x0000001834007220 */ /* 0x000fe20000400000 */
[----:B---3--:R-:W-:Y:S01]  /*bc30*/  SHF.L.U32 R3, R60, 0x10, RZ ;  /* 0x000000103c037819 */ /* 0x008fe200000006ff */
        /* <DEDUP_REMOVED lines=145> */
[----:B--2---:R-:W-:Y:S04]  /*c550*/  DEPBAR.LE SB0, 0x1 ;  /* 0x000080400000791a */ /* 0x004fe80000000000 */
.L_x_173:
[----:B------:R-:W-:Y:S05]  /*c560*/  BSYNC.RECONVERGENT B0 ;  /* 0x0000000000007941 */ /* 0x000fea0003800200 */
.L_x_172:
        /* <DEDUP_REMOVED lines=10> */
[----:B------:R-:W2:Y:S02]  /*c610*/  @P2 SYNCS.PHASECHK.TRANS64.TRYWAIT P0, [R0+URZ+0xb0], R2 ;  /* 0x0000b002000025a7 */ /* 0x000ea400080011ff */
[----:B--2---:R-:W-:Y:S01]  /*c620*/  @P2 SEL R70, RZ, 0x1, !P0 ;  /* 0x00000001ff462807 */ /* 0x004fe20004000000 */
        /* <DEDUP_REMOVED lines=11> */
.L_x_177:
[----:B------:R-:W-:Y:S05]  /*c6e0*/  BSYNC B0 ;  /* 0x0000000000007941 */ /* 0x000fea0003800000 */
.L_x_176:
        /* <DEDUP_REMOVED lines=11> */
.L_x_175:
[----:B------:R-:W-:Y:S05]  /*c7a0*/  BSYNC B1 ;  /* 0x0000000000017941 */ /* 0x000fea0003800000 */
.L_x_174:
[----:B------:R-:W-:Y:S11]  /*c7b0*/  ISETP.NE.AND P0, PT, R98, R22, PT ;  /* 0x000000166200720c */ /* 0x000ff60003f05270 */
[----:B------:R-:W-:Y:S02]  /*c7c0*/  @!UPT UIADD3 URZ, UPT, UPT, URZ, URZ, URZ ;  /* 0x000000fffffff290 */ /* 0x000fe4000fffe0ff */
[----:B------:R-:W-:Y:S05]  /*c7d0*/  @P0 BRA `(.L_x_179) ;  /* 0x0000000000bc0947 */ /* 0x000fea0003800000 */
[----:B------:R-:W-:Y:S11]  /*c7e0*/  LOP3.LUT P0, RZ, R21, 0x3, R99, 0x48, !PT ;  /* 0x0000000315ff7812 */ /* 0x000ff60007804863 */
[----:B------:R-:W-:Y:S02]  /*c7f0*/  @!UPT UIADD3 URZ, UPT, UPT, URZ, URZ, URZ ;  /* 0x000000fffffff290 */ /* 0x000fe4000fffe0ff */
[----:B------:R-:W-:Y:S05]  /*c800*/  @!P0 BRA `(.L_x_180) ;  /* 0x0000000000408947 */ /* 0x000fea0003800000 */
[----:B------:R-:W1:Y:S01]  /*c810*/  LDCU.64 UR8, c[0x4][0x70] ;  /* 0x01000e00ff0877ac */ /* 0x000e620008000a00 */
[----:B--2---:R-:W-:Y:S01]  /*c820*/  MOV R3, 0x0 ;  /* 0x0000000000037802 */ /* 0x004fe20000000f00 */
        /* <DEDUP_REMOVED lines=14> */
.L_x_180:
        /* <DEDUP_REMOVED lines=23> */
.L_x_181:
[----:B------:R-:W-:Y:S05]  /*ca80*/  WARPSYNC.ALL ;  /* 0x0000000000007948 */ /* 0x000fea0003800000 */
[----:B------:R-:W-:Y:S11]  /*ca90*/  R2UR UR4, R23 ;  /* 0x00000000170472ca */ /* 0x000ff600000e0000 */
[----:B------:R-:W-:Y:S02]  /*caa0*/  @!UPT UIADD3 URZ, UPT, UPT, URZ, URZ, URZ ;  /* 0x000000fffffff290 */ /* 0x000fe4000fffe0ff */
[----:B------:R-:W1:Y:S02]  /*cab0*/  LDTM.x16 R4, tmem[UR4+0x40] ;  /* 0x00004004000479ee */ /* 0x000e640008240000 */
[----:B-1----:R-:W-:Y:S01]  /*cac0*/  NOP ;  /* 0x0000000000007918 */ /* 0x002fe20000000000 */
.L_x_179:
[----:B------:R-:W-:Y:S01]  /*cad0*/  ISETP.NE.AND P2, PT, R105, RZ, PT ;  /* 0x000000ff6900720c */ /* 0x000fe20003f45270 */
[----:B------:R-:W-:Y:S01]  /*cae0*/  FMUL R0, R52, R24 ;  /* 0x0000001834007220 */ /* 0x000fe20000400000 */
[----:B--23--:R-:W-:Y:S01]  /*caf0*/  SHF.L.U32 R3, R60, 0x10, RZ ;  /* 0x000000103c037819 */ /* 0x00cfe200000006ff */
        /* <DEDUP_REMOVED lines=145> */
[----:B--2---:R-:W-:Y:S04]  /*d410*/  DEPBAR.LE SB0, 0x1 ;  /* 0x000080400000791a */ /* 0x004fe80000000000 */
.L_x_183:
[----:B------:R-:W-:Y:S05]  /*d420*/  BSYNC.RECONVERGENT B0 ;  /* 0x0000000000007941 */ /* 0x000fea0003800200 */
.L_x_182:
        /* <DEDUP_REMOVED lines=17> */
[----:B------:R-:W2:Y:S02]  /*d540*/  SYNCS.PHASECHK.TRANS64.TRYWAIT P0, [R0+URZ+0xb0], R106 ;  /* 0x0000b06a000075a7 */ /* 0x000ea400080011ff */
[----:B--2---:R-:W-:Y:S05]  /*d550*/  @!P0 BRA `(.L_x_188) ;  /* 0x0000002000208947 */ /* 0x004fea0003800000 */
.L_x_187:
[----:B------:R-:W-:Y:S05]  /*d560*/  BSYNC B0 ;  /* 0x0000000000007941 */ /* 0x000fea0003800000 */
.L_x_186:
[----:B------:R-:W-:Y:S11]  /*d570*/  ISETP.NE.AND P0, PT, R71, RZ, PT ;  /* 0x000000ff4700720c */ /* 0x000ff60003f05270 */
[----:B------:R-:W-:Y:S02]  /*d580*/  @!UPT UIADD3 URZ, UPT, UPT, URZ, URZ, URZ ;  /* 0x000000fffffff290 */ /* 0x000fe4000fffe0ff */
[----:B------:R3:W4:Y:S04]  /*d590*/  @P0 LDS.128 R60, [R68+UR51+0x200] ;  /* 0x00020033443c0984 */ /* 0x0007280008000c00 */
[----:B------:R3:W1:Y:S04]  /*d5a0*/  @P0 LDS.128 R72, [R68+UR51+0xa00] ;  /* 0x000a003344480984 */ /* 0x0006680008000c00 */
[----:B------:R3:W1:Y:S04]  /*d5b0*/  @P0 LDS.128 R64, [R2+0x200] ;  /* 0x0002000002400984 */ /* 0x0006680000000c00 */
[----:B------:R3:W1:Y:S02]  /*d5c0*/  @P0 LDS.128 R76, [R2+0xa00] ;  /* 0x000a0000024c0984 */ /* 0x0006640000000c00 */
.L_x_185:
[----:B------:R-:W-:Y:S05]  /*d5d0*/  BSYNC B1 ;  /* 0x0000000000017941 */ /* 0x000fea0003800000 */
.L_x_184:
[----:B------:R-:W-:Y:S05]  /*d5e0*/  VIADD R59, R59, 0x400030 ;  /* 0x004000303b3b7836 */ /* 0x000fea0000000000 */
[----:B--2---:R-:W-:Y:S04]  /*d5f0*/  SHF.R.U32.HI R0, RZ, 0x15, R59 ;  /* 0x00000015ff007819 */ /* 0x004fe8000001163b */
[----:B---3--:R-:W-:Y:S04]  /*d600*/  LOP3.LUT R2, R0, 0x3, RZ, 0xc0, !PT ;  /* 0x0000000300027812 */ /* 0x008fe800078ec0ff */
[----:B------:R-:W-:Y:S11]  /*d610*/  ISETP.NE.AND P0, PT, R98, R2, PT ;  /* 0x000000026200720c */ /* 0x000ff60003f05270 */
[----:B------:R-:W-:Y:S02]  /*d620*/  @!UPT UIADD3 URZ, UPT, UPT, URZ, URZ, URZ ;  /* 0x000000fffffff290 */ /* 0x000fe4000fffe0ff */
[----:B------:R-:W-:Y:S05]  /*d630*/  @P0 BRA `(.L_x_189) ;  /* 0x0000000000bc0947 */ /* 0x000fea0003800000 */
[----:B------:R-:W-:Y:S02]  /*d640*/  LOP3.LUT P0, RZ, R0, 0x3, R99, 0x48, !PT ;  /* 0x0000000300ff7812 */ /* 0x000fe40007804863 */
[----:B------:R-:W-:Y:S11]  /*d650*/  MOV R16, R59 ;  /* 0x0000003b00107202 */ /* 0x000ff60000000f00 */
[----:B------:R-:W-:Y:S05]  /*d660*/  @!P0 BRA `(.L_x_190) ;  /* 0x0000000000408947 */ /* 0x000fea0003800000 */
[----:B------:R-:W2:Y:S01]  /*d670*/  LDCU.64 UR8, c[0x4][0x70] ;  /* 0x01000e00ff0877ac */ /* 0x000ea20008000a00 */
[----:B------:R-:W-:Y:S01]  /*d680*/  MOV R15, 0x0 ;  /* 0x00000000000f7802 */ /* 0x000fe20000000f00 */
[----:B------:R-:W-:Y:S02]  /*d690*/  HFMA2 R12, -RZ, RZ, 0, 5.9604644775390625e-08 ;  /* 0x00000001ff0c7431 */ /* 0x000fe400000001ff */
[----:B------:R-:W-:Y:S02]  /*d6a0*/  IMAD.MOV.U32 R8, RZ, RZ, 0x192 ;  /* 0x00000192ff087424 */ /* 0x000fe400078e00ff */
[----:B------:R-:W-:Y:S01]  /*d6b0*/  IMAD.MOV.U32 R13, RZ, RZ, RZ ;  /* 0x000000ffff0d7224 */ /* 0x000fe200078e00ff */
[----:B------:R-:W3:Y:S01]  /*d6c0*/  LDCU.64 UR6, c[0x4][0x78] ;  /* 0x01000f00ff0677ac */ /* 0x000ee20008000a00 */
[----:B------:R-:W1:Y:S01]  /*d6d0*/  LDC.64 R14, c[0x4][R15] ;  /* 0x010000000f0e7b82 */ /* 0x000e620000000a00 */
[----:B------:R-:W5:Y:S01]  /*d6e0*/  LDCU.64 UR4, c[0x4][0x10] ;  /* 0x01000200ff0477ac */ /* 0x000f620008000a00 */
[----:B--2---:R-:W-:Y:S01]  /*d6f0*/  MOV R5, UR9 ;  /* 0x0000000900057c02 */ /* 0x004fe20008000f00 */
[----:B------:R-:W-:Y:S01]  /*d700*/  IMAD.U32 R4, RZ, RZ, UR8 ;  /* 0x00000008ff047e24 */ /* 0x000fe2000f8e00ff */
[----:B---3--:R-:W-:Y:S01]  /*d710*/  MOV R7, UR7 ;  /* 0x0000000700077c02 */ /* 0x008fe20008000f00 */
[----:B------:R-:W-:Y:S01]  /*d720*/  IMAD.U32 R6, RZ, RZ, UR6 ;  /* 0x00000006ff067e24 */ /* 0x000fe2000f8e00ff */
[----:B-----5:R-:W-:Y:S01]  /*d730*/  MOV R11, UR5 ;  /* 0x00000005000b7c02 */ /* 0x020fe20008000f00 */
[----:B------:R-:W-:Y:S02]  /*d740*/  IMAD.U32 R10, RZ, RZ, UR4 ;  /* 0x00000004ff0a7e24 */ /* 0x000fe4000f8e00ff */
[----:B-1----:R-:W-:Y:S07]  /*d750*/  LEPC R20, `(.L_x_190) ;  /* 0x000000001014794e */ /* 0x002fee0000000000 */
[----:B----4-:R-:W-:Y:S05]  /*d760*/  CALL.ABS.NOINC R14 ;  /* 0x000000000e007343 */ /* 0x010fea0003c00000 */
.L_x_190:
[----:B------:R-:W-:Y:S05]  /*d770*/  WARPSYNC.ALL ;  /* 0x0000000000007948 */ /* 0x000fea0003800000 */
[C---:B------:R-:W-:Y:S01]  /*d780*/  R2UR UR4, R16.reuse ;  /* 0x00000000100472ca */ /* 0x040fe200000e0000 */
[----:B------:R-:W-:Y:S05]  /*d790*/  VIADD R0, R16, 0x40 ;  /* 0x0000004010007836 */ /* 0x000fea0000000000 */
[----:B------:R-:W-:Y:S04]  /*d7a0*/  SHF.R.U32.HI R0, RZ, 0x15, R0 ;  /* 0x00000015ff007819 */ /* 0x000fe80000011600 */
[----:B------:R-:W-:Y:S03]  /*d7b0*/  LOP3.LUT P0, RZ, R0, 0x3, R99, 0x48, !PT ;  /* 0x0000000300ff7812 */ /* 0x000fe60007804863 */
[----:B------:R-:W2:Y:S10]  /*d7c0*/  LDTM.x16 R24, tmem[UR4] ;  /* 0x00000004001879ee */ /* 0x000eb40008240000 */
[----:B--2---:R-:W-:Y:S05]  /*d7d0*/  @!P0 BRA `(.L_x_191) ;  /* 0x0000000000408947 */ /* 0x004fea0003800000 */
        /* <DEDUP_REMOVED lines=16> */
.L_x_191:
[----:B------:R-:W-:Y:S05]  /*d8e0*/  WARPSYNC.ALL ;  /* 0x0000000000007948 */ /* 0x000fea0003800000 */
[----:B------:R-:W-:Y:S11]  /*d8f0*/  R2UR UR4, R16 ;  /* 0x00000000100472ca */ /* 0x000ff600000e0000 */
[----:B------:R-:W-:Y:S02]  /*d900*/  @!UPT UIADD3 URZ, UPT, UPT, URZ, URZ, URZ ;  /* 0x000000fffffff290 */ /* 0x000fe4000fffe0ff */
[----:B------:R-:W2:Y:S02]  /*d910*/  LDTM.x16 R4, tmem[UR4+0x40] ;  /* 0x00004004000479ee */ /* 0x000ea40008240000 */
[----:B--2---:R-:W-:Y:S01]  /*d920*/  NOP ;  /* 0x0000000000007918 */ /* 0x004fe20000000000 */
.L_x_189:
[----:B------:R-:W-:Y:S01]  /*d930*/  ISETP.NE.AND P1, PT, R98, R2, PT ;  /* 0x000000026200720c */ /* 0x000fe20003f25270 */
[----:B------:R-:W-:Y:S05]  /*d940*/  WARPSYNC.ALL ;  /* 0x0000000000007948 */ /* 0x000fea0003800000 */
[C---:B----4-:R-:W-:Y:S01]  /*d950*/  SHF.L.U32 R3, R60.reuse, 0x10, RZ ;  /* 0x000000103c037819 */ /* 0x050fe200000006ff */
[----:B------:R-:W-:Y:S01]  /*d960*/  NOP ;  /* 0x0000000000007918 */ /* 0x000fe20000000000 */
[----:B------:R-:W-:Y:S01]  /*d970*/  LOP3.LUT R40, R60, 0xffff0000, RZ, 0xc0, !PT ;  /* 0xffff00003c287812 */ /* 0x000fe200078ec0ff */
[C---:B------:R-:W-:Y:S01]  /*d980*/  FMUL R0, R52.reuse, R24 ;  /* 0x0000001834007220 */ /* 0x040fe20000400000 */
[C---:B------:R-:W-:Y:S01]  /*d990*/  SHF.L.U32 R41, R61.reuse, 0x10, RZ ;  /* 0x000000103d297819 */ /* 0x040fe200000006ff */
[----:B------:R-:W-:Y:S01]  /*d9a0*/  FMUL R2, R52, R25 ;  /* 0x0000001934027220 */ /* 0x000fe20000400000 */
[----:B------:R-:W-:Y:S01]  /*d9b0*/  LOP3.LUT R42, R61, 0xffff0000, RZ, 0xc0, !PT ;  /* 0xffff00003d2a7812 */ /* 0x000fe200078ec0ff */
[C---:B------:R-:W-:Y:S01]  /*d9c0*/  FFMA R0, R53.reuse, R3, R0 ;  /* 0x0000000335007223 */ /* 0x040fe20000000000 */
[----:B------:R-:W-:Y:S01]  /*d9d0*/  R2UR UR4, R58 ;  /* 0x000000003a0472ca */ /* 0x000fe200000e0000 */
[----:B------:R-:W-:Y:S01]  /*d9e0*/  FFMA R2, R53, R40, R2 ;  /* 0x0000002835027223 */ /* 0x000fe20000000002 */
[----:B------:R-:W-:Y:S01]  /*d9f0*/  SHF.L.U32 R54, R62, 0x10, RZ ;  /* 0x000000103e367819 */ /* 0x000fe200000006ff */
[----:B-1----:R-:W-:Y:S01]  /*da00*/  FMUL R20, R52, R4 ;  /* 0x0000000434147220 */ /* 0x002fe20000400000 */
[----:B------:R-:W-:Y:S01]  /*da10*/  LOP3.LUT R55, R62, 0xffff0000, RZ, 0xc0, !PT ;  /* 0xffff00003e377812 */ /* 0x000fe200078ec0ff */
[----:B------:R-:W-:Y:S01]  /*da20*/  FMUL R3, R52, R26 ;  /* 0x0000001a34037220 */ /* 0x000fe20000400000 */
[----:B------:R-:W-:Y:S01]  /*da30*/  F2FP.BF16.F32.PACK_AB R108, R2, R0 ;  /* 0x00000000026c723e */ /* 0x000fe200000010ff */
[----:B------:R-:W-:Y:S01]  /*da40*/  FMUL R4, R52, R27 ;  /* 0x0000001b34047220 */ /* 0x000fe20000400000 */
[----:B------:R-:W-:Y:S01]  /*da50*/  SHF.L.U32 R56, R63, 0x10, RZ ;  /* 0x000000103f387819 */ /* 0x000fe200000006ff */
[----:B------:R-:W-:Y:S01]  /*da60*/  FFMA R3, R53, R41, R3 ;  /* 0x0000002935037223 */ /* 0x000fe20000000003 */
[----:B------:R-:W-:Y:S01]  /*da70*/  LOP3.LUT R57, R63, 0xffff0000, RZ, 0xc0, !PT ;  /* 0xffff00003f397812 */ /* 0x000fe200078ec0ff */
[----:B------:R-:W-:Y:S01]  /*da80*/  FFMA R4, R53, R42, R4 ;  /* 0x0000002a35047223 */ /* 0x000fe20000000004 */
[----:B------:R-:W-:Y:S01]  /*da90*/  SHF.L.U32 R58, R64, 0x10, RZ ;  /* 0x00000010403a7819 */ /* 0x000fe200000006ff */
[----:B------:R-:W-:Y:S01]  /*daa0*/  FMUL R0, R52, R28 ;  /* 0x0000001c34007220 */ /* 0x000fe20000400000 */
[----:B------:R-:W-:Y:S01]  /*dab0*/  LOP3.LUT R59, R64, 0xffff0000, RZ, 0xc0, !PT ;  /* 0xffff0000403b7812 */ /* 0x000fe200078ec0ff */
[----:B------:R-:W-:Y:S01]  /*dac0*/  FMUL R2, R52, R29 ;  /* 0x0000001d34027220 */ /* 0x000fe20000400000 */
[----:B------:R-:W-:Y:S01]  /*dad0*/  F2FP.BF16.F32.PACK_AB R109, R4, R3 ;  /* 0x00000003046d723e */ /* 0x000fe200000010ff */
[C---:B------:R-:W-:Y:S01]  /*dae0*/  FMUL R21, R52.reuse, R5 ;  /* 0x0000000534157220 */ /* 0x040fe20000400000 */
[C---:B------:R-:W-:Y:S01]  /*daf0*/  SHF.L.U32 R60, R65.reuse, 0x10, RZ ;  /* 0x00000010413c7819 */ /* 0x040fe200000006ff */
[C---:B------:R-:W-:Y:S01]  /*db00*/  FMUL R5, R52.reuse, R30 ;  /* 0x0000001e34057220 */ /* 0x040fe20000400000 */
[----:B------:R-:W-:Y:S01]  /*db10*/  LOP3.LUT R61, R65, 0xffff0000, RZ, 0xc0, !PT ;  /* 0xffff0000413d7812 */ /* 0x000fe200078ec0ff */
[----:B------:R-:W-:Y:S01]  /*db20*/  FMUL R22, R52, R6 ;  /* 0x0000000634167220 */ /* 0x000fe20000400000 */
[----:B------:R-:W-:Y:S01]  /*db30*/  SHF.L.U32 R62, R66, 0x10, RZ ;  /* 0x00000010423e7819 */ /* 0x000fe200000006ff */
        /* <DEDUP_REMOVED lines=10> */
[----:B------:R-:W-:Y:S01]  /*dbe0*/  FMUL R3, R52, R33 ;  /* 0x0000002134037220 */ /* 0x000fe20000400000 */
[----:B------:R-:W-:Y:S01]  /*dbf0*/  F2FP.BF16.F32.PACK_AB R110, R2, R0 ;  /* 0x00000000026e723e */ /* 0x000fe200000010ff */
[----:B------:R-:W-:Y:S01]  /*dc00*/  FFMA R5, R53, R56, R5 ;  /* 0x0000003835057223 */ /* 0x000fe20000000005 */
[----:B------:R-:W-:Y:S01]  /*dc10*/  SHF.L.U32 R68, R73, 0x10, RZ ;  /* 0x0000001049447819 */ /* 0x000fe200000006ff */
[----:B------:R-:W-:Y:S01]  /*dc20*/  FFMA R6, R53, R57, R6 ;  /* 0x0000003935067223 */ /* 0x000fe20000000006 */
[----:B------:R-:W-:Y:S01]  /*dc30*/  LOP3.LUT R69, R73, 0xffff0000, RZ, 0xc0, !PT ;  /* 0xffff000049457812 */ /* 0x000fe200078ec0ff */
[C---:B------:R-:W-:Y:S01]  /*dc40*/  FFMA R7, R53.reuse, R58, R7 ;  /* 0x0000003a35077223 */ /* 0x040fe20000000007 */
[----:B------:R-:W-:Y:S01]  /*dc50*/  SHF.L.U32 R70, R74, 0x10, RZ ;  /* 0x000000104a467819 */ /* 0x000fe200000006ff */
[----:B------:R-:W-:Y:S01]  /*dc60*/  UIADD3 UR4, UPT, UPT, UR4, 0x130, URZ ;  /* 0x0000013004047890 */ /* 0x000fe2000fffe0ff */
[----:B------:R-:W-:Y:S01]  /*dc70*/  F2FP.BF16.F32.PACK_AB R111, R6, R5 ;  /* 0x00000005066f723e */ /* 0x000fe200000010ff */
[----:B------:R-:W-:Y:S01]  /*dc80*/  FFMA R3, R53, R59, R3 ;  /* 0x0000003b35037223 */ /* 0x000fe20000000003 */
[----:B------:R-:W-:Y:S01]  /*dc90*/  LOP3.LUT R71, R74, 0xffff0000, RZ, 0xc0, !PT ;  /* 0xffff00004a477812 */ /* 0x000fe200078ec0ff */
[C---:B------:R-:W-:Y:S01]  /*dca0*/  FMUL R0, R52.reuse, R34 ;  /* 0x0000002234007220 */ /* 0x040fe20000400000 */
[----:B------:R-:W-:Y:S01]  /*dcb0*/  SHF.L.U32 R72, R75, 0x10, RZ ;  /* 0x000000104b487819 */ /* 0x000fe200000006ff */
[C---:B------:R-:W-:Y:S01]  /*dcc0*/  FMUL R2, R52.reuse, R35 ;  /* 0x0000002334027220 */ /* 0x040fe20000400000 */
[----:B------:R-:W-:Y:S01]  /*dcd0*/  UPRMT UR4, UR37, 0x654, UR4 ;  /* 0x0000065425047896 */ /* 0x000fe20008000004 */
[C---:B------:R-:W-:Y:S01]  /*dce0*/  FMUL R4, R52.reuse, R36 ;  /* 0x0000002434047220 */ /* 0x040fe20000400000 */
[C---:B------:R-:W-:Y:S01]  /*dcf0*/  FMUL R5, R52.reuse, R37 ;  /* 0x0000002534057220 */ /* 0x040fe20000400000 */
[----:B------:R-:W-:Y:S01]  /*dd00*/  F2FP.BF16.F32.PACK_AB R28, R3, R7 ;  /* 0x00000007031c723e */ /* 0x000fe200000010ff */
[C---:B------:R-:W-:Y:S01]  /*dd10*/  FFMA R0, R53.reuse, R60, R0 ;  /* 0x0000003c35007223 */ /* 0x040fe20000000000 */
[C---:B------:R-:W-:Y:S01]  /*dd20*/  FMUL R6, R52.reuse, R38 ;  /* 0x0000002634067220 */ /* 0x040fe20000400000 */
[C---:B------:R-:W-:Y:S01]  /*dd30*/  FFMA R2, R53.reuse, R61, R2 ;  /* 0x0000003d35027223 */ /* 0x040fe20000000002 */
[C---:B------:R-:W-:Y:S01]  /*dd40*/  FMUL R3, R52.reuse, R39 ;  /* 0x0000002734037220 */ /* 0x040fe20000400000 */
[C---:B------:R-:W-:Y:S01]  /*dd50*/  FFMA R4, R53.reuse, R62, R4 ;  /* 0x0000003e35047223 */ /* 0x040fe20000000004 */
[C---:B------:R-:W-:Y:S01]  /*dd60*/  FFMA R5, R53.reuse, R63, R5 ;  /* 0x0000003f35057223 */ /* 0x040fe20000000005 */
[C---:B------:R-:W-:Y:S01]  /*dd70*/  FFMA R6, R53.reuse, R64, R6 ;  /* 0x0000004035067223 */ /* 0x040fe20000000006 */
[C---:B------:R-:W-:Y:S01]  /*dd80*/  FFMA R3, R53.reuse, R65, R3 ;  /* 0x0000004135037223 */ /* 0x040fe20000000003 */
[----:B------:R-:W-:Y:S01]  /*dd90*/  FFMA R20, R53, R66, R20 ;  /* 0x0000004235147223 */ /* 0x000fe20000000014 */
[----:B------:R-:W-:Y:S01]  /*dda0*/  FMUL R8, R52, R8 ;  /* 0x0000000834087220 */ /* 0x000fe20000400000 */
[----:B------:R-:W-:Y:S01]  /*ddb0*/  SYNCS.ARRIVE.TRANS64.RED.A1T0 RZ, [UR4], RZ ;  /* 0x000000ffffff79a7 */ /* 0x000fe20008100404 */
[----:B------:R1:W-:Y:S01]  /*ddc0*/  @!P1 STS.128 [R104+UR51+0x3200], R108 ;  /* 0x0032006c68009988 */ /* 0x0003e20008000c33 */
[----:B------:R-:W-:Y:S01]  /*ddd0*/  LOP3.LUT R73, R75, 0xffff0000, RZ, 0xc0, !PT ;  /* 0xffff00004b497812 */ /* 0x000fe200078ec0ff */
[C---:B------:R-:W-:Y:S01]  /*dde0*/  FFMA R21, R53.reuse, R67, R21 ;  /* 0x0000004335157223 */ /* 0x040fe20000000015 */
[----:B------:R-:W-:Y:S01]  /*ddf0*/  SHF.L.U32 R24, R76, 0x10, RZ ;  /* 0x000000104c187819 */ /* 0x000fe200000006ff */
[----:B------:R-:W-:Y:S01]  /*de00*/  FMUL R9, R52, R9 ;  /* 0x0000000934097220 */ /* 0x000fe20000400000 */
[----:B------:R-:W-:Y:S01]  /*de10*/  LOP3.LUT R25, R76, 0xffff0000, RZ, 0xc0, !PT ;  /* 0xffff00004c197812 */ /* 0x000fe200078ec0ff */
[C---:B------:R-:W-:Y:S01]  /*de20*/  FFMA R22, R53.reuse, R68, R22 ;  /* 0x0000004435167223 */ /* 0x040fe20000000016 */
[C---:B------:R-:W-:Y:S01]  /*de30*/  FMUL R10, R52.reuse, R10 ;  /* 0x0000000a340a7220 */ /* 0x040fe20000400000 */
[C---:B------:R-:W-:Y:S01]  /*de40*/  FFMA R23, R53.reuse, R69, R23 ;  /* 0x0000004535177223 */ /* 0x040fe20000000017 */
[----:B------:R-:W-:Y:S01]  /*de50*/  FMUL R11, R52, R11 ;  /* 0x0000000b340b7220 */ /* 0x000fe20000400000 */
[----:B------:R-:W-:Y:S01]  /*de60*/  F2FP.BF16.F32.PACK_AB R29, R2, R0 ;  /* 0x00000000021d723e */ /* 0x000fe200000010ff */
[----:B------:R-:W-:Y:S01]  /*de70*/  FFMA R8, R53, R70, R8 ;  /* 0x0000004635087223 */ /* 0x000fe20000000008 */
[----:B------:R-:W-:Y:S01]  /*de80*/  F2FP.BF16.F32.PACK_AB R30, R5, R4 ;  /* 0x00000004051e723e */ /* 0x000fe200000010ff */
[C---:B------:R-:W-:Y:S01]  /*de90*/  FMUL R12, R52.reuse, R12 ;  /* 0x0000000c340c7220 */ /* 0x040fe20000400000 */
[----:B------:R-:W-:Y:S01]  /*dea0*/  F2FP.BF16.F32.PACK_AB R31, R3, R6 ;  /* 0x00000006031f723e */ /* 0x000fe200000010ff */
[----:B------:R-:W-:Y:S01]  /*deb0*/  FFMA R9, R53, R71, R9 ;  /* 0x0000004735097223 */ /* 0x000fe20000000009 */
[C---:B------:R-:W-:Y:S01]  /*dec0*/  FMUL R13, R52.reuse, R13 ;  /* 0x0000000d340d7220 */ /* 0x040fe20000400000 */
[----:B------:R-:W-:Y:S01]  /*ded0*/  SHF.L.U32 R26, R77, 0x10, RZ ;  /* 0x000000104d1a7819 */ /* 0x000fe200000006ff */
[----:B------:R-:W-:Y:S01]  /*dee0*/  FFMA R10, R53, R72, R10 ;  /* 0x00000048350a7223 */ /* 0x000fe2000000000a */
[----:B------:R1:W-:Y:S01]  /*def0*/  @!P1 STS.128 [R103+0x3200], R28 ;  /* 0x0032001c67009388 */ /* 0x0003e20000000c00 */
[C---:B------:R-:W-:Y:S01]  /*df00*/  FMUL R14, R52.reuse, R14 ;  /* 0x0000000e340e7220 */ /* 0x040fe20000400000 */
[----:B------:R-:W-:Y:S01]  /*df10*/  LOP3.LUT R27, R77, 0xffff0000, RZ, 0xc0, !PT ;  /* 0xffff00004d1b7812 */ /* 0x000fe200078ec0ff */
[C---:B------:R-:W-:Y:S01]  /*df20*/  FFMA R11, R53.reuse, R73, R11 ;  /* 0x00000049350b7223 */ /* 0x040fe2000000000b */
[----:B------:R-:W-:Y:S01]  /*df30*/  FMUL R15, R52, R15 ;  /* 0x0000000f340f7220 */ /* 0x000fe20000400000 */
[----:B------:R-:W-:Y:S01]  /*df40*/  SHF.L.U32 R40, R78, 0x10, RZ ;  /* 0x000000104e287819 */ /* 0x000fe200000006ff */
[C---:B------:R-:W-:Y:S01]  /*df50*/  FFMA R12, R53.reuse, R24, R12 ;  /* 0x00000018350c7223 */ /* 0x040fe2000000000c */
[----:B------:R-:W-:Y:S01]  /*df60*/  FMUL R16, R52, R16 ;  /* 0x0000001034107220 */ /* 0x000fe20000400000 */
[----:B------:R-:W-:Y:S01]  /*df70*/  LOP3.LUT R74, R78, 0xffff0000, RZ, 0xc0, !PT ;  /* 0xffff00004e4a7812 */ /* 0x000fe200078ec0ff */
[----:B------:R-:W-:Y:S01]  /*df80*/  FFMA R13, R53, R25, R13 ;  /* 0x00000019350d7223 */ /* 0x000fe2000000000d */
[C---:B------:R-:W-:Y:S01]  /*df90*/  FMUL R17, R52.reuse, R17 ;  /* 0x0000001134117220 */ /* 0x040fe20000400000 */
[----:B------:R-:W-:Y:S01]  /*dfa0*/  SHF.L.U32 R75, R79, 0x10, RZ ;  /* 0x000000104f4b7819 */ /* 0x000fe200000006ff */
[----:B------:R-:W-:Y:S01]  /*dfb0*/  FFMA R14, R53, R26, R14 ;  /* 0x0000001a350e7223 */ /* 0x000fe2000000000e */
[----:B------:R-:W-:Y:S01]  /*dfc0*/  F2FP.BF16.F32.PACK_AB R20, R21, R20 ;  /* 0x000000141514723e */ /* 0x000fe200000010ff */
[C---:B------:R-:W-:Y:S01]  /*dfd0*/  FMUL R18, R52.reuse, R18 ;  /* 0x0000001234127220 */ /* 0x040fe20000400000 */
[----:B------:R-:W-:Y:S01]  /*dfe0*/  LOP3.LUT R76, R79, 0xffff0000, RZ, 0xc0, !PT ;  /* 0xffff00004f4c7812 */ /* 0x000fe200078ec0ff */
[----:B------:R-:W-:Y:S01]  /*dff0*/  FFMA R15, R53, R27, R15 ;  /* 0x0000001b350f7223 */ /* 0x000fe2000000000f */
[----:B------:R-:W-:Y:S01]  /*e000*/  F2FP.BF16.F32.PACK_AB R21, R23, R22 ;  /* 0x000000161715723e */ /* 0x000fe200000010ff */
[----:B------:R-:W-:Y:S01]  /*e010*/  FMUL R19, R52, R19 ;  /* 0x0000001334137220 */ /* 0x000fe20000400000 */
[----:B------:R-:W-:Y:S01]  /*e020*/  F2FP.BF16.F32.PACK_AB R22, R9, R8 ;  /* 0x000000080916723e */ /* 0x000fe200000010ff */
[----:B------:R-:W-:Y:S01]  /*e030*/  FFMA R16, R53, R40, R16 ;  /* 0x0000002835107223 */ /* 0x000fe20000000010 */
[----:B------:R-:W-:Y:S01]  /*e040*/  F2FP.BF16.F32.PACK_AB R23, R11, R10 ;  /* 0x0000000a0b17723e */ /* 0x000fe200000010ff */
[C---:B------:R-:W-:Y:S01]  /*e050*/  FFMA R17, R53.reuse, R74, R17 ;  /* 0x0000004a35117223 */ /* 0x040fe20000000011 */
[C---:B------:R-:W-:Y:S01]  /*e060*/  FFMA R18, R53.reuse, R75, R18 ;  /* 0x0000004b35127223 */ /* 0x040fe20000000012 */
[----:B------:R-:W-:Y:S01]  /*e070*/  FFMA R19, R53, R76, R19 ;  /* 0x0000004c35137223 */ /* 0x000fe20000000013 */
[----:B------:R-:W-:Y:S01]  /*e080*/  F2FP.BF16.F32.PACK_AB R12, R13, R12 ;  /* 0x0000000c0d0c723e */ /* 0x000fe200000010ff */
[----:B------:R1:W-:Y:S01]  /*e090*/  @!P1 STS.128 [R104+UR51+0x3a00], R20 ;  /* 0x003a001468009988 */ /* 0x0003e20008000c33 */
[----:B------:R-:W-:Y:S01]  /*e0a0*/  F2FP.BF16.F32.PACK_AB R13, R15, R14 ;  /* 0x0000000e0f0d723e */ /* 0x000fe200000010ff */
[----:B------:R-:W-:Y:S01]  /*e0b0*/  BSSY.RECONVERGENT B0, `(.L_x_192) ;  /* 0x000001a000007945 */ /* 0x000fe20003800200 */
[----:B------:R-:W-:Y:S02]  /*e0c0*/  F2FP.BF16.F32.PACK_AB R14, R17, R16 ;  /* 0x00000010110e723e */ /* 0x000fe400000010ff */
[----:B------:R-:W-:Y:S02]  /*e0d0*/  F2FP.BF16.F32.PACK_AB R15, R19, R18 ;  /* 0x00000012130f723e */ /* 0x000fe400000010ff */
[----:B------:R-:W-:Y:S03]  /*e0e0*/  ISETP.NE.AND P0, PT, R98, RZ, PT ;  /* 0x000000ff6200720c */ /* 0x000fe60003f05270 */
[----:B------:R1:W-:Y:S01]  /*e0f0*/  @!P1 STS.128 [R103+0x3a00], R12 ;  /* 0x003a000c67009388 */ /* 0x0003e20000000c00 */
[----:B------:R-:W-:Y:S01]  /*e100*/  @!PT LDS RZ, [RZ] ;  /* 0x00000000fffff984 */ /* 0x000fe20000000800 */
[----:B------:R-:W-:Y:S01]  /*e110*/  @!PT LDS RZ, [RZ] ;  /* 0x00000000fffff984 */ /* 0x000fe20000000800 */
[----:B------:R-:W-:Y:S01]  /*e120*/  @!PT LDS RZ, [RZ] ;  /* 0x00000000fffff984 */ /* 0x000fe20000000800 */
[----:B------:R-:W-:Y:S01]  /*e130*/  @!PT LDS RZ, [RZ] ;  /* 0x00000000fffff984 */ /* 0x000fe20000000800 */
[----:B------:R2:W-:Y:S07]  /*e140*/  MEMBAR.ALL.CTA ;  /* 0x0000000000007992 */ /* 0x0005ee0000008000 */
[----:B--2---:R-:W2:Y:S02]  /*e150*/  FENCE.VIEW.ASYNC.S ;  /* 0x00000000000073c6 */ /* 0x004ea40000000000 */
        /* <DEDUP_REMOVED lines=15> */
.L_x_193:
[----:B------:R-:W-:Y:S05]  /*e250*/  BSYNC.RECONVERGENT B0 ;  /* 0x0000000000007941 */ /* 0x000fea0003800200 */
.L_x_192:
[----:B------:R-:W-:Y:S01]  /*e260*/  BAR.SYNC.DEFER_BLOCKING 0x1, 0x80 ;  /* 0x0042000000007b1d */ /* 0x000fe20000010000 */
[----:B------:R-:W-:Y:S01]  /*e270*/  UISETP.NE.AND UP0, UPT, UR56, -0x8, UPT ;  /* 0xfffffff83800788c */ /* 0x000fe2000bf05270 */
[----:B------:R-:W-:Y:S08]  /*e280*/  IADD3 R94, PT, PT, R94, 0x1, RZ ;  /* 0x000000015e5e7810 */ /* 0x000ff00007ffe0ff */
[----:B------:R-:W-:Y:S05]  /*e290*/  BRA.U !UP0, `(.L_x_194) ;  /* 0x0000000108287547 */ /* 0x000fea000b800000 */
[----:B------:R-:W-:Y:S01]  /*e2a0*/  ISETP.NE.AND P0, PT, R105, RZ, PT ;  /* 0x000000ff6900720c */ /* 0x000fe20003f05270 */
[----:B------:R-:W-:Y:S01]  /*e2b0*/  IMAD.U32 R2, RZ, RZ, UR57 ;  /* 0x00000039ff027e24 */ /* 0x000fe2000f8e00ff */
[----:B------:R-:W-:Y:S01]  /*e2c0*/  UIADD3 UR57, UPT, UPT, UR57, 0x1, URZ ;  /* 0x0000000139397890 */ /* 0x000fe2000fffe0ff */
[----:B------:R-:W-:Y:S03]  /*e2d0*/  IMAD.U32 R0, RZ, RZ, UR37 ;  /* 0x00000025ff007e24 */ /* 0x000fe6000f8e00ff */
[----:B------:R-:W-:Y:S04]  /*e2e0*/  UISETP.NE.AND UP0, UPT, UR57, 0x4, UPT ;  /* 0x000000043900788c */ /* 0x000fe8000bf05270 */
[----:B------:R-:W-:Y:S03]  /*e2f0*/  USEL UR57, UR57, URZ, UP0 ;  /* 0x000000ff39397287 */ /* 0x000fe60008000000 */
[----:B------:R-:W-:Y:S05]  /*e300*/  @P0 LEA R2, R2, UR51, 0x3 ;  /* 0x0000003302020c11 */ /* 0x000fea000f8e18ff */
[----:B------:R-:W-:Y:S05]  /*e310*/  @P0 VIADD R2, R2, 0xd0 ;  /* 0x000000d002020836 */ /* 0x000fea0000000000 */
[----:B------:R-:W-:Y:S04]  /*e320*/  @P0 PRMT R0, R0, 0x654, R2 ;  /* 0x0000065400000816 */ /* 0x000fe80000000002 */
[----:B------:R2:W-:Y:S03]  /*e330*/  @P0 SYNCS.ARRIVE.TRANS64.RED.A1T0 RZ, [R0+URZ], RZ ;  /* 0x000000ff00ff09a7 */ /* 0x0005e600081004ff */
.L_x_194:
[----:B------:R-:W-:Y:S01]  /*e340*/  ISETP.NE.AND P2, PT, R100, RZ, PT ;  /* 0x000000ff6400720c */ /* 0x000fe20003f45270 */
[----:B------:R-:W-:Y:S01]  /*e350*/  VIADD R2, R50, UR38 ;  /* 0x0000002632027c36 */ /* 0x000fe20008000000 */
[----:B------:R-:W-:Y:S01]  /*e360*/  ISETP.NE.AND P0, PT, R102, 0x2, PT ;  /* 0x000000026600780c */ /* 0x000fe20003f05270 */
[----:B--2---:R-:W-:Y:S01]  /*e370*/  VIADD R0, R51, UR39 ;  /* 0x0000002733007c36 */ /* 0x004fe20008000000 */
[----:B------:R-:W-:Y:S01]  /*e380*/  ISETP.NE.AND P1, PT, R94, 0x2, PT ;  /* 0x000000025e00780c */ /* 0x000fe20003f25270 */
[----:B------:R-:W-:Y:S01]  /*e390*/  UIADD3 UR56, UPT, UPT, UR56, 0x8, URZ ;  /* 0x0000000838387890 */ /* 0x000fe2000fffe0ff */
[----:B------:R-:W-:Y:S02]  /*e3a0*/  R2UR UR12, R2 ;  /* 0x00000000020c72ca */ /* 0x000fe400000e0000 */
[----:B------:R-:W-:Y:S02]  /*e3b0*/  R2UR UR20, R0 ;  /* 0x00000000001472ca */ /* 0x000fe400000e0000 */
[----:B------:R-:W-:Y:S02]  /*e3c0*/  SEL R2, RZ, 0x1, P0 ;  /* 0x00000001ff027807 */ /* 0x000fe40000000000 */
[----:B------:R-:W-:Y:S02]  /*e3d0*/  SEL R0, RZ, 0x1, P1 ;  /* 0x00000001ff007807 */ /* 0x000fe40000800000 */
[----:B------:R-:W-:Y:S02]  /*e3e0*/  @P2 R2UR UR36, R91 ;  /* 0x000000005b2422ca */ /* 0x000fe400000e0000 */
[----:B------:R-:W-:Y:S02]  /*e3f0*/  LOP3.LUT R92, R92, R2, RZ, 0x3c, !PT ;  /* 0x000000025c5c7212 */ /* 0x000fe400078e3cff */
[----:B------:R-:W-:Y:S02]  /*e400*/  LOP3.LUT R93, R93, R0, RZ, 0x3c, !PT ;  /* 0x000000005d5d7212 */ /* 0x000fe400078e3cff */
[----:B------:R-:W-:Y:S02]  /*e410*/  SEL R102, R102, RZ, P0 ;  /* 0x000000ff66667207 */ /* 0x000fe40000000000 */
[----:B------:R-:W-:Y:S01]  /*e420*/  SEL R94, R94, RZ, P1 ;  /* 0x000000ff5e5e7207 */ /* 0x000fe20000800000 */
[----:B------:R-:W-:Y:S06]  /*e430*/  @P2 BRA `(.L_x_195) ;  /* 0xffffff7c00202947 */ /* 0x000fec000383ffff */
[----:B------:R-:W-:-:S09]  /*e440*/  UISETP.NE.AND UP0, UPT, UR50, URZ, UPT ;  /* 0x000000ff3200728c */ /* 0x000fd2000bf05270 */
[----:B------:R-:W-:Y:S05]  /*e450*/  BRA.U !UP0, `(.L_x_196) ;  /* 0x0000000108487547 */ /* 0x000fea000b800000 */
[----:B------:R-:W2:Y:S02]  /*e460*/  LDCU.64 UR4, c[0x0][0xc90] ;  /* 0x00019200ff0477ac */ /* 0x000ea40008000a00 */
[----:B--2---:R-:W-:-:S04]  /*e470*/  UISETP.NE.U32.AND UP0, UPT, UR4, URZ, UPT ;  /* 0x000000ff0400728c */ /* 0x004fc8000bf05070 */
[----:B------:R-:W-:-:S09]  /*e480*/  UISETP.NE.AND.EX UP0, UPT, UR5, URZ, UPT, UP0 ;  /* 0x000000ff0500728c */ /* 0x000fd2000bf05300 */
[----:B------:R-:W-:Y:S05]  /*e490*/  BRA.U UP0, `(.L_x_197) ;  /* 0x00000001000c7547 */ /* 0x000fea000b800000 */
[----:B------:R-:W-:-:S13]  /*e4a0*/  FSETP.NEU.AND P0, PT, R53, RZ, PT ;  /* 0x000000ff3500720b */ /* 0x000fda0003f0d000 */
[----:B------:R-:W-:Y:S05]  /*e4b0*/  @!P0 EXIT ;  /* 0x000000000000894d */ /* 0x000fea0003800000 */
[----:B------:R-:W-:Y:S05]  /*e4c0*/  BRA `(.L_x_196) ;  /* 0x00000000002c7947 */ /* 0x000fea0003800000 */
.L_x_197:
[----:B------:R-:W-:Y:S01]  /*e4d0*/  ISETP.NE.AND P0, PT, R101, RZ, PT ;  /* 0x000000ff6500720c */ /* 0x000fe20003f05270 */
[----:B------:R-:W-:-:S12]  /*e4e0*/  BSSY.RECONVERGENT B0, `(.L_x_196) ;  /* 0x0000009000007945 */ /* 0x000fd80003800200 */
[----:B------:R-:W-:Y:S05]  /*e4f0*/  @P0 BRA `(.L_x_198) ;  /* 0x0000000000140947 */ /* 0x000fea0003800000 */
[----:B------:R-:W2:Y:S02]  /*e500*/  LDCU.64 UR4, c[0x0][0xc88] ;  /* 0x00019100ff0477ac */ /* 0x000ea40008000a00 */
[----:B--2---:R-:W-:-:S04]  /*e510*/  ISETP.NE.U32.AND P0, PT, RZ, UR4, PT ;  /* 0x00000004ff007c0c */ /* 0x004fc8000bf05070 */
[----:B------:R-:W-:-:S13]  /*e520*/  ISETP.NE.AND.EX P0, PT, RZ, UR5, PT, P0 ;  /* 0x00000005ff007c0c */ /* 0x000fda000bf05300 */
[----:B------:R-:W-:Y:S05]  /*e530*/  @!P0 EXIT ;  /* 0x000000000000894d */ /* 0x000fea0003800000 */
[----:B------:R-:W-:Y:S05]  /*e540*/  BRA `(.L_x_199) ;  /* 0x0000000000087947 */ /* 0x000fea0003800000 */
.L_x_198:
[----:B------:R-:W-:-:S13]  /*e550*/  FSETP.NEU.AND P0, PT, R53, RZ, PT ;  /* 0x000000ff3500720b */ /* 0x000fda0003f0d000 */
[----:B------:R-:W-:Y:S05]  /*e560*/  @!P0 EXIT ;  /* 0x000000000000894d */ /* 0x000fea0003800000 */
.L_x_199:
[----:B------:R-:W-:Y:S05]  /*e570*/  BSYNC.RECONVERGENT B0 ;  /* 0x0000000000007941 */ /* 0x000fea0003800200 */
.L_x_196:
[----:B------:R-:W-:Y:S01]  /*e580*/  ULEA UR4, UR57, UR51, 0x3 ;  /* 0x0000003339047291 */ /* 0x000fe2000f8e18ff */
[----:B------:R-:W-:-:S04]  /*e590*/  DEPBAR.LE SB0, 0x0 ;  /* 0x000080000000791a */ /* 0x000fc80000000000 */
[----:B------:R-:W-:-:S04]  /*e5a0*/  UIADD3 UR4, UPT, UPT, UR4, 0xd0, URZ ;  /* 0x000000d004047890 */ /* 0x000fc8000fffe0ff */
[----:B------:R-:W-:-:S09]  /*e5b0*/  UPRMT UR4, UR37, 0x654, UR4 ;  /* 0x0000065425047896 */ /* 0x000fd20008000004 */
[----:B------:R-:W-:Y:S01]  /*e5c0*/  SYNCS.ARRIVE.TRANS64.RED.A1T0 RZ, [UR4], RZ ;  /* 0x000000ffffff79a7 */ /* 0x000fe20008100404 */
[----:B------:R-:W-:Y:S05]  /*e5d0*/  EXIT ;  /* 0x000000000000794d */ /* 0x000fea0003800000 */
.L_x_25:
[----:B--2---:R2:W1:Y:S02]  /*e5e0*/  SYNCS.PHASECHK.TRANS64.TRYWAIT P0, [R2+URZ+0x150], R3 ;  /* 0x00015003020075a7 */ /* 0x00446400080011ff */
[----:B-1----:R-:W-:Y:S05]  /*e5f0*/  @!P0 NANOSLEEP.SYNCS 0x989680 ;  /* 0x009896800000895d */ /* 0x002fea0003900000 */
[----:B------:R-:W1:Y:S02]  /*e600*/  @!P0 SYNCS.PHASECHK.TRANS64 P0, [R2+URZ+0x150], R3 ;  /* 0x00015003020085a7 */ /* 0x000e6400080010ff */
[----:B-1----:R-:W-:Y:S05]  /*e610*/  @!P0 BRA `(.L_x_25) ;  /* 0xfffffffc00f08947 */ /* 0x002fea000383ffff */
[----:B------:R-:W-:Y:S05]  /*e620*/  BRA `(.L_x_200) ;  /* 0xffffff3000f07947 */ /* 0x000fea000383ffff */
.L_x_28:
[----:B-1----:R-:W-:-:S07]  /*e630*/  MOV R2, UR33 ;  /* 0x0000002100027c02 */ /* 0x002fce0008000f00 */
.L_x_201:
[----:B-1----:R1:W2:Y:S02]  /*e640*/  SYNCS.PHASECHK.TRANS64.TRYWAIT P0, [R2+URZ+0x58], R4 ;  /* 0x00005804020075a7 */ /* 0x0022a400080011ff */
[----:B--2---:R-:W-:Y:S05]  /*e650*/  @!P0 NANOSLEEP.SYNCS 0x989680 ;  /* 0x009896800000895d */ /* 0x004fea0003900000 */
[----:B------:R-:W2:Y:S02]  /*e660*/  @!P0 SYNCS.PHASECHK.TRANS64 P0, [R2+URZ+0x58], R4 ;  /* 0x00005804020085a7 */ /* 0x000ea400080010ff */
[----:B--2---:R-:W-:Y:S05]  /*e670*/  @!P0 BRA `(.L_x_201) ;  /* 0xfffffffc00f08947 */ /* 0x004fea000383ffff */
[----:B------:R-:W-:Y:S05]  /*e680*/  BRA `(.L_x_27) ;  /* 0xffffff3400387947 */ /* 0x000fea000383ffff */
.L_x_37:
[----:B------:R-:W-:-:S07]  /*e690*/  MOV R2, UR33 ;  /* 0x0000002100027c02 */ /* 0x000fce0008000f00 */
.L_x_202:
[----:B-1----:R1:W2:Y:S02]  /*e6a0*/  SYNCS.PHASECHK.TRANS64.TRYWAIT P0, [R2+URZ+0x58], R4 ;  /* 0x00005804020075a7 */ /* 0x0022a400080011ff */
[----:B--2---:R-:W-:Y:S05]  /*e6b0*/  @!P0 NANOSLEEP.SYNCS 0x989680 ;  /* 0x009896800000895d */ /* 0x004fea0003900000 */
[----:B------:R-:W2:Y:S02]  /*e6c0*/  @!P0 SYNCS.PHASECHK.TRANS64 P0, [R2+URZ+0x58], R4 ;  /* 0x00005804020085a7 */ /* 0x000ea400080010ff */
[----:B--2---:R-:W-:Y:S05]  /*e6d0*/  @!P0 BRA `(.L_x_202) ;  /* 0xfffffffc00f08947 */ /* 0x004fea000383ffff */
[----:B------:R-:W-:Y:S05]  /*e6e0*/  BRA `(.L_x_36) ;  /* 0xffffff38004c7947 */ /* 0x000fea000383ffff */
.L_x_44:
[----:B-1----:R1:W2:Y:S02]  /*e6f0*/  SYNCS.PHASECHK.TRANS64.TRYWAIT P0, [R2+URZ+0x100], R3 ;  /* 0x00010003020075a7 */ /* 0x0022a400080011ff */
[----:B--2---:R-:W-:Y:S05]  /*e700*/  @!P0 NANOSLEEP.SYNCS 0x989680 ;  /* 0x009896800000895d */ /* 0x004fea0003900000 */
[----:B------:R-:W2:Y:S02]  /*e710*/  @!P0 SYNCS.PHASECHK.TRANS64 P0, [R2+URZ+0x100], R3 ;  /* 0x00010003020085a7 */ /* 0x000ea400080010ff */
[----:B--2---:R-:W-:Y:S05]  /*e720*/  @!P0 BRA `(.L_x_44) ;  /* 0xfffffffc00f08947 */ /* 0x004fea000383ffff */
[----:B------:R-:W-:Y:S05]  /*e730*/  BRA `(.L_x_203) ;  /* 0xffffff3c00407947 */ /* 0x000fea000383ffff */
.L_x_48:
[----:B----4-:R-:W-:-:S07]  /*e740*/  MOV R0, UR5 ;  /* 0x0000000500007c02 */ /* 0x010fce0008000f00 */
.L_x_204:
[----:B-1----:R1:W2:Y:S02]  /*e750*/  SYNCS.PHASECHK.TRANS64.TRYWAIT P0, [R0+URZ], R2 ;  /* 0x00000002000075a7 */ /* 0x0022a400080011ff */
[----:B--2---:R-:W-:Y:S05]  /*e760*/  @!P0 NANOSLEEP.SYNCS 0x989680 ;  /* 0x009896800000895d */ /* 0x004fea0003900000 */
[----:B------:R-:W2:Y:S02]  /*e770*/  @!P0 SYNCS.PHASECHK.TRANS64 P0, [R0+URZ], R2 ;  /* 0x00000002000085a7 */ /* 0x000ea400080010ff */
[----:B--2---:R-:W-:Y:S05]  /*e780*/  @!P0 BRA `(.L_x_204) ;  /* 0xfffffffc00f08947 */ /* 0x004fea000383ffff */
[----:B------:R-:W-:Y:S05]  /*e790*/  BRA `(.L_x_205) ;  /* 0xffffff4000b87947 */ /* 0x000fea000383ffff */
.L_x_49:
[----:B----4-:R-:W-:-:S07]  /*e7a0*/  MOV R0, UR5 ;  /* 0x0000000500007c02 */ /* 0x010fce0008000f00 */
.L_x_206:
[----:B-1----:R1:W2:Y:S02]  /*e7b0*/  SYNCS.PHASECHK.TRANS64.TRYWAIT P0, [R0+URZ], R3 ;  /* 0x00000003000075a7 */ /* 0x0022a400080011ff */
[----:B--2---:R-:W-:Y:S05]  /*e7c0*/  @!P0 NANOSLEEP.SYNCS 0x989680 ;  /* 0x009896800000895d */ /* 0x004fea0003900000 */
[----:B------:R-:W2:Y:S02]  /*e7d0*/  @!P0 SYNCS.PHASECHK.TRANS64 P0, [R0+URZ], R3 ;  /* 0x00000003000085a7 */ /* 0x000ea400080010ff */
[----:B--2---:R-:W-:Y:S05]  /*e7e0*/  @!P0 BRA `(.L_x_206) ;  /* 0xfffffffc00f08947 */ /* 0x004fea000383ffff */
[----:B------:R-:W-:Y:S05]  /*e7f0*/  BRA `(.L_x_207) ;  /* 0xffffff4000c47947 */ /* 0x000fea000383ffff */
.L_x_50:
[----:B----4-:R-:W-:-:S07]  /*e800*/  MOV R0, UR5 ;  /* 0x0000000500007c02 */ /* 0x010fce0008000f00 */
.L_x_208:
[----:B-1----:R1:W2:Y:S02]  /*e810*/  SYNCS.PHASECHK.TRANS64.TRYWAIT P0, [R0+URZ], R3 ;  /* 0x00000003000075a7 */ /* 0x0022a400080011ff */
[----:B--2---:R-:W-:Y:S05]  /*e820*/  @!P0 NANOSLEEP.SYNCS 0x989680 ;  /* 0x009896800000895d */ /* 0x004fea0003900000 */
[----:B------:R-:W2:Y:S02]  /*e830*/  @!P0 SYNCS.PHASECHK.TRANS64 P0, [R0+URZ], R3 ;  /* 0x00000003000085a7 */ /* 0x000ea400080010ff */
[----:B--2---:R-:W-:Y:S05]  /*e840*/  @!P0 BRA `(.L_x_208) ;  /* 0xfffffffc00f08947 */ /* 0x004fea000383ffff */
[----:B------:R-:W-:Y:S05]  /*e850*/  BRA `(.L_x_209) ;  /* 0xffffff4000d07947 */ /* 0x000fea000383ffff */
.L_x_51:
[----:B----4-:R-:W-:-:S07]  /*e860*/  MOV R0, UR5 ;  /* 0x0000000500007c02 */ /* 0x010fce0008000f00 */
.L_x_210:
[----:B-1----:R1:W2:Y:S02]  /*e870*/  SYNCS.PHASECHK.TRANS64.TRYWAIT P0, [R0+URZ], R3 ;  /* 0x00000003000075a7 */ /* 0x0022a400080011ff */
[----:B--2---:R-:W-:Y:S05]  /*e880*/  @!P0 NANOSLEEP.SYNCS 0x989680 ;  /* 0x009896800000895d */ /* 0x004fea0003900000 */
[----:B------:R-:W2:Y:S02]  /*e890*/  @!P0 SYNCS.PHASECHK.TRANS64 P0, [R0+URZ], R3 ;  /* 0x00000003000085a7 */ /* 0x000ea400080010ff */
[----:B--2---:R-:W-:Y:S05]  /*e8a0*/  @!P0 BRA `(.L_x_210) ;  /* 0xfffffffc00f08947 */ /* 0x004fea000383ffff */
[----:B------:R-:W-:Y:S05]  /*e8b0*/  BRA `(.L_x_211) ;  /* 0xffffff4000dc7947 */ /* 0x000fea000383ffff */
.L_x_52:
[----:B----4-:R-:W-:-:S07]  /*e8c0*/  MOV R0, UR5 ;  /* 0x0000000500007c02 */ /* 0x010fce0008000f00 */
.L_x_212:
[----:B-1----:R1:W2:Y:S02]  /*e8d0*/  SYNCS.PHASECHK.TRANS64.TRYWAIT P0, [R0+URZ], R3 ;  /* 0x00000003000075a7 */ /* 0x0022a400080011ff */
[----:B--2---:R-:W-:Y:S05]  /*e8e0*/  @!P0 NANOSLEEP.SYNCS 0x989680 ;  /* 0x009896800000895d */ /* 0x004fea0003900000 */
[----:B------:R-:W2:Y:S02]  /*e8f0*/  @!P0 SYNCS.PHASECHK.TRANS64 P0, [R0+URZ], R3 ;  /* 0x00000003000085a7 */ /* 0x000ea400080010ff */
[----:B--2---:R-:W-:Y:S05]  /*e900*/  @!P0 BRA `(.L_x_212) ;  /* 0xfffffffc00f08947 */ /* 0x004fea000383ffff */
[----:B------:R-:W-:Y:S05]  /*e910*/  BRA `(.L_x_213) ;  /* 0xffffff4000e87947 */ /* 0x000fea000383ffff */
.L_x_53:
[----:B----4-:R-:W-:-:S07]  /*e920*/  MOV R0, UR5 ;  /* 0x0000000500007c02 */ /* 0x010fce0008000f00 */
.L_x_214:
[----:B-1----:R1:W2:Y:S02]  /*e930*/  SYNCS.PHASECHK.TRANS64.TRYWAIT P0, [R0+URZ], R3 ;  /* 0x00000003000075a7 */ /* 0x0022a400080011ff */
[----:B--2---:R-:W-:Y:S05]  /*e940*/  @!P0 NANOSLEEP.SYNCS 0x989680 ;  /* 0x009896800000895d */ /* 0x004fea0003900000 */
[----:B------:R-:W2:Y:S02]  /*e950*/  @!P0 SYNCS.PHASECHK.TRANS64 P0, [R0+URZ], R3 ;  /* 0x00000003000085a7 */ /* 0x000ea400080010ff */
[----:B--2---:R-:W-:Y:S05]  /*e960*/  @!P0 BRA `(.L_x_214) ;  /* 0xfffffffc00f08947 */ /* 0x004fea000383ffff */
[----:B------:R-:W-:Y:S05]  /*e970*/  BRA `(.L_x_215) ;  /* 0xffffff4000f47947 */ /* 0x000fea000383ffff */
.L_x_54:
[----:B----4-:R-:W-:-:S07]  /*e980*/  MOV R0, UR5 ;  /* 0x0000000500007c02 */ /* 0x010fce0008000f00 */
.L_x_216:
[----:B-1----:R1:W2:Y:S02]  /*e990*/  SYNCS.PHASECHK.TRANS64.TRYWAIT P0, [R0+URZ], R3 ;  /* 0x00000003000075a7 */ /* 0x0022a400080011ff */
[----:B--2---:R-:W-:Y:S05]  /*e9a0*/  @!P0 NANOSLEEP.SYNCS 0x989680 ;  /* 0x009896800000895d */ /* 0x004fea0003900000 */
[----:B------:R-:W2:Y:S02]  /*e9b0*/  @!P0 SYNCS.PHASECHK.TRANS64 P0, [R0+URZ], R3 ;  /* 0x00000003000085a7 */ /* 0x000ea400080010ff */
[----:B--2---:R-:W-:Y:S05]  /*e9c0*/  @!P0 BRA `(.L_x_216) ;  /* 0xfffffffc00f08947 */ /* 0x004fea000383ffff */
[----:B------:R-:W-:Y:S05]  /*e9d0*/  BRA `(.L_x_217) ;  /* 0xffffff4400007947 */ /* 0x000fea000383ffff */
.L_x_55:
[----:B----4-:R-:W-:-:S07]  /*e9e0*/  MOV R0, UR5 ;  /* 0x0000000500007c02 */ /* 0x010fce0008000f00 */
.L_x_218:
[----:B-1----:R1:W2:Y:S02]  /*e9f0*/  SYNCS.PHASECHK.TRANS64.TRYWAIT P0, [R0+URZ], R3 ;  /* 0x00000003000075a7 */ /* 0x0022a400080011ff */
[----:B--2---:R-:W-:Y:S05]  /*ea00*/  @!P0 NANOSLEEP.SYNCS 0x989680 ;  /* 0x009896800000895d */ /* 0x004fea0003900000 */
[----:B------:R-:W2:Y:S02]  /*ea10*/  @!P0 SYNCS.PHASECHK.TRANS64 P0, [R0+URZ], R3 ;  /* 0x00000003000085a7 */ /* 0x000ea400080010ff */
[----:B--2---:R-:W-:Y:S05]  /*ea20*/  @!P0 BRA `(.L_x_218) ;  /* 0xfffffffc00f08947 */ /* 0x004fea000383ffff */
[----:B------:R-:W-:Y:S05]  /*ea30*/  BRA `(.L_x_219) ;  /* 0xffffff44000c7947 */ /* 0x000fea000383ffff */
.L_x_56:
[----:B----4-:R-:W-:-:S07]  /*ea40*/  MOV R0, UR5 ;  /* 0x0000000500007c02 */ /* 0x010fce0008000f00 */
.L_x_220:
[----:B-1----:R1:W2:Y:S02]  /*ea50*/  SYNCS.PHASECHK.TRANS64.TRYWAIT P0, [R0+URZ], R3 ;  /* 0x00000003000075a7 */ /* 0x0022a400080011ff */
[----:B--2---:R-:W-:Y:S05]  /*ea60*/  @!P0 NANOSLEEP.SYNCS 0x989680 ;  /* 0x009896800000895d */ /* 0x004fea0003900000 */
[----:B------:R-:W2:Y:S02]  /*ea70*/  @!P0 SYNCS.PHASECHK.TRANS64 P0, [R0+URZ], R3 ;  /* 0x00000003000085a7 */ /* 0x000ea400080010ff */
[----:B--2---:R-:W-:Y:S05]  /*ea80*/  @!P0 BRA `(.L_x_220) ;  /* 0xfffffffc00f08947 */ /* 0x004fea000383ffff */
[----:B------:R-:W-:Y:S05]  /*ea90*/  BRA `(.L_x_221) ;  /* 0xffffff4400187947 */ /* 0x000fea000383ffff */
.L_x_57:
[----:B----4-:R-:W-:-:S07]  /*eaa0*/  MOV R0, UR5 ;  /* 0x0000000500007c02 */ /* 0x010fce0008000f00 */
.L_x_222:
[----:B-1----:R1:W2:Y:S02]  /*eab0*/  SYNCS.PHASECHK.TRANS64.TRYWAIT P0, [R0+URZ], R3 ;  /* 0x00000003000075a7 */ /* 0x0022a400080011ff */
[----:B--2---:R-:W-:Y:S05]  /*eac0*/  @!P0 NANOSLEEP.SYNCS 0x989680 ;  /* 0x009896800000895d */ /* 0x004fea0003900000 */
[----:B------:R-:W2:Y:S02]  /*ead0*/  @!P0 SYNCS.PHASECHK.TRANS64 P0, [R0+URZ], R3 ;  /* 0x00000003000085a7 */ /* 0x000ea400080010ff */
[----:B--2---:R-:W-:Y:S05]  /*eae0*/  @!P0 BRA `(.L_x_222) ;  /* 0xfffffffc00f08947 */ /* 0x004fea000383ffff */
[----:B------:R-:W-:Y:S05]  /*eaf0*/  BRA `(.L_x_223) ;  /* 0xffffff4400247947 */ /* 0x000fea000383ffff */
.L_x_60:
[----:B--2---:R2:W3:Y:S02]  /*eb00*/  SYNCS.PHASECHK.TRANS64.TRYWAIT P0, [R0+URZ+0x140], R4 ;  /* 0x00014004000075a7 */ /* 0x0044e400080011ff */
[----:B---3--:R-:W-:Y:S05]  /*eb10*/  @!P0 NANOSLEEP.SYNCS 0x989680 ;  /* 0x009896800000895d */ /* 0x008fea0003900000 */
[----:B------:R-:W3:Y:S02]  /*eb20*/  @!P0 SYNCS.PHASECHK.TRANS64 P0, [R0+URZ+0x140], R4 ;  /* 0x00014004000085a7 */ /* 0x000ee400080010ff */
[----:B---3--:R-:W-:Y:S05]  /*eb30*/  @!P0 BRA `(.L_x_60) ;  /* 0xfffffffc00f08947 */ /* 0x008fea000383ffff */
[----:B------:R-:W-:Y:S05]  /*eb40*/  BRA `(.L_x_224) ;  /* 0xffffff4400807947 */ /* 0x000fea000383ffff */
.L_x_61:
[----:B------:R-:W-:-:S07]  /*eb50*/  MOV R0, UR5 ;  /* 0x0000000500007c02 */ /* 0x000fce0008000f00 */
.L_x_225:
[----:B--2---:R2:W3:Y:S02]  /*eb60*/  SYNCS.PHASECHK.TRANS64.TRYWAIT P0, [R0+URZ+0x110], R5 ;  /* 0x00011005000075a7 */ /* 0x0044e400080011ff */
[----:B---3--:R-:W-:Y:S05]  /*eb70*/  @!P0 NANOSLEEP.SYNCS 0x989680 ;  /* 0x009896800000895d */ /* 0x008fea0003900000 */
[----:B------:R-:W3:Y:S02]  /*eb80*/  @!P0 SYNCS.PHASECHK.TRANS64 P0, [R0+URZ+0x110], R5 ;  /* 0x00011005000085a7 */ /* 0x000ee400080010ff */
[----:B---3--:R-:W-:Y:S05]  /*eb90*/  @!P0 BRA `(.L_x_225) ;  /* 0xfffffffc00f08947 */ /* 0x008fea000383ffff */
[----:B------:R-:W-:Y:S05]  /*eba0*/  BRA `(.L_x_226) ;  /* 0xffffff4400907947 */ /* 0x000fea000383ffff */
.L_x_62:
[----:B--2---:R2:W3:Y:S02]  /*ebb0*/  SYNCS.PHASECHK.TRANS64.TRYWAIT P1, [R0+URZ+0x100], R4 ;  /* 0x00010004000075a7 */ /* 0x0044e400080211ff */
[----:B---3--:R-:W-:Y:S05]  /*ebc0*/  @!P1 NANOSLEEP.SYNCS 0x989680 ;  /* 0x009896800000995d */ /* 0x008fea0003900000 */
[----:B------:R-:W3:Y:S02]  /*ebd0*/  @!P1 SYNCS.PHASECHK.TRANS64 P1, [R0+URZ+0x100], R4 ;  /* 0x00010004000095a7 */ /* 0x000ee400080210ff */
[----:B---3--:R-:W-:Y:S05]  /*ebe0*/  @!P1 BRA `(.L_x_62) ;  /* 0xfffffffc00f09947 */ /* 0x008fea000383ffff */
[----:B------:R-:W-:Y:S05]  /*ebf0*/  BRA `(.L_x_227) ;  /* 0xffffff4400c07947 */ /* 0x000fea000383ffff */
.L_x_65:
[----:B------:R-:W-:-:S07]  /*ec00*/  MOV R0, UR5 ;  /* 0x0000000500007c02 */ /* 0x000fce0008000f00 */
.L_x_228:
[----:B--2---:R2:W3:Y:S02]  /*ec10*/  SYNCS.PHASECHK.TRANS64.TRYWAIT P0, [R0+URZ+0x110], R2 ;  /* 0x00011002000075a7 */ /* 0x0044e400080011ff */
[----:B---3--:R-:W-:Y:S05]  /*ec20*/  @!P0 NANOSLEEP.SYNCS 0x989680 ;  /* 0x009896800000895d */ /* 0x008fea0003900000 */
[----:B------:R-:W3:Y:S02]  /*ec30*/  @!P0 SYNCS.PHASECHK.TRANS64 P0, [R0+URZ+0x110], R2 ;  /* 0x00011002000085a7 */ /* 0x000ee400080010ff */
[----:B---3--:R-:W-:Y:S05]  /*ec40*/  @!P0 BRA `(.L_x_228) ;  /* 0xfffffffc00f08947 */ /* 0x008fea000383ffff */
[----:B------:R-:W-:Y:S05]  /*ec50*/  BRA `(.L_x_64) ;  /* 0xffffff4800147947 */ /* 0x000fea000383ffff */
.L_x_72:
[----:B--2---:R2:W3:Y:S02]  /*ec60*/  SYNCS.PHASECHK.TRANS64.TRYWAIT P1, [R0+URZ+0x100], R2 ;  /* 0x00010002000075a7 */ /* 0x0044e400080211ff */
[----:B---3--:R-:W-:Y:S05]  /*ec70*/  @!P1 NANOSLEEP.SYNCS 0x989680 ;  /* 0x009896800000995d */ /* 0x008fea0003900000 */
[----:B------:R-:W3:Y:S02]  /*ec80*/  @!P1 SYNCS.PHASECHK.TRANS64 P1, [R0+URZ+0x100], R2 ;  /* 0x00010002000095a7 */ /* 0x000ee400080210ff */
[----:B---3--:R-:W-:Y:S05]  /*ec90*/  @!P1 BRA `(.L_x_72) ;  /* 0xfffffffc00f09947 */ /* 0x008fea000383ffff */
[----:B------:R-:W-:Y:S05]  /*eca0*/  BRA `(.L_x_229) ;  /* 0xffffff4c00d87947 */ /* 0x000fea000383ffff */
.L_x_73:
[----:B------:R-:W-:-:S07]  /*ecb0*/  MOV R2, UR11 ;  /* 0x0000000b00027c02 */ /* 0x000fce0008000f00 */
.L_x_230:
[----:B--2---:R2:W3:Y:S02]  /*ecc0*/  SYNCS.PHASECHK.TRANS64.TRYWAIT P0, [R2+URZ+0x130], R0 ;  /* 0x00013000020075a7 */ /* 0x0044e400080011ff */
[----:B---3--:R-:W-:Y:S05]  /*ecd0*/  @!P0 NANOSLEEP.SYNCS 0x989680 ;  /* 0x009896800000895d */ /* 0x008fea0003900000 */
[----:B------:R-:W3:Y:S02]  /*ece0*/  @!P0 SYNCS.PHASECHK.TRANS64 P0, [R2+URZ+0x130], R0 ;  /* 0x00013000020085a7 */ /* 0x000ee400080010ff */
[----:B---3--:R-:W-:Y:S05]  /*ecf0*/  @!P0 BRA `(.L_x_230) ;  /* 0xfffffffc00f08947 */ /* 0x008fea000383ffff */
[----:B------:R-:W-:Y:S05]  /*ed00*/  BRA `(.L_x_231) ;  /* 0xffffff5000107947 */ /* 0x000fea000383ffff */
.L_x_76:
[----:B------:R-:W-:Y:S07]  /*ed10*/  MOV R0, UR10 ;  /* 0x0000000a00007c02 */ /* 0x000fee0008000f00 */
.L_x_232:
[----:B--2---:R2:W3:Y:S02]  /*ed20*/  SYNCS.PHASECHK.TRANS64.TRYWAIT P0, [R0+URZ], R2 ;  /* 0x00000002000075a7 */ /* 0x0044e400080011ff */
[----:B---3--:R-:W-:Y:S05]  /*ed30*/  @!P0 NANOSLEEP.SYNCS 0x989680 ;  /* 0x009896800000895d */ /* 0x008fea0003900000 */
[----:B------:R-:W3:Y:S02]  /*ed40*/  @!P0 SYNCS.PHASECHK.TRANS64 P0, [R0+URZ], R2 ;  /* 0x00000002000085a7 */ /* 0x000ee400080010ff */
[----:B---3--:R-:W-:Y:S05]  /*ed50*/  @!P0 BRA `(.L_x_232) ;  /* 0xfffffffc00f08947 */ /* 0x008fea000383ffff */
[----:B------:R-:W-:Y:S05]  /*ed60*/  BRA `(.L_x_75) ;  /* 0xffffff50002c7947 */ /* 0x000fea000383ffff */
.L_x_79:
[----:B------:R-:W-:-:S07]  /*ed70*/  MOV R0, UR5 ;  /* 0x0000000500007c02 */ /* 0x000fce0008000f00 */
.L_x_233:
[----:B-1----:R1:W3:Y:S02]  /*ed80*/  SYNCS.PHASECHK.TRANS64.TRYWAIT P0, [R0+URZ], R2 ;  /* 0x00000002000075a7 */ /* 0x0022e400080011ff */
[----:B---3--:R-:W-:Y:S05]  /*ed90*/  @!P0 NANOSLEEP.SYNCS 0x989680 ;  /* 0x009896800000895d */ /* 0x008fea0003900000 */
[----:B------:R-:W3:Y:S02]  /*eda0*/  @!P0 SYNCS.PHASECHK.TRANS64 P0, [R0+URZ], R2 ;  /* 0x00000002000085a7 */ /* 0x000ee400080010ff */
[----:B---3--:R-:W-:Y:S05]  /*edb0*/  @!P0 BRA `(.L_x_233) ;  /* 0xfffffffc00f08947 */ /* 0x008fea000383ffff */
[----:B------:R-:W-:Y:S05]  /*edc0*/  BRA `(.L_x_234) ;  /* 0xffffff5400147947 */ /* 0x000fea000383ffff */
.L_x_80:
[----:B------:R-:W-:-:S07]  /*edd0*/  MOV R0, UR6 ;  /* 0x0000000600007c02 */ /* 0x000fce0008000f00 */
.L_x_235:
[----:B-1----:R1:W3:Y:S02]  /*ede0*/  SYNCS.PHASECHK.TRANS64.TRYWAIT P0, [R0+URZ], R2 ;  /* 0x00000002000075a7 */ /* 0x0022e400080011ff */
[----:B---3--:R-:W-:Y:S05]  /*edf0*/  @!P0 NANOSLEEP.SYNCS 0x989680 ;  /* 0x009896800000895d */ /* 0x008fea0003900000 */
[----:B------:R-:W3:Y:S02]  /*ee00*/  @!P0 SYNCS.PHASECHK.TRANS64 P0, [R0+URZ], R2 ;  /* 0x00000002000085a7 */ /* 0x000ee400080010ff */
[----:B---3--:R-:W-:Y:S05]  /*ee10*/  @!P0 BRA `(.L_x_235) ;  /* 0xfffffffc00f08947 */ /* 0x008fea000383ffff */
[----:B------:R-:W-:Y:S05]  /*ee20*/  BRA `(.L_x_236) ;  /* 0xffffff5400207947 */ /* 0x000fea000383ffff */
.L_x_85:
[----:B--2---:R2:W1:Y:S02]  /*ee30*/  SYNCS.PHASECHK.TRANS64.TRYWAIT P0, [R0+URZ+0x100], R2 ;  /* 0x00010002000075a7 */ /* 0x00446400080011ff */
[----:B-1----:R-:W-:Y:S05]  /*ee40*/  @!P0 NANOSLEEP.SYNCS 0x989680 ;  /* 0x009896800000895d */ /* 0x002fea0003900000 */
[----:B------:R-:W1:Y:S02]  /*ee50*/  @!P0 SYNCS.PHASECHK.TRANS64 P0, [R0+URZ+0x100], R2 ;  /* 0x00010002000085a7 */ /* 0x000e6400080010ff */
[----:B-1----:R-:W-:Y:S05]  /*ee60*/  @!P0 BRA `(.L_x_85) ;  /* 0xfffffffc00f08947 */ /* 0x002fea000383ffff */
[----:B------:R-:W-:Y:S05]  /*ee70*/  BRA `(.L_x_237) ;  /* 0xffffff5800247947 */ /* 0x000fea000383ffff */
.L_x_88:
[----:B------:R-:W-:Y:S07]  /*ee80*/  MOV R0, UR6 ;  /* 0x0000000600007c02 */ /* 0x000fee0008000f00 */
.L_x_238:
[----:B-1----:R1:W2:Y:S02]  /*ee90*/  SYNCS.PHASECHK.TRANS64.TRYWAIT P0, [R0+URZ+0xf8], R2 ;  /* 0x0000f802000075a7 */ /* 0x0022a400080011ff */
[----:B--2---:R-:W-:Y:S05]  /*eea0*/  @!P0 NANOSLEEP.SYNCS 0x989680 ;  /* 0x009896800000895d */ /* 0x004fea0003900000 */
[----:B------:R-:W2:Y:S02]  /*eeb0*/  @!P0 SYNCS.PHASECHK.TRANS64 P0, [R0+URZ+0xf8], R2 ;  /* 0x0000f802000085a7 */ /* 0x000ea400080010ff */
[----:B--2---:R-:W-:Y:S05]  /*eec0*/  @!P0 BRA `(.L_x_238) ;  /* 0xfffffffc00f08947 */ /* 0x004fea000383ffff */
[----:B------:R-:W-:Y:S05]  /*eed0*/  BRA `(.L_x_87) ;  /* 0xffffff5c001c7947 */ /* 0x000fea000383ffff */
.L_x_91:
[----:B------:R-:W-:Y:S07]  /*eee0*/  MOV R0, UR6 ;  /* 0x0000000600007c02 */ /* 0x000fee0008000f00 */
.L_x_239:
[----:B-1----:R1:W2:Y:S02]  /*eef0*/  SYNCS.PHASECHK.TRANS64.TRYWAIT P0, [R0+URZ+0xd0], R24 ;  /* 0x0000d018000075a7 */ /* 0x0022a400080011ff */
[----:B--2---:R-:W-:Y:S05]  /*ef00*/  @!P0 NANOSLEEP.SYNCS 0x989680 ;  /* 0x009896800000895d */ /* 0x004fea0003900000 */
[----:B------:R-:W2:Y:S02]  /*ef10*/  @!P0 SYNCS.PHASECHK.TRANS64 P0, [R0+URZ+0xd0], R24 ;  /* 0x0000d018000085a7 */ /* 0x000ea400080010ff */
[----:B--2---:R-:W-:Y:S05]  /*ef20*/  @!P0 BRA `(.L_x_239) ;  /* 0xfffffffc00f08947 */ /* 0x004fea000383ffff */
[----:B------:R-:W-:Y:S05]  /*ef30*/  BRA `(.L_x_240) ;  /* 0xffffff5c00787947 */ /* 0x000fea000383ffff */
.L_x_92:
[----:B------:R-:W-:Y:S07]  /*ef40*/  MOV R0, UR6 ;  /* 0x0000000600007c02 */ /* 0x000fee0008000f00 */
.L_x_241:
[----:B-1----:R1:W2:Y:S02]  /*ef50*/  SYNCS.PHASECHK.TRANS64.TRYWAIT P0, [R0+URZ+0xd8], R24 ;  /* 0x0000d818000075a7 */ /* 0x0022a400080011ff */
[----:B--2---:R-:W-:Y:S05]  /*ef60*/  @!P0 NANOSLEEP.SYNCS 0x989680 ;  /* 0x009896800000895d */ /* 0x004fea0003900000 */
[----:B------:R-:W2:Y:S02]  /*ef70*/  @!P0 SYNCS.PHASECHK.TRANS64 P0, [R0+URZ+0xd8], R24 ;  /* 0x0000d818000085a7 */ /* 0x000ea400080010ff */
[----:B--2---:R-:W-:Y:S05]  /*ef80*/  @!P0 BRA `(.L_x_241) ;  /* 0xfffffffc00f08947 */ /* 0x004fea000383ffff */
[----:B------:R-:W-:Y:S05]  /*ef90*/  BRA `(.L_x_242) ;  /* 0xffffff5c00d07947 */ /* 0x000fea000383ffff */
.L_x_93:
[----:B------:R-:W-:Y:S07]  /*efa0*/  MOV R0, UR6 ;  /* 0x0000000600007c02 */ /* 0x000fee0008000f00 */
.L_x_243:
[----:B-1----:R1:W2:Y:S02]  /*efb0*/  SYNCS.PHASECHK.TRANS64.TRYWAIT P0, [R0+URZ+0xe0], R24 ;  /* 0x0000e018000075a7 */ /* 0x0022a400080011ff */
[----:B--2---:R-:W-:Y:S05]  /*efc0*/  @!P0 NANOSLEEP.SYNCS 0x989680 ;  /* 0x009896800000895d */ /* 0x004fea0003900000 */
[----:B------:R-:W2:Y:S02]  /*efd0*/  @!P0 SYNCS.PHASECHK.TRANS64 P0, [R0+URZ+0xe0], R24 ;  /* 0x0000e018000085a7 */ /* 0x000ea400080010ff */
[----:B--2---:R-:W-:Y:S05]  /*efe0*/  @!P0 BRA `(.L_x_243) ;  /* 0xfffffffc00f08947 */ /* 0x004fea000383ffff */
[----:B------:R-:W-:Y:S05]  /*eff0*/  BRA `(.L_x_244) ;  /* 0xffffff6000307947 */ /* 0x000fea000383ffff */
.L_x_94:
[----:B------:R-:W-:Y:S07]  /*f000*/  MOV R0, UR6 ;  /* 0x0000000600007c02 */ /* 0x000fee0008000f00 */
.L_x_245:
[----:B-1----:R1:W2:Y:S02]  /*f010*/  SYNCS.PHASECHK.TRANS64.TRYWAIT P0, [R0+URZ+0xe8], R24 ;  /* 0x0000e818000075a7 */ /* 0x0022a400080011ff */
[----:B--2---:R-:W-:Y:S05]  /*f020*/  @!P0 NANOSLEEP.SYNCS 0x989680 ;  /* 0x009896800000895d */ /* 0x004fea0003900000 */
[----:B------:R-:W2:Y:S02]  /*f030*/  @!P0 SYNCS.PHASECHK.TRANS64 P0, [R0+URZ+0xe8], R24 ;  /* 0x0000e818000085a7 */ /* 0x000ea400080010ff */
[----:B--2---:R-:W-:Y:S05]  /*f040*/  @!P0 BRA `(.L_x_245) ;  /* 0xfffffffc00f08947 */ /* 0x004fea000383ffff */
[----:B------:R-:W-:Y:S05]  /*f050*/  BRA `(.L_x_246) ;  /* 0xffffff6000907947 */ /* 0x000fea000383ffff */
.L_x_95:
[----:B------:R-:W-:Y:S07]  /*f060*/  MOV R0, UR6 ;  /* 0x0000000600007c02 */ /* 0x000fee0008000f00 */
.L_x_247:
[----:B-1----:R1:W2:Y:S02]  /*f070*/  SYNCS.PHASECHK.TRANS64.TRYWAIT P0, [R0+URZ+0xd0], R30 ;  /* 0x0000d01e000075a7 */ /* 0x0022a400080011ff */
[----:B--2---:R-:W-:Y:S05]  /*f080*/  @!P0 NANOSLEEP.SYNCS 0x989680 ;  /* 0x009896800000895d */ /* 0x004fea0003900000 */
[----:B------:R-:W2:Y:S02]  /*f090*/  @!P0 SYNCS.PHASECHK.TRANS64 P0, [R0+URZ+0xd0], R30 ;  /* 0x0000d01e000085a7 */ /* 0x000ea400080010ff */
[----:B--2---:R-:W-:Y:S05]  /*f0a0*/  @!P0 BRA `(.L_x_247) ;  /* 0xfffffffc00f08947 */ /* 0x004fea000383ffff */
[----:B------:R-:W-:Y:S05]  /*f0b0*/  BRA `(.L_x_248) ;  /* 0xffffff6000f47947 */ /* 0x000fea000383ffff */
.L_x_96:
[----:B------:R-:W-:Y:S07]  /*f0c0*/  MOV R0, UR6 ;  /* 0x0000000600007c02 */ /* 0x000fee0008000f00 */
.L_x_249:
[----:B-1----:R1:W2:Y:S02]  /*f0d0*/  SYNCS.PHASECHK.TRANS64.TRYWAIT P0, [R0+URZ+0xd8], R30 ;  /* 0x0000d81e000075a7 */ /* 0x0022a400080011ff */
[----:B--2---:R-:W-:Y:S05]  /*f0e0*/  @!P0 NANOSLEEP.SYNCS 0x989680 ;  /* 0x009896800000895d */ /* 0x004fea0003900000 */
[----:B------:R-:W2:Y:S02]  /*f0f0*/  @!P0 SYNCS.PHASECHK.TRANS64 P0, [R0+URZ+0xd8], R30 ;  /* 0x0000d81e000085a7 */ /* 0x000ea400080010ff */
[----:B--2---:R-:W-:Y:S05]  /*f100*/  @!P0 BRA `(.L_x_249) ;  /* 0xfffffffc00f08947 */ /* 0x004fea000383ffff */
[----:B------:R-:W-:Y:S05]  /*f110*/  BRA `(.L_x_250) ;  /* 0xffffff6400547947 */ /* 0x000fea000383ffff */
.L_x_97:
[----:B------:R-:W-:Y:S07]  /*f120*/  MOV R0, UR6 ;  /* 0x0000000600007c02 */ /* 0x000fee0008000f00 */
.L_x_251:
[----:B-1----:R1:W2:Y:S02]  /*f130*/  SYNCS.PHASECHK.TRANS64.TRYWAIT P0, [R0+URZ+0xe0], R30 ;  /* 0x0000e01e000075a7 */ /* 0x0022a400080011ff */
[----:B--2---:R-:W-:Y:S05]  /*f140*/  @!P0 NANOSLEEP.SYNCS 0x989680 ;  /* 0x009896800000895d */ /* 0x004fea0003900000 */
[----:B------:R-:W2:Y:S02]  /*f150*/  @!P0 SYNCS.PHASECHK.TRANS64 P0, [R0+URZ+0xe0], R30 ;  /* 0x0000e01e000085a7 */ /* 0x000ea400080010ff */
[----:B--2---:R-:W-:Y:S05]  /*f160*/  @!P0 BRA `(.L_x_251) ;  /* 0xfffffffc00f08947 */ /* 0x004fea000383ffff */
[----:B------:R-:W-:Y:S05]  /*f170*/  BRA `(.L_x_252) ;  /* 0xffffff6400b07947 */ /* 0x000fea000383ffff */
.L_x_98:
[----:B------:R-:W-:Y:S07]  /*f180*/  MOV R0, UR6 ;  /* 0x0000000600007c02 */ /* 0x000fee0008000f00 */
.L_x_253:
[----:B-1----:R1:W2:Y:S02]  /*f190*/  SYNCS.PHASECHK.TRANS64.TRYWAIT P0, [R0+URZ+0xe8], R30 ;  /* 0x0000e81e000075a7 */ /* 0x0022a400080011ff */
[----:B--2---:R-:W-:Y:S05]  /*f1a0*/  @!P0 NANOSLEEP.SYNCS 0x989680 ;  /* 0x009896800000895d */ /* 0x004fea0003900000 */
[----:B------:R-:W2:Y:S02]  /*f1b0*/  @!P0 SYNCS.PHASECHK.TRANS64 P0, [R0+URZ+0xe8], R30 ;  /* 0x0000e81e000085a7 */ /* 0x000ea400080010ff */
[----:B--2---:R-:W-:Y:S05]  /*f1c0*/  @!P0 BRA `(.L_x_253) ;  /* 0xfffffffc00f08947 */ /* 0x004fea000383ffff */
[----:B------:R-:W-:Y:S05]  /*f1d0*/  BRA `(.L_x_254) ;  /* 0xffffff68004c7947 */ /* 0x000fea000383ffff */
.L_x_100:
[----:B------:R-:W-:-:S07]  /*f1e0*/  MOV R0, UR6 ;  /* 0x0000000600007c02 */ /* 0x000fce0008000f00 */
.L_x_255:
[----:B-1----:R1:W3:Y:S02]  /*f1f0*/  SYNCS.PHASECHK.TRANS64.TRYWAIT P0, [R0+URZ+0xd0], R24 ;  /* 0x0000d018000075a7 */ /* 0x0022e400080011ff */
[----:B---3--:R-:W-:Y:S05]  /*f200*/  @!P0 NANOSLEEP.SYNCS 0x989680 ;  /* 0x009896800000895d */ /* 0x008fea0003900000 */
[----:B------:R-:W3:Y:S02]  /*f210*/  @!P0 SYNCS.PHASECHK.TRANS64 P0, [R0+URZ+0xd0], R24 ;  /* 0x0000d018000085a7 */ /* 0x000ee400080010ff */
[----:B---3--:R-:W-:Y:S05]  /*f220*/  @!P0 BRA `(.L_x_255) ;  /* 0xfffffffc00f08947 */ /* 0x008fea000383ffff */
[----:B------:R-:W-:Y:S05]  /*f230*/  BRA `(.L_x_256) ;  /* 0xffffff6800cc7947 */ /* 0x000fea000383ffff */
.L_x_101:
[----:B-1----:R-:W-:-:S07]  /*f240*/  MOV R0, UR6 ;  /* 0x0000000600007c02 */ /* 0x002fce0008000f00 */
.L_x_257:
[----:B-1----:R1:W3:Y:S02]  /*f250*/  SYNCS.PHASECHK.TRANS64.TRYWAIT P0, [R0+URZ+0xd8], R24 ;  /* 0x0000d818000075a7 */ /* 0x0022e400080011ff */
[----:B---3--:R-:W-:Y:S05]  /*f260*/  @!P0 NANOSLEEP.SYNCS 0x989680 ;  /* 0x009896800000895d */ /* 0x008fea0003900000 */
[----:B------:R-:W3:Y:S02]  /*f270*/  @!P0 SYNCS.PHASECHK.TRANS64 P0, [R0+URZ+0xd8], R24 ;  /* 0x0000d818000085a7 */ /* 0x000ee400080010ff */
[----:B---3--:R-:W-:Y:S05]  /*f280*/  @!P0 BRA `(.L_x_257) ;  /* 0xfffffffc00f08947 */ /* 0x008fea000383ffff */
[----:B------:R-:W-:Y:S05]  /*f290*/  BRA `(.L_x_258) ;  /* 0xffffff6800bc7947 */ /* 0x000fea000383ffff */
.L_x_102:
[----:B------:R-:W-:-:S07]  /*f2a0*/  MOV R2, UR6 ;  /* 0x0000000600027c02 */ /* 0x000fce0008000f00 */
.L_x_259:
[----:B-1----:R1:W3:Y:S02]  /*f2b0*/  SYNCS.PHASECHK.TRANS64.TRYWAIT P0, [R2+URZ+0xe0], R24 ;  /* 0x0000e018020075a7 */ /* 0x0022e400080011ff */
[----:B---3--:R-:W-:Y:S05]  /*f2c0*/  @!P0 NANOSLEEP.SYNCS 0x989680 ;  /* 0x009896800000895d */ /* 0x008fea0003900000 */
[----:B------:R-:W3:Y:S02]  /*f2d0*/  @!P0 SYNCS.PHASECHK.TRANS64 P0, [R2+URZ+0xe0], R24 ;  /* 0x0000e018020085a7 */ /* 0x000ee400080010ff */
[----:B---3--:R-:W-:Y:S05]  /*f2e0*/  @!P0 BRA `(.L_x_259) ;  /* 0xfffffffc00f08947 */ /* 0x008fea000383ffff */
[----:B------:R-:W-:Y:S05]  /*f2f0*/  BRA `(.L_x_260) ;  /* 0xffffff6800b07947 */ /* 0x000fea000383ffff */
.L_x_104:
[----:B--2---:R2:W4:Y:S02]  /*f300*/  SYNCS.PHASECHK.TRANS64.TRYWAIT P0, [R0+URZ+0x100], R2 ;  /* 0x00010002000075a7 */ /* 0x00452400080011ff */
[----:B----4-:R-:W-:Y:S05]  /*f310*/  @!P0 NANOSLEEP.SYNCS 0x989680 ;  /* 0x009896800000895d */ /* 0x010fea0003900000 */
[----:B------:R-:W4:Y:S02]  /*f320*/  @!P0 SYNCS.PHASECHK.TRANS64 P0, [R0+URZ+0x100], R2 ;  /* 0x00010002000085a7 */ /* 0x000f2400080010ff */
[----:B----4-:R-:W-:Y:S05]  /*f330*/  @!P0 BRA `(.L_x_104) ;  /* 0xfffffffc00f08947 */ /* 0x010fea000383ffff */
[----:B------:R-:W-:Y:S05]  /*f340*/  BRA `(.L_x_261) ;  /* 0xffffff6c00707947 */ /* 0x000fea000383ffff */
.L_x_115:
[----:B-1----:R-:W-:Y:S04]  /*f350*/  MOV R4, UR51 ;  /* 0x0000003300047c02 */ /* 0x002fe80008000f00 */
[----:B------:R1:W2:Y:S03]  /*f360*/  SYNCS.PHASECHK.TRANS64.TRYWAIT P1, [R4+URZ+0xb0], R5 ;  /* 0x0000b005040075a7 */ /* 0x0002a600080211ff */
[----:B--2---:R-:W-:Y:S05]  /*f370*/  @!P1 NANOSLEEP.SYNCS 0x989680 ;  /* 0x009896800000995d */ /* 0x004fea0003900000 */
[----:B------:R-:W2:Y:S02]  /*f380*/  @!P1 SYNCS.PHASECHK.TRANS64 P1, [R4+URZ+0xb0], R5 ;  /* 0x0000b005040095a7 */ /* 0x000ea400080210ff */
[----:B--2---:R-:W-:Y:S05]  /*f390*/  @!P1 BRA `(.L_x_115) ;  /* 0xfffffffc00ec9947 */ /* 0x004fea000383ffff */
[----:B------:R-:W-:Y:S05]  /*f3a0*/  BRA `(.L_x_114) ;  /* 0xffffff78008c7947 */ /* 0x000fea000383ffff */
.L_x_117:
[----:B------:R1:W1:Y:S02]  /*f3b0*/  SYNCS.PHASECHK.TRANS64.TRYWAIT P0, [R58+URZ+0x120], R3 ;  /* 0x000120033a0075a7 */ /* 0x00026400080011ff */
[----:B-1----:R-:W-:Y:S05]  /*f3c0*/  @!P0 NANOSLEEP.SYNCS 0x989680 ;  /* 0x009896800000895d */ /* 0x002fea0003900000 */
[----:B------:R-:W1:Y:S02]  /*f3d0*/  @!P0 SYNCS.PHASECHK.TRANS64 P0, [R58+URZ+0x120], R3 ;  /* 0x000120033a0085a7 */ /* 0x000e6400080010ff */
[----:B-1----:R-:W-:Y:S05]  /*f3e0*/  @!P0 BRA `(.L_x_117) ;  /* 0xfffffffc00f08947 */ /* 0x002fea000383ffff */
[----:B------:R-:W-:Y:S05]  /*f3f0*/  BRA `(.L_x_116) ;  /* 0xffffff7800b07947 */ /* 0x000fea000383ffff */
.L_x_128:
[----:B-1----:R1:W3:Y:S02]  /*f400*/  SYNCS.PHASECHK.TRANS64.TRYWAIT P0, [R2+URZ+0xb0], R0 ;  /* 0x0000b000020075a7 */ /* 0x0022e400080011ff */
[----:B---3--:R-:W-:Y:S05]  /*f410*/  @!P0 NANOSLEEP.SYNCS 0x989680 ;  /* 0x009896800000895d */ /* 0x008fea0003900000 */
[----:B------:R-:W3:Y:S02]  /*f420*/  @!P0 SYNCS.PHASECHK.TRANS64 P0, [R2+URZ+0xb0], R0 ;  /* 0x0000b000020085a7 */ /* 0x000ee400080010ff */
[----:B---3--:R-:W-:Y:S05]  /*f430*/  @!P0 BRA `(.L_x_128) ;  /* 0xfffffffc00f08947 */ /* 0x008fea000383ffff */
[----:B------:R-:W-:Y:S05]  /*f440*/  BRA `(.L_x_127) ;  /* 0xffffff88004c7947 */ /* 0x000fea000383ffff */
.L_x_138:
[----:B-1----:R1:W3:Y:S02]  /*f450*/  SYNCS.PHASECHK.TRANS64.TRYWAIT P0, [R0+URZ+0xb0], R20 ;  /* 0x0000b014000075a7 */ /* 0x0022e400080011ff */
[----:B---3--:R-:W-:Y:S05]  /*f460*/  @!P0 NANOSLEEP.SYNCS 0x989680 ;  /* 0x009896800000895d */ /* 0x008fea0003900000 */
[----:B------:R-:W3:Y:S02]  /*f470*/  @!P0 SYNCS.PHASECHK.TRANS64 P0, [R0+URZ+0xb0], R20 ;  /* 0x0000b014000085a7 */ /* 0x000ee400080010ff */
[----:B---3--:R-:W-:Y:S05]  /*f480*/  @!P0 BRA `(.L_x_138) ;  /* 0xfffffffc00f08947 */ /* 0x008fea000383ffff */
[----:B------:R-:W-:Y:S05]  /*f490*/  BRA `(.L_x_137) ;  /* 0xffffff9400e47947 */ /* 0x000fea000383ffff */
.L_x_148:
[----:B-1----:R1:W3:Y:S02]  /*f4a0*/  SYNCS.PHASECHK.TRANS64.TRYWAIT P0, [R0+URZ+0xb0], R20 ;  /* 0x0000b014000075a7 */ /* 0x0022e400080011ff */
[----:B---3--:R-:W-:Y:S05]  /*f4b0*/  @!P0 NANOSLEEP.SYNCS 0x989680 ;  /* 0x009896800000895d */ /* 0x008fea0003900000 */
[----:B------:R-:W3:Y:S02]  /*f4c0*/  @!P0 SYNCS.PHASECHK.TRANS64 P0, [R0+URZ+0xb0], R20 ;  /* 0x0000b014000085a7 */ /* 0x000ee400080010ff */
[----:B---3--:R-:W-:Y:S05]  /*f4d0*/  @!P0 BRA `(.L_x_148) ;  /* 0xfffffffc00f08947 */ /* 0x008fea000383ffff */
[----:B------:R-:W-:Y:S05]  /*f4e0*/  BRA `(.L_x_147) ;  /* 0xffffffa400607947 */ /* 0x000fea000383ffff */
.L_x_158:
[----:B-1----:R1:W3:Y:S02]  /*f4f0*/  SYNCS.PHASECHK.TRANS64.TRYWAIT P0, [R0+URZ+0xb0], R20 ;  /* 0x0000b014000075a7 */ /* 0x0022e400080011ff */
[----:B---3--:R-:W-:Y:S05]  /*f500*/  @!P0 NANOSLEEP.SYNCS 0x989680 ;  /* 0x009896800000895d */ /* 0x008fea0003900000 */
[----:B------:R-:W3:Y:S02]  /*f510*/  @!P0 SYNCS.PHASECHK.TRANS64 P0, [R0+URZ+0xb0], R20 ;  /* 0x0000b014000085a7 */ /* 0x000ee400080010ff */
[----:B---3--:R-:W-:Y:S05]  /*f520*/  @!P0 BRA `(.L_x_158) ;  /* 0xfffffffc00f08947 */ /* 0x008fea000383ffff */
[----:B------:R-:W-:Y:S05]  /*f530*/  BRA `(.L_x_157) ;  /* 0xffffffb400047947 */ /* 0x000fea000383ffff */
.L_x_168:
[----:B-1----:R1:W2:Y:S02]  /*f540*/  SYNCS.PHASECHK.TRANS64.TRYWAIT P0, [R0+URZ+0xb0], R20 ;  /* 0x0000b014000075a7 */ /* 0x0022a400080011ff */
[----:B--2---:R-:W-:Y:S05]  /*f550*/  @!P0 NANOSLEEP.SYNCS 0x989680 ;  /* 0x009896800000895d */ /* 0x004fea0003900000 */
[----:B------:R-:W2:Y:S02]  /*f560*/  @!P0 SYNCS.PHASECHK.TRANS64 P0, [R0+URZ+0xb0], R20 ;  /* 0x0000b014000085a7 */ /* 0x000ea400080010ff */
[----:B--2---:R-:W-:Y:S05]  /*f570*/  @!P0 BRA `(.L_x_168) ;  /* 0xfffffffc00f08947 */ /* 0x004fea000383ffff */
[----:B------:R-:W-:Y:S05]  /*f580*/  BRA `(.L_x_167) ;  /* 0xffffffc000987947 */ /* 0x000fea000383ffff */
.L_x_178:
[----:B-1----:R1:W2:Y:S02]  /*f590*/  SYNCS.PHASECHK.TRANS64.TRYWAIT P0, [R0+URZ+0xb0], R20 ;  /* 0x0000b014000075a7 */ /* 0x0022a400080011ff */
[----:B--2---:R-:W-:Y:S05]  /*f5a0*/  @!P0 NANOSLEEP.SYNCS 0x989680 ;  /* 0x009896800000895d */ /* 0x004fea0003900000 */
[----:B------:R-:W2:Y:S02]  /*f5b0*/  @!P0 SYNCS.PHASECHK.TRANS64 P0, [R0+URZ+0xb0], R20 ;  /* 0x0000b014000085a7 */ /* 0x000ea400080010ff */
[----:B--2---:R-:W-:Y:S05]  /*f5c0*/  @!P0 BRA `(.L_x_178) ;  /* 0xfffffffc00f08947 */ /* 0x004fea000383ffff */
[----:B------:R-:W-:Y:S05]  /*f5d0*/  BRA `(.L_x_177) ;  /* 0xffffffd000407947 */ /* 0x000fea000383ffff */
.L_x_188:
[----:B--2---:R2:W3:Y:S02]  /*f5e0*/  SYNCS.PHASECHK.TRANS64.TRYWAIT P0, [R0+URZ+0xb0], R106 ;  /* 0x0000b06a000075a7 */ /* 0x0044e400080011ff */
[----:B---3--:R-:W-:Y:S05]  /*f5f0*/  @!P0 NANOSLEEP.SYNCS 0x989680 ;  /* 0x009896800000895d */ /* 0x008fea0003900000 */
[----:B------:R-:W3:Y:S02]  /*f600*/  @!P0 SYNCS.PHASECHK.TRANS64 P0, [R0+URZ+0xb0], R106 ;  /* 0x0000b06a000085a7 */ /* 0x000ee400080010ff */
[----:B---3--:R-:W-:Y:S05]  /*f610*/  @!P0 BRA `(.L_x_188) ;  /* 0xfffffffc00f08947 */ /* 0x008fea000383ffff */
[----:B------:R-:W-:Y:S05]  /*f620*/  BRA `(.L_x_187) ;  /* 0xffffffdc00cc7947 */ /* 0x000fea000383ffff */
        .weak           $__internal_0_$__cuda_sm10x_tcgen05_guardrail_trap_col_being_dealloced_not_returned_by_alloc
        .type           $__internal_0_$__cuda_sm10x_tcgen05_guardrail_trap_col_being_dealloced_not_returned_by_alloc,@function
        .size           $__internal_0_$__cuda_sm10x_tcgen05_guardrail_trap_col_being_dealloced_not_returned_by_alloc,($__internal_1_$__cuda_sm10x_tcgen05_guardrail_trap_phase_invalid_during_alloc - $__internal_0_$__cuda_sm10x_tcgen05_guardrail_trap_col_being_dealloced_not_returned_by_alloc)
$__internal_0_$__cuda_sm10x_tcgen05_guardrail_trap_col_being_dealloced_not_returned_by_alloc:
[----:B------:R-:W-:Y:S05]  /*f630*/  BPT.TRAP 0x1 ;  /* 0x000000040000795c */ /* 0x000fea0000300000 */
[----:B------:R-:W-:-:S04]  /*f640*/  HFMA2 R3, -RZ, RZ, 0, 0 ;  /* 0x00000000ff037431 */ /* 0x000fc800000001ff */
[----:B------:R-:W-:Y:S05]  /*f650*/  RET.REL.NODEC R2 `(_ZN7cutlass13device_kernelINS_4gemm6kernel13GemmUniversalIN4cute5tupleIJiiiiEEENS1_10collective13CollectiveMmaINS1_46MainloopSm100TmaUmmaWarpSpecializedBlockScaledILi11ELi2ELi2ENS5_IJNS4_1CILi4EEENSA_ILi1EEESC_EEEEENS5_IJNSA_ILi128EEESF_SF_EEENS5_IJNS_12float_e2m1_tENS_13float_ue4m3_tEEEENS5_IJNS5_IJlSC_lEEENS4_6LayoutINS5_IJNS5_IJNS5_IJNSA_ILi32EEESB_EEEiEEENS5_IJNS5_IJNSA_ILi16EEESB_EEEiEEENS5_IJSC_iEEEEEENS5_IJSR_NS5_IJNS5_IJNSA_ILi0EEESC_EEENSA_ILi512EEEEEENS5_IJSU_iEEEEEEEEEEESJ_S11_NS4_8TiledMMAINS4_8MMA_AtomIJNS4_17SM100_MMA_MXF4_SSISH_SH_fSI_Li128ELi128ELi16ELNS4_4UMMA5MajorE0ELS16_0ELNS15_7ScaleInE0ELS17_0EEEEEENSL_INS5_IJSC_SC_SC_EEENS5_IJSU_SU_SU_EEEEENS5_IJNS4_10UnderscoreES1D_S1D_EEEEENS5_IJNS4_13SM90_TMA_LOADES1G_EEENS5_IJNS4_14ComposedLayoutINS4_7SwizzleILi2ELi4ELi3EEENS4_18smem_ptr_flag_bitsILi4EEENSL_INS5_IJNSA_ILi8EEESF_EEENS5_IJSF_SC_EEEEEEENSL_INS5_IJNS5_IJNS5_IJSN_SC_EEESQ_EEESC_NS5_IJSC_NSA_ILi2EEEEEEEEENS5_IJNS5_IJNS5_IJSQ_SW_EEESV_EEESU_NS5_IJSB_SW_EEEEEEEEEEEvNS4_8identityENS5_IJNS4_23SM90_TMA_LOAD_MULTICASTES24_EEES22_vS23_EENS_8epilogue10collective18CollectiveEpilogueINS27_23Sm100TmaWarpSpecializedILi4ELi2ELi16ELb1ELb0EEEJNS5_IJNSA_ILi64EEESF_SF_EEENS5_IJNSL_IS2C_SC_EENSL_INS5_IJSP_S1U_EEENS5_IJSC_S2C_EEEEEEEENS_10bfloat16_tESK_S2J_SK_NS27_6fusion15FusionCallbacksIS2B_NS2K_17LinearCombinationIS2J_fS2J_fLNS_15FloatRoundStyleE2EEES2D_S2I_JEEENS4_5SM1004TMEM4LOAD26SM100_TMEM_LOAD_32dp32b16xES1G_NS1I_INS1J_ILi1ELi4ELi3EEENS1L_ILi16EEENSL_INS5_IJS1N_SP_EEENS5_IJSP_SC_EEEEEEENS4_39AutoVectorizingCopyWithAssumedAlignmentILi128EEENS4_14SM90_TMA_STOREES2Z_S31_S31_EEEvvEEEEvNT_6ParamsE) ;  /* 0xffffff0802687950 */ /* 0x000fea0003c3ffff */
        .weak           $__internal_1_$__cuda_sm10x_tcgen05_guardrail_trap_phase_invalid_during_alloc
        .type           $__internal_1_$__cuda_sm10x_tcgen05_guardrail_trap_phase_invalid_during_alloc,@function
        .size           $__internal_1_$__cuda_sm10x_tcgen05_guardrail_trap_phase_invalid_during_alloc,($__internal_2_$__cuda_sm10x_tcgen05_guardrail_trap_unallocated_columns_being_dealloced - $__internal_1_$__cuda_sm10x_tcgen05_guardrail_trap_phase_invalid_during_alloc)
$__internal_1_$__cuda_sm10x_tcgen05_guardrail_trap_phase_invalid_during_alloc:
[----:B------:R-:W-:Y:S05]  /*f660*/  BPT.TRAP 0x1 ;  /* 0x000000040000795c */ /* 0x000fea0000300000 */
[----:B------:R-:W-:-:S04]  /*f670*/  MOV R3, 0x0 ;  /* 0x0000000000037802 */ /* 0x000fc80000000f00 */
[----:B------:R-:W-:Y:S05]  /*f680*/  RET.REL.NODEC R2 `(_ZN7cutlass13device_kernelINS_4gemm6kernel13GemmUniversalIN4cute5tupleIJiiiiEEENS1_10collective13CollectiveMmaINS1_46MainloopSm100TmaUmmaWarpSpecializedBlockScaledILi11ELi2ELi2ENS5_IJNS4_1CILi4EEENSA_ILi1EEESC_EEEEENS5_IJNSA_ILi128EEESF_SF_EEENS5_IJNS_12float_e2m1_tENS_13float_ue4m3_tEEEENS5_IJNS5_IJlSC_lEEENS4_6LayoutINS5_IJNS5_IJNS5_IJNSA_ILi32EEESB_EEEiEEENS5_IJNS5_IJNSA_ILi16EEESB_EEEiEEENS5_IJSC_iEEEEEENS5_IJSR_NS5_IJNS5_IJNSA_ILi0EEESC_EEENSA_ILi512EEEEEENS5_IJSU_iEEEEEEEEEEESJ_S11_NS4_8TiledMMAINS4_8MMA_AtomIJNS4_17SM100_MMA_MXF4_SSISH_SH_fSI_Li128ELi128ELi16ELNS4_4UMMA5MajorE0ELS16_0ELNS15_7ScaleInE0ELS17_0EEEEEENSL_INS5_IJSC_SC_SC_EEENS5_IJSU_SU_SU_EEEEENS5_IJNS4_10UnderscoreES1D_S1D_EEEEENS5_IJNS4_13SM90_TMA_LOADES1G_EEENS5_IJNS4_14ComposedLayoutINS4_7SwizzleILi2ELi4ELi3EEENS4_18smem_ptr_flag_bitsILi4EEENSL_INS5_IJNSA_ILi8EEESF_EEENS5_IJSF_SC_EEEEEEENSL_INS5_IJNS5_IJNS5_IJSN_SC_EEESQ_EEESC_NS5_IJSC_NSA_ILi2EEEEEEEEENS5_IJNS5_IJNS5_IJSQ_SW_EEESV_EEESU_NS5_IJSB_SW_EEEEEEEEEEEvNS4_8identityENS5_IJNS4_23SM90_TMA_LOAD_MULTICASTES24_EEES22_vS23_EENS_8epilogue10collective18CollectiveEpilogueINS27_23Sm100TmaWarpSpecializedILi4ELi2ELi16ELb1ELb0EEEJNS5_IJNSA_ILi64EEESF_SF_EEENS5_IJNSL_IS2C_SC_EENSL_INS5_IJSP_S1U_EEENS5_IJSC_S2C_EEEEEEEENS_10bfloat16_tESK_S2J_SK_NS27_6fusion15FusionCallbacksIS2B_NS2K_17LinearCombinationIS2J_fS2J_fLNS_15FloatRoundStyleE2EEES2D_S2I_JEEENS4_5SM1004TMEM4LOAD26SM100_TMEM_LOAD_32dp32b16xES1G_NS1I_INS1J_ILi1ELi4ELi3EEENS1L_ILi16EEENSL_INS5_IJS1N_SP_EEENS5_IJSP_SC_EEEEEEENS4_39AutoVectorizingCopyWithAssumedAlignmentILi128EEENS4_14SM90_TMA_STOREES2Z_S31_S31_EEEvvEEEEvNT_6ParamsE) ;  /* 0xffffff08025c7950 */ /* 0x000fea0003c3ffff */
        .weak           $__internal_2_$__cuda_sm10x_tcgen05_guardrail_trap_unallocated_columns_being_dealloced
        .type           $__internal_2_$__cuda_sm10x_tcgen05_guardrail_trap_unallocated_columns_being_dealloced,@function
        .size           $__internal_2_$__cuda_sm10x_tcgen05_guardrail_trap_unallocated_columns_being_dealloced,(.L_x_263 - $__internal_2_$__cuda_sm10x_tcgen05_guardrail_trap_unallocated_columns_being_dealloced)
$__internal_2_$__cuda_sm10x_tcgen05_guardrail_trap_unallocated_columns_being_dealloced:
[----:B------:R-:W-:Y:S05]  /*f690*/  BPT.TRAP 0x1 ;  /* 0x000000040000795c */ /* 0x000fea0000300000 */
[----:B------:R-:W-:-:S04]  /*f6a0*/  HFMA2 R3, -RZ, RZ, 0, 0 ;  /* 0x00000000ff037431 */ /* 0x000fc800000001ff */
[----:B------:R-:W-:Y:S05]  /*f6b0*/  RET.REL.NODEC R2 `(_ZN7cutlass13device_kernelINS_4gemm6kernel13GemmUniversalIN4cute5tupleIJiiiiEEENS1_10collective13CollectiveMmaINS1_46MainloopSm100TmaUmmaWarpSpecializedBlockScaledILi11ELi2ELi2ENS5_IJNS4_1CILi4EEENSA_ILi1EEESC_EEEEENS5_IJNSA_ILi128EEESF_SF_EEENS5_IJNS_12float_e2m1_tENS_13float_ue4m3_tEEEENS5_IJNS5_IJlSC_lEEENS4_6LayoutINS5_IJNS5_IJNS5_IJNSA_ILi32EEESB_EEEiEEENS5_IJNS5_IJNSA_ILi16EEESB_EEEiEEENS5_IJSC_iEEEEEENS5_IJSR_NS5_IJNS5_IJNSA_ILi0EEESC_EEENSA_ILi512EEEEEENS5_IJSU_iEEEEEEEEEEESJ_S11_NS4_8TiledMMAINS4_8MMA_AtomIJNS4_17SM100_MMA_MXF4_SSISH_SH_fSI_Li128ELi128ELi16ELNS4_4UMMA5MajorE0ELS16_0ELNS15_7ScaleInE0ELS17_0EEEEEENSL_INS5_IJSC_SC_SC_EEENS5_IJSU_SU_SU_EEEEENS5_IJNS4_10UnderscoreES1D_S1D_EEEEENS5_IJNS4_13SM90_TMA_LOADES1G_EEENS5_IJNS4_14ComposedLayoutINS4_7SwizzleILi2ELi4ELi3EEENS4_18smem_ptr_flag_bitsILi4EEENSL_INS5_IJNSA_ILi8EEESF_EEENS5_IJSF_SC_EEEEEEENSL_INS5_IJNS5_IJNS5_IJSN_SC_EEESQ_EEESC_NS5_IJSC_NSA_ILi2EEEEEEEEENS5_IJNS5_IJNS5_IJSQ_SW_EEESV_EEESU_NS5_IJSB_SW_EEEEEEEEEEEvNS4_8identityENS5_IJNS4_23SM90_TMA_LOAD_MULTICASTES24_EEES22_vS23_EENS_8epilogue10collective18CollectiveEpilogueINS27_23Sm100TmaWarpSpecializedILi4ELi2ELi16ELb1ELb0EEEJNS5_IJNSA_ILi64EEESF_SF_EEENS5_IJNSL_IS2C_SC_EENSL_INS5_IJSP_S1U_EEENS5_IJSC_S2C_EEEEEEEENS_10bfloat16_tESK_S2J_SK_NS27_6fusion15FusionCallbacksIS2B_NS2K_17LinearCombinationIS2J_fS2J_fLNS_15FloatRoundStyleE2EEES2D_S2I_JEEENS4_5SM1004TMEM4LOAD26SM100_TMEM_LOAD_32dp32b16xES1G_NS1I_INS1J_ILi1ELi4ELi3EEENS1L_ILi16EEENSL_INS5_IJS1N_SP_EEENS5_IJSP_SC_EEEEEEENS4_39AutoVectorizingCopyWithAssumedAlignmentILi128EEENS4_14SM90_TMA_STOREES2Z_S31_S31_EEEvvEEEEvNT_6ParamsE) ;  /* 0xffffff0802507950 */ /* 0x000fea0003c3ffff */
.L_x_262:
[----:B------:R-:W-:-:S00]  /*f6c0*/  BRA `(.L_x_262) ;  /* 0xfffffffc00fc7947 */ /* 0x000fc0000383ffff */
[----:B------:R-:W-:-:S00]  /*f6d0*/  NOP ;  /* 0x0000000000007918 */ /* 0x000fc00000000000 */
        /* <DEDUP_REMOVED lines=10> */
.L_x_263:


//--------------------- .nv.global.init           --------------------------
	.section	.nv.global.init,"aw",@progbits
.nv.global.init:
	.type		$str$29,@object
	.size		$str$29,($str$30 - $str$29)
$str$29:
        /*0000*/ 	.byte	0x28, 0x61, 0x64, 0x64, 0x72, 0x65, 0x73, 0x73, 0x20, 0x26, 0x20, 0x6d, 0x61, 0x73, 0x6b, 0x29
        /*0010*/ 	.byte	0x20, 0x3d, 0x3d, 0x20, 0x30, 0x00
	.type		$str$30,@object
	.size		$str$30,($str$26 - $str$30)
$str$30:
        /*0016*/ 	.byte	0x2f, 0x74, 0x6d, 0x70, 0x2f, 0x63, 0x75, 0x74, 0x6c, 0x61, 0x73, 0x73, 0x5f, 0x73, 0x77, 0x65
        /*0026*/ 	.byte	0x65, 0x70, 0x5f, 0x73, 0x72, 0x63, 0x2f, 0x69, 0x6e, 0x63, 0x6c, 0x75, 0x64, 0x65, 0x2f, 0x63
        /*0036*/ 	.byte	0x75, 0x74, 0x65, 0x2f, 0x70, 0x6f, 0x69, 0x6e, 0x74, 0x65, 0x72, 0x5f, 0x66, 0x6c, 0x61, 0x67
        /*0046*/ 	.byte	0x67, 0x65, 0x64, 0x2e, 0x68, 0x70, 0x70, 0x00
	.type		$str$26,@object
	.size		$str$26,($str$25 - $str$26)
$str$26:
        /*004e*/ 	.byte	0x2f, 0x74, 0x6d, 0x70, 0x2f, 0x63, 0x75, 0x74, 0x6c, 0x61, 0x73, 0x73, 0x5f, 0x73, 0x77, 0x65
        /*005e*/ 	.byte	0x65, 0x70, 0x5f, 0x73, 0x72, 0x63, 0x2f, 0x69, 0x6e, 0x63, 0x6c, 0x75, 0x64, 0x65, 0x2f, 0x63
        /*006e*/ 	.byte	0x75, 0x74, 0x65, 0x2f, 0x61, 0x74, 0x6f, 0x6d, 0x2f, 0x63, 0x6f, 0x70, 0x79, 0x5f, 0x74, 0x72
        /*007e*/ 	.byte	0x61, 0x69, 0x74, 0x73, 0x5f, 0x73, 0x6d, 0x31, 0x30, 0x30, 0x2e, 0x68, 0x70, 0x70, 0x00
	.type		$str$25,@object
	.size		$str$25,(__unnamed_1 - $str$25)
$str$25:
        /*008d*/ 	.byte	0x28, 0x28, 0x75, 0x69, 0x6e, 0x74, 0x33, 0x32, 0x5f, 0x74, 0x28, 0x74, 0x68, 0x72, 0x65, 0x61
        /*009d*/ 	.byte	0x64, 0x49, 0x64, 0x78, 0x2e, 0x78, 0x29, 0x20, 0x2f, 0x20, 0x33, 0x32, 0x29, 0x20, 0x25, 0x20
        /*00ad*/ 	.byte	0x34, 0x29, 0x20, 0x3d, 0x3d, 0x20, 0x28, 0x28, 0x28, 0x74, 0x6d, 0x65, 0x6d, 0x5f, 0x61, 0x64
        /*00bd*/ 	.byte	0x64, 0x72, 0x20, 0x3e, 0x3e, 0x20, 0x31, 0x36, 0x29, 0x20, 0x2f, 0x20, 0x33, 0x32, 0x29, 0x20
        /*00cd*/ 	.byte	0x25, 0x20, 0x34, 0x29, 0x00
	.type		__unnamed_1,@object
	.size		__unnamed_1,(__unnamed_2 - __unnamed_1)
__unnamed_1:
        /*00d2*/ 	.byte	0x61, 0x75, 0x74, 0x6f, 0x20, 0x63, 0x75, 0x74, 0x65, 0x3a, 0x3a, 0x61, 0x73, 0x5f, 0x70, 0x6f
        /* <DEDUP_REMOVED lines=24> */
        /*0262*/ 	.byte	0x43, 0x3c, 0x32, 0x30, 0x34, 0x38, 0x3e, 0x3e, 0x3e, 0x3e, 0x5d, 0x00
	.type		__unnamed_2,@object
	.size		__unnamed_2,(.L_2 - __unnamed_2)
__unnamed_2:
        /* <DEDUP_REMOVED lines=40> */
        /*04ee*/ 	.byte	0x3a, 0x3a, 0x43, 0x3c, 0x30, 0x3e, 0x3e, 0x3e, 0x3e, 0x5d, 0x00
.L_2:


//--------------------- .nv.shared._ZN7cutlass13device_kernelINS_4gemm6kernel13GemmUniversalIN4cute5tupleIJiiiiEEENS1_10collective13CollectiveMmaINS1_46MainloopSm100TmaUmmaWarpSpecializedBlockScaledILi11ELi2ELi2ENS5_IJNS4_1CILi4EEENSA_ILi1EEESC_EEEEENS5_IJNSA_ILi128EEESF_SF_EEENS5_IJNS_12float_e2m1_tENS_13float_ue4m3_tEEEENS5_IJNS5_IJlSC_lEEENS4_6LayoutINS5_IJNS5_IJNS5_IJNSA_ILi32EEESB_EEEiEEENS5_IJNS5_IJNSA_ILi16EEESB_EEEiEEENS5_IJSC_iEEEEEENS5_IJSR_NS5_IJNS5_IJNSA_ILi0EEESC_EEENSA_ILi512EEEEEENS5_IJSU_iEEEEEEEEEEESJ_S11_NS4_8TiledMMAINS4_8MMA_AtomIJNS4_17SM100_MMA_MXF4_SSISH_SH_fSI_Li128ELi128ELi16ELNS4_4UMMA5MajorE0ELS16_0ELNS15_7ScaleInE0ELS17_0EEEEEENSL_INS5_IJSC_SC_SC_EEENS5_IJSU_SU_SU_EEEEENS5_IJNS4_10UnderscoreES1D_S1D_EEEEENS5_IJNS4_13SM90_TMA_LOADES1G_EEENS5_IJNS4_14ComposedLayoutINS4_7SwizzleILi2ELi4ELi3EEENS4_18smem_ptr_flag_bitsILi4EEENSL_INS5_IJNSA_ILi8EEESF_EEENS5_IJSF_SC_EEEEEEENSL_INS5_IJNS5_IJNS5_IJSN_SC_EEESQ_EEESC_NS5_IJSC_NSA_ILi2EEEEEEEEENS5_IJNS5_IJNS5_IJSQ_SW_EEESV_EEESU_NS5_IJSB_SW_EEEEEEEEEEEvNS4_8identityENS5_IJNS4_23SM90_TMA_LOAD_MULTICASTES24_EEES22_vS23_EENS_8epilogue10collective18CollectiveEpilogueINS27_23Sm100TmaWarpSpecializedILi4ELi2ELi16ELb1ELb0EEEJNS5_IJNSA_ILi64EEESF_SF_EEENS5_IJNSL_IS2C_SC_EENSL_INS5_IJSP_S1U_EEENS5_IJSC_S2C_EEEEEEEENS_10bfloat16_tESK_S2J_SK_NS27_6fusion15FusionCallbacksIS2B_NS2K_17LinearCombinationIS2J_fS2J_fLNS_15FloatRoundStyleE2EEES2D_S2I_JEEENS4_5SM1004TMEM4LOAD26SM100_TMEM_LOAD_32dp32b16xES1G_NS1I_INS1J_ILi1ELi4ELi3EEENS1L_ILi16EEENSL_INS5_IJS1N_SP_EEENS5_IJSP_SC_EEEEEEENS4_39AutoVectorizingCopyWithAssumedAlignmentILi128EEENS4_14SM90_TMA_STOREES2Z_S31_S31_EEEvvEEEEvNT_6ParamsE --------------------------
	.section	.nv.shared._ZN7cutlass13device_kernelINS_4gemm6kernel13GemmUniversalIN4cute5tupleIJiiiiEEENS1_10collective13CollectiveMmaINS1_46MainloopSm100TmaUmmaWarpSpecializedBlockScaledILi11ELi2ELi2ENS5_IJNS4_1CILi4EEENSA_ILi1EEESC_EEEEENS5_IJNSA_ILi128EEESF_SF_EEENS5_IJNS_12float_e2m1_tENS_13float_ue4m3_tEEEENS5_IJNS5_IJlSC_lEEENS4_6LayoutINS5_IJNS5_IJNS5_IJNSA_ILi32EEESB_EEEiEEENS5_IJNS5_IJNSA_ILi16EEESB_EEEiEEENS5_IJSC_iEEEEEENS5_IJSR_NS5_IJNS5_IJNSA_ILi0EEESC_EEENSA_ILi512EEEEEENS5_IJSU_iEEEEEEEEEEESJ_S11_NS4_8TiledMMAINS4_8MMA_AtomIJNS4_17SM100_MMA_MXF4_SSISH_SH_fSI_Li128ELi128ELi16ELNS4_4UMMA5MajorE0ELS16_0ELNS15_7ScaleInE0ELS17_0EEEEEENSL_INS5_IJSC_SC_SC_EEENS5_IJSU_SU_SU_EEEEENS5_IJNS4_10UnderscoreES1D_S1D_EEEEENS5_IJNS4_13SM90_TMA_LOADES1G_EEENS5_IJNS4_14ComposedLayoutINS4_7SwizzleILi2ELi4ELi3EEENS4_18smem_ptr_flag_bitsILi4EEENSL_INS5_IJNSA_ILi8EEESF_EEENS5_IJSF_SC_EEEEEEENSL_INS5_IJNS5_IJNS5_IJSN_SC_EEESQ_EEESC_NS5_IJSC_NSA_ILi2EEEEEEEEENS5_IJNS5_IJNS5_IJSQ_SW_EEESV_EEESU_NS5_IJSB_SW_EEEEEEEEEEEvNS4_8identityENS5_IJNS4_23SM90_TMA_LOAD_MULTICASTES24_EEES22_vS23_EENS_8epilogue10collective18CollectiveEpilogueINS27_23Sm100TmaWarpSpecializedILi4ELi2ELi16ELb1ELb0EEEJNS5_IJNSA_ILi64EEESF_SF_EEENS5_IJNSL_IS2C_SC_EENSL_INS5_IJSP_S1U_EEENS5_IJSC_S2C_EEEEEEEENS_10bfloat16_tESK_S2J_SK_NS27_6fusion15FusionCallbacksIS2B_NS2K_17LinearCombinationIS2J_fS2J_fLNS_15FloatRoundStyleE2EEES2D_S2I_JEEENS4_5SM1004TMEM4LOAD26SM100_TMEM_LOAD_32dp32b16xES1G_NS1I_INS1J_ILi1ELi4ELi3EEENS1L_ILi16EEENSL_INS5_IJS1N_SP_EEENS5_IJSP_SC_EEEEEEENS4_39AutoVectorizingCopyWithAssumedAlignmentILi128EEENS4_14SM90_TMA_STOREES2Z_S31_S31_EEEvvEEEEvNT_6ParamsE,"aw",@nobits
	.sectionflags	@""
	.align	16
	.zero		1024


//--------------------- .nv.shared.reserved.0     --------------------------
	.section	.nv.shared.reserved.0,"aw",@nobits
	.weak		__nv_reservedSMEM_offset_0_alias
	.size		__nv_reservedSMEM_offset_0_alias, 0, 64
	.other		__nv_reservedSMEM_offset_0_alias,@"STO_CUDA_RESERVED_SHARED STV_DEFAULT"
__nv_reservedSMEM_offset_0_alias:
	.zero		0
.nv.shared.reserved.0:
	.zero		64
	.weak		__nv_reservedSMEM_tcgen05_partition
	.type		__nv_reservedSMEM_tcgen05_partition,@object
	.size		__nv_reservedSMEM_tcgen05_partition,(.L_0 - __nv_reservedSMEM_tcgen05_partition)
__nv_reservedSMEM_tcgen05_partition:
	.zero		32
.L_0:


//--------------------- .nv.global                --------------------------
	.section	.nv.global,"aw",@nobits
.nv.global:
	.type		_ZN40_INTERNAL_ceb7ef7e_4_k_cu_add48498_185724cute1_E,@object
	.size		_ZN40_INTERNAL_ceb7ef7e_4_k_cu_add48498_185724cute1_E,(_ZN40_INTERNAL_ceb7ef7e_4_k_cu_add48498_185724cuda3std3__45__cpo6cbeginE - _ZN40_INTERNAL_ceb7ef7e_4_k_cu_add48498_185724cute1_E)
_ZN40_INTERNAL_ceb7ef7e_4_k_cu_add48498_185724cute1_E:
	.zero		1
	.type		_ZN40_INTERNAL_ceb7ef7e_4_k_cu_add48498_185724cuda3std3__45__cpo6cbeginE,@object
	.size		_ZN40_INTERNAL_ceb7ef7e_4_k_cu_add48498_185724cuda3std3__45__cpo6cbeginE,(_ZN40_INTERNAL_ceb7ef7e_4_k_cu_add48498_185724cuda3std3__48in_placeE - _ZN40_INTERNAL_ceb7ef7e_4_k_cu_add48498_185724cuda3std3__45__cpo6cbeginE)
_ZN40_INTERNAL_ceb7ef7e_4_k_cu_add48498_185724cuda3std3__45__cpo6cbeginE:
	.zero		1
	.type		_ZN40_INTERNAL_ceb7ef7e_4_k_cu_add48498_185724cuda3std3__48in_placeE,@object
	.size		_ZN40_INTERNAL_ceb7ef7e_4_k_cu_add48498_185724cuda3std3__48in_placeE,(_ZN40_INTERNAL_ceb7ef7e_4_k_cu_add48498_185724cuda3std6ranges3__45__cpo9iter_moveE - _ZN40_INTERNAL_ceb7ef7e_4_k_cu_add48498_185724cuda3std3__48in_placeE)
_ZN40_INTERNAL_ceb7ef7e_4_k_cu_add48498_185724cuda3std3__48in_placeE:
	.zero		1
	.type		_ZN40_INTERNAL_ceb7ef7e_4_k_cu_add48498_185724cuda3std6ranges3__45__cpo9iter_moveE,@object
	.size		_ZN40_INTERNAL_ceb7ef7e_4_k_cu_add48498_185724cuda3std6ranges3__45__cpo9iter_moveE,(_ZN40_INTERNAL_ceb7ef7e_4_k_cu_add48498_185724cuda3std3__45__cpo5beginE - _ZN40_INTERNAL_ceb7ef7e_4_k_cu_add48498_185724cuda3std6ranges3__45__cpo9iter_moveE)
_ZN40_INTERNAL_ceb7ef7e_4_k_cu_add48498_185724cuda3std6ranges3__45__cpo9iter_moveE:
	.zero		1
	.type		_ZN40_INTERNAL_ceb7ef7e_4_k_cu_add48498_185724cuda3std3__45__cpo5beginE,@object
	.size		_ZN40_INTERNAL_ceb7ef7e_4_k_cu_add48498_185724cuda3std3__45__cpo5beginE,(_ZN40_INTERNAL_ceb7ef7e_4_k_cu_add48498_185724cuda3std3__442_GLOBAL__N__ceb7ef7e_4_k_cu_add48498_185726ignoreE - _ZN40_INTERNAL_ceb7ef7e_4_k_cu_add48498_185724cuda3std3__45__cpo5beginE)
_ZN40_INTERNAL_ceb7ef7e_4_k_cu_add48498_185724cuda3std3__45__cpo5beginE:
	.zero		1
	.type		_ZN40_INTERNAL_ceb7ef7e_4_k_cu_add48498_185724cuda3std3__442_GLOBAL__N__ceb7ef7e_4_k_cu_add48498_185726ignoreE,@object
	.size		_ZN40_INTERNAL_ceb7ef7e_4_k_cu_add48498_185724cuda3std3__442_GLOBAL__N__ceb7ef7e_4_k_cu_add48498_185726ignoreE,(_ZN40_INTERNAL_ceb7ef7e_4_k_cu_add48498_185724cute7productE - _ZN40_INTERNAL_ceb7ef7e_4_k_cu_add48498_185724cuda3std3__442_GLOBAL__N__ceb7ef7e_4_k_cu_add48498_185726ignoreE)
_ZN40_INTERNAL_ceb7ef7e_4_k_cu_add48498_185724cuda3std3__442_GLOBAL__N__ceb7ef7e_4_k_cu_add48498_185726ignoreE:
	.zero		1
	.type		_ZN40_INTERNAL_ceb7ef7e_4_k_cu_add48498_185724cute7productE,@object
	.size		_ZN40_INTERNAL_ceb7ef7e_4_k_cu_add48498_185724cute7productE,(_ZN40_INTERNAL_ceb7ef7e_4_k_cu_add48498_185724cuda3std3__45__cpo3endE - _ZN40_INTERNAL_ceb7ef7e_4_k_cu_add48498_185724cute7productE)
_ZN40_INTERNAL_ceb7ef7e_4_k_cu_add48498_185724cute7productE:
	.zero		1
	.type		_ZN40_INTERNAL_ceb7ef7e_4_k_cu_add48498_185724cuda3std3__45__cpo3endE,@object
	.size		_ZN40_INTERNAL_ceb7ef7e_4_k_cu_add48498_185724cuda3std3__45__cpo3endE,(_ZN40_INTERNAL_ceb7ef7e_4_k_cu_add48498_185724cuda3std3__419piecewise_constructE - _ZN40_INTERNAL_ceb7ef7e_4_k_cu_add48498_185724cuda3std3__45__cpo3endE)
_ZN40_INTERNAL_ceb7ef7e_4_k_cu_add48498_185724cuda3std3__45__cpo3endE:
	.zero		1
	.type		_ZN40_INTERNAL_ceb7ef7e_4_k_cu_add48498_185724cuda3std3__419piecewise_constructE,@object
	.size		_ZN40_INTERNAL_ceb7ef7e_4_k_cu_add48498_185724cuda3std3__419piecewise_constructE,(_ZN40_INTERNAL_ceb7ef7e_4_k_cu_add48498_185724cuda3std3__45__cpo4cendE - _ZN40_INTERNAL_ceb7ef7e_4_k_cu_add48498_185724cuda3std3__419piecewise_constructE)
_ZN40_INTERNAL_ceb7ef7e_4_k_cu_add48498_185724cuda3std3__419piecewise_constructE:
	.zero		1
	.type		_ZN40_INTERNAL_ceb7ef7e_4_k_cu_add48498_185724cuda3std3__45__cpo4cendE,@object
	.size		_ZN40_INTERNAL_ceb7ef7e_4_k_cu_add48498_185724cuda3std3__45__cpo4cendE,(_ZN40_INTERNAL_ceb7ef7e_4_k_cu_add48498_185724cuda3std6ranges3__45__cpo4swapE - _ZN40_INTERNAL_ceb7ef7e_4_k_cu_add48498_185724cuda3std3__45__cpo4cendE)
_ZN40_INTERNAL_ceb7ef7e_4_k_cu_add48498_185724cuda3std3__45__cpo4cendE:
	.zero		1
	.type		_ZN40_INTERNAL_ceb7ef7e_4_k_cu_add48498_185724cuda3std6ranges3__45__cpo4swapE,@object
	.size		_ZN40_INTERNAL_ceb7ef7e_4_k_cu_add48498_185724cuda3std6ranges3__45__cpo4swapE,(.L_10 - _ZN40_INTERNAL_ceb7ef7e_4_k_cu_add48498_185724cuda3std6ranges3__45__cpo4swapE)
_ZN40_INTERNAL_ceb7ef7e_4_k_cu_add48498_185724cuda3std6ranges3__45__cpo4swapE:
	.zero		1
.L_10:


//--------------------- .nv.constant0._ZN7cutlass13device_kernelINS_4gemm6kernel13GemmUniversalIN4cute5tupleIJiiiiEEENS1_10collective13CollectiveMmaINS1_46MainloopSm100TmaUmmaWarpSpecializedBlockScaledILi11ELi2ELi2ENS5_IJNS4_1CILi4EEENSA_ILi1EEESC_EEEEENS5_IJNSA_ILi128EEESF_SF_EEENS5_IJNS_12float_e2m1_tENS_13float_ue4m3_tEEEENS5_IJNS5_IJlSC_lEEENS4_6LayoutINS5_IJNS5_IJNS5_IJNSA_ILi32EEESB_EEEiEEENS5_IJNS5_IJNSA_ILi16EEESB_EEEiEEENS5_IJSC_iEEEEEENS5_IJSR_NS5_IJNS5_IJNSA_ILi0EEESC_EEENSA_ILi512EEEEEENS5_IJSU_iEEEEEEEEEEESJ_S11_NS4_8TiledMMAINS4_8MMA_AtomIJNS4_17SM100_MMA_MXF4_SSISH_SH_fSI_Li128ELi128ELi16ELNS4_4UMMA5MajorE0ELS16_0ELNS15_7ScaleInE0ELS17_0EEEEEENSL_INS5_IJSC_SC_SC_EEENS5_IJSU_SU_SU_EEEEENS5_IJNS4_10UnderscoreES1D_S1D_EEEEENS5_IJNS4_13SM90_TMA_LOADES1G_EEENS5_IJNS4_14ComposedLayoutINS4_7SwizzleILi2ELi4ELi3EEENS4_18smem_ptr_flag_bitsILi4EEENSL_INS5_IJNSA_ILi8EEESF_EEENS5_IJSF_SC_EEEEEEENSL_INS5_IJNS5_IJNS5_IJSN_SC_EEESQ_EEESC_NS5_IJSC_NSA_ILi2EEEEEEEEENS5_IJNS5_IJNS5_IJSQ_SW_EEESV_EEESU_NS5_IJSB_SW_EEEEEEEEEEEvNS4_8identityENS5_IJNS4_23SM90_TMA_LOAD_MULTICASTES24_EEES22_vS23_EENS_8epilogue10collective18CollectiveEpilogueINS27_23Sm100TmaWarpSpecializedILi4ELi2ELi16ELb1ELb0EEEJNS5_IJNSA_ILi64EEESF_SF_EEENS5_IJNSL_IS2C_SC_EENSL_INS5_IJSP_S1U_EEENS5_IJSC_S2C_EEEEEEEENS_10bfloat16_tESK_S2J_SK_NS27_6fusion15FusionCallbacksIS2B_NS2K_17LinearCombinationIS2J_fS2J_fLNS_15FloatRoundStyleE2EEES2D_S2I_JEEENS4_5SM1004TMEM4LOAD26SM100_TMEM_LOAD_32dp32b16xES1G_NS1I_INS1J_ILi1ELi4ELi3EEENS1L_ILi16EEENSL_INS5_IJS1N_SP_EEENS5_IJSP_SC_EEEEEEENS4_39AutoVectorizingCopyWithAssumedAlignmentILi128EEENS4_14SM90_TMA_STOREES2Z_S31_S31_EEEvvEEEEvNT_6ParamsE --------------------------
	.section	.nv.constant0._ZN7cutlass13device_kernelINS_4gemm6kernel13GemmUniversalIN4cute5tupleIJiiiiEEENS1_10collective13CollectiveMmaINS1_46MainloopSm100TmaUmmaWarpSpecializedBlockScaledILi11ELi2ELi2ENS5_IJNS4_1CILi4EEENSA_ILi1EEESC_EEEEENS5_IJNSA_ILi128EEESF_SF_EEENS5_IJNS_12float_e2m1_tENS_13float_ue4m3_tEEEENS5_IJNS5_IJlSC_lEEENS4_6LayoutINS5_IJNS5_IJNS5_IJNSA_ILi32EEESB_EEEiEEENS5_IJNS5_IJNSA_ILi16EEESB_EEEiEEENS5_IJSC_iEEEEEENS5_IJSR_NS5_IJNS5_IJNSA_ILi0EEESC_EEENSA_ILi512EEEEEENS5_IJSU_iEEEEEEEEEEESJ_S11_NS4_8TiledMMAINS4_8MMA_AtomIJNS4_17SM100_MMA_MXF4_SSISH_SH_fSI_Li128ELi128ELi16ELNS4_4UMMA5MajorE0ELS16_0ELNS15_7ScaleInE0ELS17_0EEEEEENSL_INS5_IJSC_SC_SC_EEENS5_IJSU_SU_SU_EEEEENS5_IJNS4_10UnderscoreES1D_S1D_EEEEENS5_IJNS4_13SM90_TMA_LOADES1G_EEENS5_IJNS4_14ComposedLayoutINS4_7SwizzleILi2ELi4ELi3EEENS4_18smem_ptr_flag_bitsILi4EEENSL_INS5_IJNSA_ILi8EEESF_EEENS5_IJSF_SC_EEEEEEENSL_INS5_IJNS5_IJNS5_IJSN_SC_EEESQ_EEESC_NS5_IJSC_NSA_ILi2EEEEEEEEENS5_IJNS5_IJNS5_IJSQ_SW_EEESV_EEESU_NS5_IJSB_SW_EEEEEEEEEEEvNS4_8identityENS5_IJNS4_23SM90_TMA_LOAD_MULTICASTES24_EEES22_vS23_EENS_8epilogue10collective18CollectiveEpilogueINS27_23Sm100TmaWarpSpecializedILi4ELi2ELi16ELb1ELb0EEEJNS5_IJNSA_ILi64EEESF_SF_EEENS5_IJNSL_IS2C_SC_EENSL_INS5_IJSP_S1U_EEENS5_IJSC_S2C_EEEEEEEENS_10bfloat16_tESK_S2J_SK_NS27_6fusion15FusionCallbacksIS2B_NS2K_17LinearCombinationIS2J_fS2J_fLNS_15FloatRoundStyleE2EEES2D_S2I_JEEENS4_5SM1004TMEM4LOAD26SM100_TMEM_LOAD_32dp32b16xES1G_NS1I_INS1J_ILi1ELi4ELi3EEENS1L_ILi16EEENSL_INS5_IJS1N_SP_EEENS5_IJSP_SC_EEEEEEENS4_39AutoVectorizingCopyWithAssumedAlignmentILi128EEENS4_14SM90_TMA_STOREES2Z_S31_S31_EEEvvEEEEvNT_6ParamsE,"a",@progbits
	.sectionflags	@""
	.align	4
.nv.constant0._ZN7cutlass13device_kernelINS_4gemm6kernel13GemmUniversalIN4cute5tupleIJiiiiEEENS1_10collective13CollectiveMmaINS1_46MainloopSm100TmaUmmaWarpSpecializedBlockScaledILi11ELi2ELi2ENS5_IJNS4_1CILi4EEENSA_ILi1EEESC_EEEEENS5_IJNSA_ILi128EEESF_SF_EEENS5_IJNS_12float_e2m1_tENS_13float_ue4m3_tEEEENS5_IJNS5_IJlSC_lEEENS4_6LayoutINS5_IJNS5_IJNS5_IJNSA_ILi32EEESB_EEEiEEENS5_IJNS5_IJNSA_ILi16EEESB_EEEiEEENS5_IJSC_iEEEEEENS5_IJSR_NS5_IJNS5_IJNSA_ILi0EEESC_EEENSA_ILi512EEEEEENS5_IJSU_iEEEEEEEEEEESJ_S11_NS4_8TiledMMAINS4_8MMA_AtomIJNS4_17SM100_MMA_MXF4_SSISH_SH_fSI_Li128ELi128ELi16ELNS4_4UMMA5MajorE0ELS16_0ELNS15_7ScaleInE0ELS17_0EEEEEENSL_INS5_IJSC_SC_SC_EEENS5_IJSU_SU_SU_EEEEENS5_IJNS4_10UnderscoreES1D_S1D_EEEEENS5_IJNS4_13SM90_TMA_LOADES1G_EEENS5_IJNS4_14ComposedLayoutINS4_7SwizzleILi2ELi4ELi3EEENS4_18smem_ptr_flag_bitsILi4EEENSL_INS5_IJNSA_ILi8EEESF_EEENS5_IJSF_SC_EEEEEEENSL_INS5_IJNS5_IJNS5_IJSN_SC_EEESQ_EEESC_NS5_IJSC_NSA_ILi2EEEEEEEEENS5_IJNS5_IJNS5_IJSQ_SW_EEESV_EEESU_NS5_IJSB_SW_EEEEEEEEEEEvNS4_8identityENS5_IJNS4_23SM90_TMA_LOAD_MULTICASTES24_EEES22_vS23_EENS_8epilogue10collective18CollectiveEpilogueINS27_23Sm100TmaWarpSpecializedILi4ELi2ELi16ELb1ELb0EEEJNS5_IJNSA_ILi64EEESF_SF_EEENS5_IJNSL_IS2C_SC_EENSL_INS5_IJSP_S1U_EEENS5_IJSC_S2C_EEEEEEEENS_10bfloat16_tESK_S2J_SK_NS27_6fusion15FusionCallbacksIS2B_NS2K_17LinearCombinationIS2J_fS2J_fLNS_15FloatRoundStyleE2EEES2D_S2I_JEEENS4_5SM1004TMEM4LOAD26SM100_TMEM_LOAD_32dp32b16xES1G_NS1I_INS1J_ILi1ELi4ELi3EEENS1L_ILi16EEENSL_INS5_IJS1N_SP_EEENS5_IJSP_SC_EEEEEEENS4_39AutoVectorizingCopyWithAssumedAlignmentILi128EEENS4_14SM90_TMA_STOREES2Z_S31_S31_EEEvvEEEEvNT_6ParamsE:
	.zero		3968


//--------------------- SYMBOLS --------------------------

	.type		.nv.reservedSmem.offset0,@object
	.size		.nv.reservedSmem.offset0,0x4
	.type		.nv.reservedSmem.cap,@object
	.size		.nv.reservedSmem.cap,0x4
	.type		__assertfail,@function
